	.target	sm_90a

	.elftype	@"ET_EXEC"


//--------------------- .note.nv.tkinfo           --------------------------
	.section	.note.nv.tkinfo,"",@"SHT_NOTE"
	.sectionflags	@"SHF_NOTE_NV_TKINFO"
	.tkinfo
        /*0018*/ 	.word	0x00000002
        /*0030*/ 	.string	""
        /*0030*/ 	.string	"ptxas"
        /*0030*/ 	.string	"Cuda compilation tools, release 13.0, V13.0.88"
        /*0030*/ 	.string	"Build cuda_13.0.r13.0/compiler.36424714_0"
        /*0030*/ 	.string	"-arch sm_90a -m 64 "



//--------------------- .note.nv.cuinfo           --------------------------
	.section	.note.nv.cuinfo,"",@"SHT_NOTE"
	.sectionflags	@"SHF_NOTE_NV_CUINFO"
        /*0018*/ 	.short	0x0002
        /*001a*/ 	.short	0x005a
        /*001c*/ 	.short	0x0082
	.zero		2


//--------------------- .nv.info                  --------------------------
	.section	.nv.info,"",@"SHT_CUDA_INFO"
	.align	4


	//----- nvinfo : EIATTR_REGCOUNT
	.align		4
        /*0000*/ 	.byte	0x04, 0x2f
        /*0002*/ 	.short	(.L_16 - .L_15)
	.align		4
.L_15:
        /*0004*/ 	.word	index@(_ZN7cutlass13device_kernelINS_4gemm6kernel13GemmUniversalIN4cute5tupleIJiiiiEEENS1_10collective13CollectiveMmaINS1_37MainloopSm90TmaGmmaWarpSpecializedFP8ILi12ENS5_IJNS4_1CILi2EEENSA_ILi1EEESC_EEENS1_35KernelTmaWarpSpecializedCooperativeEEENS5_IJNSA_ILi128EEESG_NSA_ILi64EEEEEENS_12float_e4m3_tENS5_IJlSC_lEEESJ_SK_NS4_8TiledMMAINS4_8MMA_AtomIJNS4_4SM904GMMA31MMA_64x128x32_F32E4M3E4M3_SS_TNILNSO_7ScaleInE1ELSQ_1EEEEEENS4_6LayoutISD_NS5_IJSC_NSA_ILi0EEESU_EEEEENS5_IJNS4_10UnderscoreESX_SX_EEEEENS4_13SM90_TMA_LOADENS4_14ComposedLayoutINS4_7SwizzleILi2ELi4ELi3EEENS4_18smem_ptr_flag_bitsILi8EEENST_INS5_IJNSA_ILi8EEESH_EEENS5_IJSH_SC_EEEEEEEvNS4_8identityENS4_23SM90_TMA_LOAD_MULTICASTES1A_vS1B_EENS_8epilogue10collective18CollectiveEpilogueINS1E_22Sm90TmaWarpSpecializedILi4ELi2ELi16ELb0ELb0EEEJSI_NS5_IJSG_NSA_ILi32EEEEEESJ_SK_SJ_SK_NS1E_6fusion15FusionCallbacksIS1I_NS1L_13LinCombEltActINS1E_6thread4GELUESJ_fSJ_fLNS_15FloatRoundStyleE2EEESI_S1K_JEEES10_NS11_INS12_ILi1ELi4ELi3EEES15_NST_INS5_IJS16_S1J_EEENS5_IJS1J_SC_EEEEEEENS4_39AutoVectorizingCopyWithAssumedAlignmentILi128EEENS4_14SM90_TMA_STOREES1X_S1Z_NS4_9Copy_AtomIJNS4_17SM90_U32x4_STSM_NENS_6half_tEEEEvEEEvvEEEEvNT_6ParamsE)
        /*0008*/ 	.word	0x000000a8


	//----- nvinfo : EIATTR_FRAME_SIZE
	.align		4
.L_16:
        /*000c*/ 	.byte	0x04, 0x11
        /*000e*/ 	.short	(.L_18 - .L_17)
	.align		4
.L_17:
        /*0010*/ 	.word	index@(_ZN7cutlass13device_kernelINS_4gemm6kernel13GemmUniversalIN4cute5tupleIJiiiiEEENS1_10collective13CollectiveMmaINS1_37MainloopSm90TmaGmmaWarpSpecializedFP8ILi12ENS5_IJNS4_1CILi2EEENSA_ILi1EEESC_EEENS1_35KernelTmaWarpSpecializedCooperativeEEENS5_IJNSA_ILi128EEESG_NSA_ILi64EEEEEENS_12float_e4m3_tENS5_IJlSC_lEEESJ_SK_NS4_8TiledMMAINS4_8MMA_AtomIJNS4_4SM904GMMA31MMA_64x128x32_F32E4M3E4M3_SS_TNILNSO_7ScaleInE1ELSQ_1EEEEEENS4_6LayoutISD_NS5_IJSC_NSA_ILi0EEESU_EEEEENS5_IJNS4_10UnderscoreESX_SX_EEEEENS4_13SM90_TMA_LOADENS4_14ComposedLayoutINS4_7SwizzleILi2ELi4ELi3EEENS4_18smem_ptr_flag_bitsILi8EEENST_INS5_IJNSA_ILi8EEESH_EEENS5_IJSH_SC_EEEEEEEvNS4_8identityENS4_23SM90_TMA_LOAD_MULTICASTES1A_vS1B_EENS_8epilogue10collective18CollectiveEpilogueINS1E_22Sm90TmaWarpSpecializedILi4ELi2ELi16ELb0ELb0EEEJSI_NS5_IJSG_NSA_ILi32EEEEEESJ_SK_SJ_SK_NS1E_6fusion15FusionCallbacksIS1I_NS1L_13LinCombEltActINS1E_6thread4GELUESJ_fSJ_fLNS_15FloatRoundStyleE2EEESI_S1K_JEEES10_NS11_INS12_ILi1ELi4ELi3EEES15_NST_INS5_IJS16_S1J_EEENS5_IJS1J_SC_EEEEEEENS4_39AutoVectorizingCopyWithAssumedAlignmentILi128EEENS4_14SM90_TMA_STOREES1X_S1Z_NS4_9Copy_AtomIJNS4_17SM90_U32x4_STSM_NENS_6half_tEEEEvEEEvvEEEEvNT_6ParamsE)
        /*0014*/ 	.word	0x00000000


	//----- nvinfo : EIATTR_MIN_STACK_SIZE
	.align		4
.L_18:
        /*0018*/ 	.byte	0x04, 0x12
        /*001a*/ 	.short	(.L_20 - .L_19)
	.align		4
.L_19:
        /*001c*/ 	.word	index@(_ZN7cutlass13device_kernelINS_4gemm6kernel13GemmUniversalIN4cute5tupleIJiiiiEEENS1_10collective13CollectiveMmaINS1_37MainloopSm90TmaGmmaWarpSpecializedFP8ILi12ENS5_IJNS4_1CILi2EEENSA_ILi1EEESC_EEENS1_35KernelTmaWarpSpecializedCooperativeEEENS5_IJNSA_ILi128EEESG_NSA_ILi64EEEEEENS_12float_e4m3_tENS5_IJlSC_lEEESJ_SK_NS4_8TiledMMAINS4_8MMA_AtomIJNS4_4SM904GMMA31MMA_64x128x32_F32E4M3E4M3_SS_TNILNSO_7ScaleInE1ELSQ_1EEEEEENS4_6LayoutISD_NS5_IJSC_NSA_ILi0EEESU_EEEEENS5_IJNS4_10UnderscoreESX_SX_EEEEENS4_13SM90_TMA_LOADENS4_14ComposedLayoutINS4_7SwizzleILi2ELi4ELi3EEENS4_18smem_ptr_flag_bitsILi8EEENST_INS5_IJNSA_ILi8EEESH_EEENS5_IJSH_SC_EEEEEEEvNS4_8identityENS4_23SM90_TMA_LOAD_MULTICASTES1A_vS1B_EENS_8epilogue10collective18CollectiveEpilogueINS1E_22Sm90TmaWarpSpecializedILi4ELi2ELi16ELb0ELb0EEEJSI_NS5_IJSG_NSA_ILi32EEEEEESJ_SK_SJ_SK_NS1E_6fusion15FusionCallbacksIS1I_NS1L_13LinCombEltActINS1E_6thread4GELUESJ_fSJ_fLNS_15FloatRoundStyleE2EEESI_S1K_JEEES10_NS11_INS12_ILi1ELi4ELi3EEES15_NST_INS5_IJS16_S1J_EEENS5_IJS1J_SC_EEEEEEENS4_39AutoVectorizingCopyWithAssumedAlignmentILi128EEENS4_14SM90_TMA_STOREES1X_S1Z_NS4_9Copy_AtomIJNS4_17SM90_U32x4_STSM_NENS_6half_tEEEEvEEEvvEEEEvNT_6ParamsE)
        /*0020*/ 	.word	0x00000000
.L_20:


//--------------------- .nv.compat                --------------------------
	.section	.nv.compat,"",@"SHT_CUDA_COMPAT_INFO"
	.align	4
        /*0000*/ 	.byte	0x02, 0x09, 0x01, 0x00, 0x02, 0x02, 0x04, 0x00, 0x02, 0x05, 0x05, 0x00, 0x03, 0x07, 0x01, 0x01
        /*0010*/ 	.byte	0x02, 0x03, 0x01, 0x00, 0x02, 0x06, 0x01, 0x00, 0x04, 0x0b, 0x08, 0x00, 0x00, 0x00, 0x00, 0x00
        /*0020*/ 	.byte	0x00, 0x00, 0x00, 0x00


//--------------------- .nv.info._ZN7cutlass13device_kernelINS_4gemm6kernel13GemmUniversalIN4cute5tupleIJiiiiEEENS1_10collective13CollectiveMmaINS1_37MainloopSm90TmaGmmaWarpSpecializedFP8ILi12ENS5_IJNS4_1CILi2EEENSA_ILi1EEESC_EEENS1_35KernelTmaWarpSpecializedCooperativeEEENS5_IJNSA_ILi128EEESG_NSA_ILi64EEEEEENS_12float_e4m3_tENS5_IJlSC_lEEESJ_SK_NS4_8TiledMMAINS4_8MMA_AtomIJNS4_4SM904GMMA31MMA_64x128x32_F32E4M3E4M3_SS_TNILNSO_7ScaleInE1ELSQ_1EEEEEENS4_6LayoutISD_NS5_IJSC_NSA_ILi0EEESU_EEEEENS5_IJNS4_10UnderscoreESX_SX_EEEEENS4_13SM90_TMA_LOADENS4_14ComposedLayoutINS4_7SwizzleILi2ELi4ELi3EEENS4_18smem_ptr_flag_bitsILi8EEENST_INS5_IJNSA_ILi8EEESH_EEENS5_IJSH_SC_EEEEEEEvNS4_8identityENS4_23SM90_TMA_LOAD_MULTICASTES1A_vS1B_EENS_8epilogue10collective18CollectiveEpilogueINS1E_22Sm90TmaWarpSpecializedILi4ELi2ELi16ELb0ELb0EEEJSI_NS5_IJSG_NSA_ILi32EEEEEESJ_SK_SJ_SK_NS1E_6fusion15FusionCallbacksIS1I_NS1L_13LinCombEltActINS1E_6thread4GELUESJ_fSJ_fLNS_15FloatRoundStyleE2EEESI_S1K_JEEES10_NS11_INS12_ILi1ELi4ELi3EEES15_NST_INS5_IJS16_S1J_EEENS5_IJS1J_SC_EEEEEEENS4_39AutoVectorizingCopyWithAssumedAlignmentILi128EEENS4_14SM90_TMA_STOREES1X_S1Z_NS4_9Copy_AtomIJNS4_17SM90_U32x4_STSM_NENS_6half_tEEEEvEEEvvEEEEvNT_6ParamsE --------------------------
	.section	.nv.info._ZN7cutlass13device_kernelINS_4gemm6kernel13GemmUniversalIN4cute5tupleIJiiiiEEENS1_10collective13CollectiveMmaINS1_37MainloopSm90TmaGmmaWarpSpecializedFP8ILi12ENS5_IJNS4_1CILi2EEENSA_ILi1EEESC_EEENS1_35KernelTmaWarpSpecializedCooperativeEEENS5_IJNSA_ILi128EEESG_NSA_ILi64EEEEEENS_12float_e4m3_tENS5_IJlSC_lEEESJ_SK_NS4_8TiledMMAINS4_8MMA_AtomIJNS4_4SM904GMMA31MMA_64x128x32_F32E4M3E4M3_SS_TNILNSO_7ScaleInE1ELSQ_1EEEEEENS4_6LayoutISD_NS5_IJSC_NSA_ILi0EEESU_EEEEENS5_IJNS4_10UnderscoreESX_SX_EEEEENS4_13SM90_TMA_LOADENS4_14ComposedLayoutINS4_7SwizzleILi2ELi4ELi3EEENS4_18smem_ptr_flag_bitsILi8EEENST_INS5_IJNSA_ILi8EEESH_EEENS5_IJSH_SC_EEEEEEEvNS4_8identityENS4_23SM90_TMA_LOAD_MULTICASTES1A_vS1B_EENS_8epilogue10collective18CollectiveEpilogueINS1E_22Sm90TmaWarpSpecializedILi4ELi2ELi16ELb0ELb0EEEJSI_NS5_IJSG_NSA_ILi32EEEEEESJ_SK_SJ_SK_NS1E_6fusion15FusionCallbacksIS1I_NS1L_13LinCombEltActINS1E_6thread4GELUESJ_fSJ_fLNS_15FloatRoundStyleE2EEESI_S1K_JEEES10_NS11_INS12_ILi1ELi4ELi3EEES15_NST_INS5_IJS16_S1J_EEENS5_IJS1J_SC_EEEEEEENS4_39AutoVectorizingCopyWithAssumedAlignmentILi128EEENS4_14SM90_TMA_STOREES1X_S1Z_NS4_9Copy_AtomIJNS4_17SM90_U32x4_STSM_NENS_6half_tEEEEvEEEvvEEEEvNT_6ParamsE,"",@"SHT_CUDA_INFO"
	.sectionflags	@""
	.align	4


	//----- nvinfo : EIATTR_CUDA_API_VERSION
	.align		4
        /*0000*/ 	.byte	0x04, 0x37
        /*0002*/ 	.short	(.L_22 - .L_21)
.L_21:
        /*0004*/ 	.word	0x00000082


	//----- nvinfo : EIATTR_KPARAM_INFO
	.align		4
.L_22:
        /*0008*/ 	.byte	0x04, 0x17
        /*000a*/ 	.short	(.L_24 - .L_23)
.L_23:
        /*000c*/ 	.word	0x00000000
        /*0010*/ 	.short	0x0000
        /*0012*/ 	.short	0x0070
        /*0014*/ 	.byte	0x00, 0xf0, 0x01, 0x1c


	//----- nvinfo : EIATTR_SPARSE_MMA_MASK
	.align		4
.L_24:
        /*0018*/ 	.byte	0x03, 0x50
        /*001a*/ 	.short	0x0000


	//----- nvinfo : EIATTR_MAXREG_COUNT
	.align		4
        /*001c*/ 	.byte	0x03, 0x1b
        /*001e*/ 	.short	0x00a8


	//----- nvinfo : EIATTR_NUM_BARRIERS
	.align		4
        /*0020*/ 	.byte	0x02, 0x4c
        /*0022*/ 	.byte	0x02
	.zero		1


	//----- nvinfo : EIATTR_EXTERNS
	.align		4
        /*0024*/ 	.byte	0x04, 0x0f
        /*0026*/ 	.short	(.L_26 - .L_25)


	//   ....[0]....
	.align		4
.L_25:
        /*0028*/ 	.word	index@(__assertfail)


	//----- nvinfo : EIATTR_MERCURY_ISA_VERSION
	.align		4
.L_26:
        /*002c*/ 	.byte	0x03, 0x5f
        /*002e*/ 	.short	0x0101


	//----- nvinfo : EIATTR_INT_WARP_WIDE_INSTR_OFFSETS
	.align		4
        /*0030*/ 	.byte	0x04, 0x31
        /*0032*/ 	.short	(.L_28 - .L_27)


	//   ....[0]....
.L_27:
        /*0034*/ 	.word	0x00000b50


	//   ....[1]....
        /*0038*/ 	.word	0x00000b70


	//   ....[2]....
        /*003c*/ 	.word	0x00000c70


	//----- nvinfo : EIATTR_COOP_GROUP_MASK_REGIDS
	.align		4
.L_28:
        /*0040*/ 	.byte	0x04, 0x29
        /*0042*/ 	.short	(.L_30 - .L_29)


	//   ....[0]....
.L_29:
        /*0044*/ 	.word	0xffffffff


	//   ....[1]....
        /*0048*/ 	.word	0xffffffff


	//   ....[2]....
        /*004c*/ 	.word	0xffffffff


	//   ....[3]....
        /*0050*/ 	.word	0xffffffff


	//   ....[4]....
        /*0054*/ 	.word	0xffffffff


	//   ....[5]....
        /*0058*/ 	.word	0xffffffff


	//   ....[6]....
        /*005c*/ 	.word	0xffffffff


	//----- nvinfo : EIATTR_COOP_GROUP_INSTR_OFFSETS
	.align		4
.L_30:
        /*0060*/ 	.byte	0x04, 0x28
        /*0062*/ 	.short	(.L_32 - .L_31)


	//   ....[0]....
.L_31:
        /*0064*/ 	.word	0x00000070


	//   ....[1]....
        /*0068*/ 	.word	0x00000080


	//   ....[2]....
        /*006c*/ 	.word	0x00000440


	//   ....[3]....
        /*0070*/ 	.word	0x00000740


	//   ....[4]....
        /*0074*/ 	.word	0x000009a0


	//   ....[5]....
        /*0078*/ 	.word	0x00000db0


	//   ....[6]....
        /*007c*/ 	.word	0x00001840


	//----- nvinfo : EIATTR_REG_RECONFIG
	.align		4
.L_32:
        /*0080*/ 	.byte	0x01, 0x54
	.zero		2


	//----- nvinfo : EIATTR_SYSCALL_OFFSETS
	.align		4
        /*0084*/ 	.byte	0x04, 0x46
        /*0086*/ 	.short	(.L_34 - .L_33)


	//   ....[0]....
.L_33:
        /*0088*/ 	.word	0x00003610


	//   ....[1]....
        /*008c*/ 	.word	0x00003750


	//----- nvinfo : EIATTR_MBARRIER_INSTR_OFFSETS
	.align		4
.L_34:
        /*0090*/ 	.byte	0x04, 0x39
        /*0092*/ 	.short	(.L_36 - .L_35)


	//   ....[0]....
.L_35:
        /*0094*/ 	.word	0x00000560
        /*0098*/ 	.word	0x000000ff
        /*009c*/ 	.word	0x00000000
        /*00a0*/ 	.short	0x0100
        /*00a2*/ 	.byte	0x08
	.zero		1


	//   ....[1]....
        /*00a4*/ 	.word	0x00000570
        /*00a8*/ 	.word	0x000000ff
        /*00ac*/ 	.word	0x00000060
        /*00b0*/ 	.short	0x0100
        /*00b2*/ 	.byte	0x08
	.zero		1


	//   ....[2]....
        /*00b4*/ 	.word	0x00000580
        /*00b8*/ 	.word	0x000000ff
        /*00bc*/ 	.word	0x00000008
        /*00c0*/ 	.short	0x0100
        /*00c2*/ 	.byte	0x08
	.zero		1


	//   ....[3]....
        /*00c4*/ 	.word	0x00000590
        /*00c8*/ 	.word	0x000000ff
        /*00cc*/ 	.word	0x00000068
        /*00d0*/ 	.short	0x0100
        /*00d2*/ 	.byte	0x08
	.zero		1


	//   ....[4]....
        /*00d4*/ 	.word	0x000005a0
        /*00d8*/ 	.word	0x000000ff
        /*00dc*/ 	.word	0x00000010
        /*00e0*/ 	.short	0x0100
        /*00e2*/ 	.byte	0x08
	.zero		1


	//   ....[5]....
        /*00e4*/ 	.word	0x000005b0
        /*00e8*/ 	.word	0x000000ff
        /*00ec*/ 	.word	0x00000070
        /*00f0*/ 	.short	0x0100
        /*00f2*/ 	.byte	0x08
	.zero		1


	//   ....[6]....
        /*00f4*/ 	.word	0x000005c0
        /*00f8*/ 	.word	0x000000ff
        /*00fc*/ 	.word	0x00000018
        /*0100*/ 	.short	0x0100
        /*0102*/ 	.byte	0x08
	.zero		1


	//   ....[7]....
        /*0104*/ 	.word	0x000005d0
        /*0108*/ 	.word	0x000000ff
        /*010c*/ 	.word	0x00000078
        /*0110*/ 	.short	0x0100
        /*0112*/ 	.byte	0x08
	.zero		1


	//   ....[8]....
        /*0114*/ 	.word	0x000005e0
        /*0118*/ 	.word	0x000000ff
        /*011c*/ 	.word	0x00000020
        /*0120*/ 	.short	0x0100
        /*0122*/ 	.byte	0x08
	.zero		1


	//   ....[9]....
        /*0124*/ 	.word	0x000005f0
        /*0128*/ 	.word	0x000000ff
        /*012c*/ 	.word	0x00000080
        /*0130*/ 	.short	0x0100
        /*0132*/ 	.byte	0x08
	.zero		1


	//   ....[10]....
        /*0134*/ 	.word	0x00000600
        /*0138*/ 	.word	0x000000ff
        /*013c*/ 	.word	0x00000028
        /*0140*/ 	.short	0x0100
        /*0142*/ 	.byte	0x08
	.zero		1


	//   ....[11]....
        /*0144*/ 	.word	0x00000610
        /*0148*/ 	.word	0x000000ff
        /*014c*/ 	.word	0x00000088
        /*0150*/ 	.short	0x0100
        /*0152*/ 	.byte	0x08
	.zero		1


	//   ....[12]....
        /*0154*/ 	.word	0x00000620
        /*0158*/ 	.word	0x000000ff
        /*015c*/ 	.word	0x00000030
        /*0160*/ 	.short	0x0100
        /*0162*/ 	.byte	0x08
	.zero		1


	//   ....[13]....
        /*0164*/ 	.word	0x00000630
        /*0168*/ 	.word	0x000000ff
        /*016c*/ 	.word	0x00000090
        /*0170*/ 	.short	0x0100
        /*0172*/ 	.byte	0x08
	.zero		1


	//   ....[14]....
        /*0174*/ 	.word	0x00000640
        /*0178*/ 	.word	0x000000ff
        /*017c*/ 	.word	0x00000038
        /*0180*/ 	.short	0x0100
        /*0182*/ 	.byte	0x08
	.zero		1


	//   ....[15]....
        /*0184*/ 	.word	0x00000650
        /*0188*/ 	.word	0x000000ff
        /*018c*/ 	.word	0x00000098
        /*0190*/ 	.short	0x0100
        /*0192*/ 	.byte	0x08
	.zero		1


	//   ....[16]....
        /*0194*/ 	.word	0x00000660
        /*0198*/ 	.word	0x000000ff
        /*019c*/ 	.word	0x00000040
        /*01a0*/ 	.short	0x0100
        /*01a2*/ 	.byte	0x08
	.zero		1


	//   ....[17]....
        /*01a4*/ 	.word	0x00000670
        /*01a8*/ 	.word	0x000000ff
        /*01ac*/ 	.word	0x000000a0
        /*01b0*/ 	.short	0x0100
        /*01b2*/ 	.byte	0x08
	.zero		1


	//   ....[18]....
        /*01b4*/ 	.word	0x00000680
        /*01b8*/ 	.word	0x000000ff
        /*01bc*/ 	.word	0x00000048
        /*01c0*/ 	.short	0x0100
        /*01c2*/ 	.byte	0x08
	.zero		1


	//   ....[19]....
        /*01c4*/ 	.word	0x00000690
        /*01c8*/ 	.word	0x000000ff
        /*01cc*/ 	.word	0x000000a8
        /*01d0*/ 	.short	0x0100
        /*01d2*/ 	.byte	0x08
	.zero		1


	//   ....[20]....
        /*01d4*/ 	.word	0x000006a0
        /*01d8*/ 	.word	0x000000ff
        /*01dc*/ 	.word	0x00000050
        /*01e0*/ 	.short	0x0100
        /*01e2*/ 	.byte	0x08
	.zero		1


	//   ....[21]....
        /*01e4*/ 	.word	0x000006b0
        /*01e8*/ 	.word	0x000000ff
        /*01ec*/ 	.word	0x000000b0
        /*01f0*/ 	.short	0x0100
        /*01f2*/ 	.byte	0x08
	.zero		1


	//   ....[22]....
        /*01f4*/ 	.word	0x000006c0
        /*01f8*/ 	.word	0x000000ff
        /*01fc*/ 	.word	0x00000058
        /*0200*/ 	.short	0x0100
        /*0202*/ 	.byte	0x08
	.zero		1


	//   ....[23]....
        /*0204*/ 	.word	0x000006d0
        /*0208*/ 	.word	0x000000ff
        /*020c*/ 	.word	0x000000b8
        /*0210*/ 	.short	0x0100
        /*0212*/ 	.byte	0x08
	.zero		1


	//   ....[24]....
        /*0214*/ 	.word	0x00000900
        /*0218*/ 	.word	0x000000ff
        /*021c*/ 	.word	0x000000c0
        /*0220*/ 	.short	0x0100
        /*0222*/ 	.byte	0x08
	.zero		1


	//   ....[25]....
        /*0224*/ 	.word	0x00000910
        /*0228*/ 	.word	0x000000ff
        /*022c*/ 	.word	0x000000e0
        /*0230*/ 	.short	0x0100
        /*0232*/ 	.byte	0x08
	.zero		1


	//   ....[26]....
        /*0234*/ 	.word	0x00000920
        /*0238*/ 	.word	0x000000ff
        /*023c*/ 	.word	0x000000c8
        /*0240*/ 	.short	0x0100
        /*0242*/ 	.byte	0x08
	.zero		1


	//   ....[27]....
        /*0244*/ 	.word	0x00000930
        /*0248*/ 	.word	0x000000ff
        /*024c*/ 	.word	0x000000e8
        /*0250*/ 	.short	0x0100
        /*0252*/ 	.byte	0x08
	.zero		1


	//   ....[28]....
        /*0254*/ 	.word	0x00000940
        /*0258*/ 	.word	0x000000ff
        /*025c*/ 	.word	0x000000d0
        /*0260*/ 	.short	0x0100
        /*0262*/ 	.byte	0x08
	.zero		1


	//   ....[29]....
        /*0264*/ 	.word	0x00000950
        /*0268*/ 	.word	0x000000ff
        /*026c*/ 	.word	0x000000f0
        /*0270*/ 	.short	0x0100
        /*0272*/ 	.byte	0x08
	.zero		1


	//   ....[30]....
        /*0274*/ 	.word	0x00000960
        /*0278*/ 	.word	0x000000ff
        /*027c*/ 	.word	0x000000d8
        /*0280*/ 	.short	0x0100
        /*0282*/ 	.byte	0x08
	.zero		1


	//   ....[31]....
        /*0284*/ 	.word	0x00000970
        /*0288*/ 	.word	0x000000ff
        /*028c*/ 	.word	0x000000f8
        /*0290*/ 	.short	0x0100
        /*0292*/ 	.byte	0x08
	.zero		1


	//   ....[32]....
        /*0294*/ 	.word	0x00000ce0
        /*0298*/ 	.word	0x000000ff
        /*029c*/ 	.word	0x00000100
        /*02a0*/ 	.short	0x0100
        /*02a2*/ 	.byte	0x06
	.zero		1


	//   ....[33]....
        /*02a4*/ 	.word	0x00000d60
        /*02a8*/ 	.word	0x000000ff
        /*02ac*/ 	.word	0x00000108
        /*02b0*/ 	.short	0x0100
        /*02b2*/ 	.byte	0x06
	.zero		1


	//   ....[34]....
        /*02b4*/ 	.word	0x00001d70
        /*02b8*/ 	.word	0x000000ff
        /*02bc*/ 	.word	0x00000000
        /*02c0*/ 	.short	0x010a
        /*02c2*/ 	.byte	0x05
	.zero		1


	//   ....[35]....
        /*02c4*/ 	.word	0x00001db0
        /*02c8*/ 	.word	0x000000ff
        /*02cc*/ 	.word	0x00000000
        /*02d0*/ 	.short	0x010a
        /*02d2*/ 	.byte	0x05
	.zero		1


	//   ....[36]....
        /*02d4*/ 	.word	0x000026d0
        /*02d8*/ 	.word	0x000000ff
        /*02dc*/ 	.word	0x00000000
        /*02e0*/ 	.short	0x010a
        /*02e2*/ 	.byte	0x08
	.zero		1


	//   ....[37]....
        /*02e4*/ 	.word	0x00002710
        /*02e8*/ 	.word	0x000000ff
        /*02ec*/ 	.word	0x00000000
        /*02f0*/ 	.short	0x010a
        /*02f2*/ 	.byte	0x08
	.zero		1


	//   ....[38]....
        /*02f4*/ 	.word	0x00002d50
        /*02f8*/ 	.word	0x00000006
        /*02fc*/ 	.word	0x00000000
        /*0300*/ 	.short	0x0101
        /*0302*/ 	.byte	0x3f
	.zero		1


	//   ....[39]....
        /*0304*/ 	.word	0x000033d0
        /*0308*/ 	.word	0x00000000
        /*030c*/ 	.word	0x00000000
        /*0310*/ 	.short	0x0101
        /*0312*/ 	.byte	0x3f
	.zero		1


	//   ....[40]....
        /*0314*/ 	.word	0x00003bf0
        /*0318*/ 	.word	0x0000000d
        /*031c*/ 	.word	0x000000c0
        /*0320*/ 	.short	0x010a
        /*0322*/ 	.byte	0x3f
	.zero		1


	//   ....[41]....
        /*0324*/ 	.word	0x00003f10
        /*0328*/ 	.word	0x00000006
        /*032c*/ 	.word	0x00000000
        /*0330*/ 	.short	0x0101
        /*0332*/ 	.byte	0x3f
	.zero		1


	//   ....[42]....
        /*0334*/ 	.word	0x00006000
        /*0338*/ 	.word	0x0000001a
        /*033c*/ 	.word	0x000000c0
        /*0340*/ 	.short	0x010a
        /*0342*/ 	.byte	0x3f
	.zero		1


	//   ....[43]....
        /*0344*/ 	.word	0x00006230
        /*0348*/ 	.word	0x0000000f
        /*034c*/ 	.word	0x00000000
        /*0350*/ 	.short	0x0101
        /*0352*/ 	.byte	0x3f
	.zero		1


	//   ....[44]....
        /*0354*/ 	.word	0x000081d0
        /*0358*/ 	.word	0x00000019
        /*035c*/ 	.word	0x000000c0
        /*0360*/ 	.short	0x010a
        /*0362*/ 	.byte	0x3f
	.zero		1


	//   ....[45]....
        /*0364*/ 	.word	0x00008400
        /*0368*/ 	.word	0x0000000f
        /*036c*/ 	.word	0x00000000
        /*0370*/ 	.short	0x0101
        /*0372*/ 	.byte	0x3f
	.zero		1


	//   ....[46]....
        /*0374*/ 	.word	0x0000a3a0
        /*0378*/ 	.word	0x00000014
        /*037c*/ 	.word	0x000000c0
        /*0380*/ 	.short	0x010a
        /*0382*/ 	.byte	0x3f
	.zero		1


	//   ....[47]....
        /*0384*/ 	.word	0x0000a5f0
        /*0388*/ 	.word	0x0000000e
        /*038c*/ 	.word	0x00000000
        /*0390*/ 	.short	0x0101
        /*0392*/ 	.byte	0x3f
	.zero		1


	//   ....[48]....
        /*0394*/ 	.word	0x0000d1a0
        /*0398*/ 	.word	0x000000ff
        /*039c*/ 	.word	0x00000108
        /*03a0*/ 	.short	0x010a
        /*03a2*/ 	.byte	0x04
	.zero		1


	//   ....[49]....
        /*03a4*/ 	.word	0x0000d5b0
        /*03a8*/ 	.word	0x000000ff
        /*03ac*/ 	.word	0x000000e0
        /*03b0*/ 	.short	0x010a
        /*03b2*/ 	.byte	0x05
	.zero		1


	//   ....[50]....
        /*03b4*/ 	.word	0x0000d6a0
        /*03b8*/ 	.word	0x000000ff
        /*03bc*/ 	.word	0x000000c0
        /*03c0*/ 	.short	0x010b
        /*03c2*/ 	.byte	0x05
	.zero		1


	//   ....[51]....
        /*03c4*/ 	.word	0x0000d700
        /*03c8*/ 	.word	0x000000ff
        /*03cc*/ 	.word	0x00000000
        /*03d0*/ 	.short	0x0101
        /*03d2*/ 	.byte	0x04
	.zero		1


	//   ....[52]....
        /*03d4*/ 	.word	0x0000d730
        /*03d8*/ 	.word	0x000000ff
        /*03dc*/ 	.word	0x000000e8
        /*03e0*/ 	.short	0x010a
        /*03e2*/ 	.byte	0x05
	.zero		1


	//   ....[53]....
        /*03e4*/ 	.word	0x0000d840
        /*03e8*/ 	.word	0x000000ff
        /*03ec*/ 	.word	0x000000c8
        /*03f0*/ 	.short	0x010b
        /*03f2*/ 	.byte	0x05
	.zero		1


	//   ....[54]....
        /*03f4*/ 	.word	0x0000d8a0
        /*03f8*/ 	.word	0x000000ff
        /*03fc*/ 	.word	0x00000000
        /*0400*/ 	.short	0x0101
        /*0402*/ 	.byte	0x04
	.zero		1


	//   ....[55]....
        /*0404*/ 	.word	0x0000d8d0
        /*0408*/ 	.word	0x000000ff
        /*040c*/ 	.word	0x000000f0
        /*0410*/ 	.short	0x010a
        /*0412*/ 	.byte	0x05
	.zero		1


	//   ....[56]....
        /*0414*/ 	.word	0x0000d9e0
        /*0418*/ 	.word	0x000000ff
        /*041c*/ 	.word	0x000000d0
        /*0420*/ 	.short	0x010b
        /*0422*/ 	.byte	0x05
	.zero		1


	//   ....[57]....
        /*0424*/ 	.word	0x0000da40
        /*0428*/ 	.word	0x000000ff
        /*042c*/ 	.word	0x00000000
        /*0430*/ 	.short	0x0101
        /*0432*/ 	.byte	0x04
	.zero		1


	//   ....[58]....
        /*0434*/ 	.word	0x0000da70
        /*0438*/ 	.word	0x000000ff
        /*043c*/ 	.word	0x000000f8
        /*0440*/ 	.short	0x010a
        /*0442*/ 	.byte	0x05
	.zero		1


	//   ....[59]....
        /*0444*/ 	.word	0x0000db80
        /*0448*/ 	.word	0x000000ff
        /*044c*/ 	.word	0x000000d8
        /*0450*/ 	.short	0x010b
        /*0452*/ 	.byte	0x05
	.zero		1


	//   ....[60]....
        /*0454*/ 	.word	0x0000dc60
        /*0458*/ 	.word	0x000000ff
        /*045c*/ 	.word	0x00000000
        /*0460*/ 	.short	0x0101
        /*0462*/ 	.byte	0x04
	.zero		1


	//   ....[61]....
        /*0464*/ 	.word	0x0000e2c0
        /*0468*/ 	.word	0x00000003
        /*046c*/ 	.word	0x000000e0
        /*0470*/ 	.short	0x010a
        /*0472*/ 	.byte	0x3f
	.zero		1


	//   ....[62]....
        /*0474*/ 	.word	0x0000e300
        /*0478*/ 	.word	0x00000003
        /*047c*/ 	.word	0x000000e8
        /*0480*/ 	.short	0x010a
        /*0482*/ 	.byte	0x3f
	.zero		1


	//   ....[63]....
        /*0484*/ 	.word	0x0000e340
        /*0488*/ 	.word	0x00000003
        /*048c*/ 	.word	0x000000f0
        /*0490*/ 	.short	0x010a
        /*0492*/ 	.byte	0x3f
	.zero		1


	//   ....[64]....
        /*0494*/ 	.word	0x0000e390
        /*0498*/ 	.word	0x00000003
        /*049c*/ 	.word	0x000000f8
        /*04a0*/ 	.short	0x010a
        /*04a2*/ 	.byte	0x3f
	.zero		1


	//   ....[65]....
        /*04a4*/ 	.word	0x0000e6e0
        /*04a8*/ 	.word	0x0000000e
        /*04ac*/ 	.word	0x00000060
        /*04b0*/ 	.short	0x010a
        /*04b2*/ 	.byte	0x3f
	.zero		1


	//   ....[66]....
        /*04b4*/ 	.word	0x0000ea30
        /*04b8*/ 	.word	0x00000006
        /*04bc*/ 	.word	0x00000108
        /*04c0*/ 	.short	0x0101
        /*04c2*/ 	.byte	0x3f
	.zero		1


	//   ....[67]....
        /*04c4*/ 	.word	0x0000f190
        /*04c8*/ 	.word	0x00000007
        /*04cc*/ 	.word	0x00000000
        /*04d0*/ 	.short	0x010a
        /*04d2*/ 	.byte	0x3f
	.zero		1


	//   ....[68]....
        /*04d4*/ 	.word	0x0000f210
        /*04d8*/ 	.word	0x00000009
        /*04dc*/ 	.word	0x00000000
        /*04e0*/ 	.short	0x010a
        /*04e2*/ 	.byte	0x3f
	.zero		1


	//   ....[69]....
        /*04e4*/ 	.word	0x0000f2a0
        /*04e8*/ 	.word	0x00000006
        /*04ec*/ 	.word	0x00000000
        /*04f0*/ 	.short	0x010a
        /*04f2*/ 	.byte	0x3f
	.zero		1


	//   ....[70]....
        /*04f4*/ 	.word	0x0000f330
        /*04f8*/ 	.word	0x00000009
        /*04fc*/ 	.word	0x00000000
        /*0500*/ 	.short	0x010a
        /*0502*/ 	.byte	0x3f
	.zero		1


	//   ....[71]....
        /*0504*/ 	.word	0x0000f3c0
        /*0508*/ 	.word	0x00000006
        /*050c*/ 	.word	0x00000000
        /*0510*/ 	.short	0x010a
        /*0512*/ 	.byte	0x3f
	.zero		1


	//   ....[72]....
        /*0514*/ 	.word	0x0000f450
        /*0518*/ 	.word	0x00000009
        /*051c*/ 	.word	0x00000000
        /*0520*/ 	.short	0x010a
        /*0522*/ 	.byte	0x3f
	.zero		1


	//   ....[73]....
        /*0524*/ 	.word	0x0000f4e0
        /*0528*/ 	.word	0x00000006
        /*052c*/ 	.word	0x00000000
        /*0530*/ 	.short	0x010a
        /*0532*/ 	.byte	0x3f
	.zero		1


	//   ....[74]....
        /*0534*/ 	.word	0x0000f570
        /*0538*/ 	.word	0x00000009
        /*053c*/ 	.word	0x00000000
        /*0540*/ 	.short	0x010a
        /*0542*/ 	.byte	0x3f
	.zero		1


	//   ....[75]....
        /*0544*/ 	.word	0x0000f600
        /*0548*/ 	.word	0x00000006
        /*054c*/ 	.word	0x00000000
        /*0550*/ 	.short	0x010a
        /*0552*/ 	.byte	0x3f
	.zero		1


	//   ....[76]....
        /*0554*/ 	.word	0x0000f690
        /*0558*/ 	.word	0x00000009
        /*055c*/ 	.word	0x00000000
        /*0560*/ 	.short	0x010a
        /*0562*/ 	.byte	0x3f
	.zero		1


	//   ....[77]....
        /*0564*/ 	.word	0x0000f720
        /*0568*/ 	.word	0x00000006
        /*056c*/ 	.word	0x00000000
        /*0570*/ 	.short	0x010a
        /*0572*/ 	.byte	0x3f
	.zero		1


	//   ....[78]....
        /*0574*/ 	.word	0x0000f7b0
        /*0578*/ 	.word	0x00000003
        /*057c*/ 	.word	0x00000000
        /*0580*/ 	.short	0x010a
        /*0582*/ 	.byte	0x3f
	.zero		1


	//   ....[79]....
        /*0584*/ 	.word	0x0000f820
        /*0588*/ 	.word	0x00000005
        /*058c*/ 	.word	0x00000000
        /*0590*/ 	.short	0x010a
        /*0592*/ 	.byte	0x3f
	.zero		1


	//   ....[80]....
        /*0594*/ 	.word	0x0000f880
        /*0598*/ 	.word	0x00000006
        /*059c*/ 	.word	0x00000000
        /*05a0*/ 	.short	0x010a
        /*05a2*/ 	.byte	0x3f
	.zero		1


	//   ....[81]....
        /*05a4*/ 	.word	0x0000f8d0
        /*05a8*/ 	.word	0x0000000d
        /*05ac*/ 	.word	0x000000c0
        /*05b0*/ 	.short	0x010a
        /*05b2*/ 	.byte	0x3f
	.zero		1


	//   ....[82]....
        /*05b4*/ 	.word	0x0000f920
        /*05b8*/ 	.word	0x0000001a
        /*05bc*/ 	.word	0x000000c0
        /*05c0*/ 	.short	0x010a
        /*05c2*/ 	.byte	0x3f
	.zero		1


	//   ....[83]....
        /*05c4*/ 	.word	0x0000f970
        /*05c8*/ 	.word	0x00000019
        /*05cc*/ 	.word	0x000000c0
        /*05d0*/ 	.short	0x010a
        /*05d2*/ 	.byte	0x3f
	.zero		1


	//   ....[84]....
        /*05d4*/ 	.word	0x0000f9c0
        /*05d8*/ 	.word	0x00000014
        /*05dc*/ 	.word	0x000000c0
        /*05e0*/ 	.short	0x010a
        /*05e2*/ 	.byte	0x3f
	.zero		1


	//   ....[85]....
        /*05e4*/ 	.word	0x0000fa20
        /*05e8*/ 	.word	0x00000004
        /*05ec*/ 	.word	0x00000108
        /*05f0*/ 	.short	0x010a
        /*05f2*/ 	.byte	0x3f
	.zero		1


	//   ....[86]....
        /*05f4*/ 	.word	0x0000fa80
        /*05f8*/ 	.word	0x00000005
        /*05fc*/ 	.word	0x000000e0
        /*0600*/ 	.short	0x010a
        /*0602*/ 	.byte	0x3f
	.zero		1


	//   ....[87]....
        /*0604*/ 	.word	0x0000fae0
        /*0608*/ 	.word	0x00000005
        /*060c*/ 	.word	0x000000e8
        /*0610*/ 	.short	0x010a
        /*0612*/ 	.byte	0x3f
	.zero		1


	//   ....[88]....
        /*0614*/ 	.word	0x0000fb40
        /*0618*/ 	.word	0x00000005
        /*061c*/ 	.word	0x000000f0
        /*0620*/ 	.short	0x010a
        /*0622*/ 	.byte	0x3f
	.zero		1


	//   ....[89]....
        /*0624*/ 	.word	0x0000fba0
        /*0628*/ 	.word	0x00000005
        /*062c*/ 	.word	0x000000f8
        /*0630*/ 	.short	0x010a
        /*0632*/ 	.byte	0x3f
	.zero		1


	//   ....[90]....
        /*0634*/ 	.word	0x0000fbf0
        /*0638*/ 	.word	0x00000003
        /*063c*/ 	.word	0x000000e0
        /*0640*/ 	.short	0x010a
        /*0642*/ 	.byte	0x3f
	.zero		1


	//   ....[91]....
        /*0644*/ 	.word	0x0000fc40
        /*0648*/ 	.word	0x00000003
        /*064c*/ 	.word	0x000000e8
        /*0650*/ 	.short	0x010a
        /*0652*/ 	.byte	0x3f
	.zero		1


	//   ....[92]....
        /*0654*/ 	.word	0x0000fc90
        /*0658*/ 	.word	0x00000003
        /*065c*/ 	.word	0x000000f0
        /*0660*/ 	.short	0x010a
        /*0662*/ 	.byte	0x3f
	.zero		1


	//   ....[93]....
        /*0664*/ 	.word	0x0000fd60
        /*0668*/ 	.word	0x0000000e
        /*066c*/ 	.word	0x00000060
        /*0670*/ 	.short	0x010a
        /*0672*/ 	.byte	0x3f
	.zero		1


	//   ....[94]....
        /*0674*/ 	.word	0x0000fe30
        /*0678*/ 	.word	0x00000007
        /*067c*/ 	.word	0x00000000
        /*0680*/ 	.short	0x010a
        /*0682*/ 	.byte	0x3f
	.zero		1


	//   ....[95]....
        /*0684*/ 	.word	0x0000fe80
        /*0688*/ 	.word	0x00000009
        /*068c*/ 	.word	0x00000000
        /*0690*/ 	.short	0x010a
        /*0692*/ 	.byte	0x3f
	.zero		1


	//   ....[96]....
        /*0694*/ 	.word	0x0000fed0
        /*0698*/ 	.word	0x00000006
        /*069c*/ 	.word	0x00000000
        /*06a0*/ 	.short	0x010a
        /*06a2*/ 	.byte	0x3f
	.zero		1


	//   ....[97]....
        /*06a4*/ 	.word	0x0000ff20
        /*06a8*/ 	.word	0x00000009
        /*06ac*/ 	.word	0x00000000
        /*06b0*/ 	.short	0x010a
        /*06b2*/ 	.byte	0x3f
	.zero		1


	//   ....[98]....
        /*06b4*/ 	.word	0x0000ff70
        /*06b8*/ 	.word	0x00000006
        /*06bc*/ 	.word	0x00000000
        /*06c0*/ 	.short	0x010a
        /*06c2*/ 	.byte	0x3f
	.zero		1


	//   ....[99]....
        /*06c4*/ 	.word	0x0000ffc0
        /*06c8*/ 	.word	0x00000009
        /*06cc*/ 	.word	0x00000000
        /*06d0*/ 	.short	0x010a
        /*06d2*/ 	.byte	0x3f
	.zero		1


	//   ....[100]....
        /*06d4*/ 	.word	0x00010010
        /*06d8*/ 	.word	0x00000006
        /*06dc*/ 	.word	0x00000000
        /*06e0*/ 	.short	0x010a
        /*06e2*/ 	.byte	0x3f
	.zero		1


	//   ....[101]....
        /*06e4*/ 	.word	0x00010060
        /*06e8*/ 	.word	0x00000009
        /*06ec*/ 	.word	0x00000000
        /*06f0*/ 	.short	0x010a
        /*06f2*/ 	.byte	0x3f
	.zero		1


	//   ....[102]....
        /*06f4*/ 	.word	0x000100b0
        /*06f8*/ 	.word	0x00000006
        /*06fc*/ 	.word	0x00000000
        /*0700*/ 	.short	0x010a
        /*0702*/ 	.byte	0x3f
	.zero		1


	//   ....[103]....
        /*0704*/ 	.word	0x00010100
        /*0708*/ 	.word	0x00000009
        /*070c*/ 	.word	0x00000000
        /*0710*/ 	.short	0x010a
        /*0712*/ 	.byte	0x3f
	.zero		1


	//   ....[104]....
        /*0714*/ 	.word	0x00010150
        /*0718*/ 	.word	0x00000006
        /*071c*/ 	.word	0x00000000
        /*0720*/ 	.short	0x010a
        /*0722*/ 	.byte	0x3f
	.zero		1


	//----- nvinfo : EIATTR_NUM_MBARRIERS
	.align		4
.L_36:
        /*0724*/ 	.byte	0x03, 0x38
        /*0726*/ 	.short	0x0022


	//----- nvinfo : EIATTR_EXIT_INSTR_OFFSETS
	.align		4
        /*0728*/ 	.byte	0x04, 0x1c
        /*072a*/ 	.short	(.L_38 - .L_37)


	//   ....[0]....
.L_37:
        /*072c*/ 	.word	0x00000f90


	//   ....[1]....
        /*0730*/ 	.word	0x000016e0


	//   ....[2]....
        /*0734*/ 	.word	0x0000cba0


	//   ....[3]....
        /*0738*/ 	.word	0x0000d100


	//   ....[4]....
        /*073c*/ 	.word	0x0000d130


	//   ....[5]....
        /*0740*/ 	.word	0x0000e3e0


	//   ....[6]....
        /*0744*/ 	.word	0x0000f800


	//----- nvinfo : EIATTR_MAX_THREADS
	.align		4
.L_38:
        /*0748*/ 	.byte	0x04, 0x05
        /*074a*/ 	.short	(.L_40 - .L_39)
.L_39:
        /*074c*/ 	.word	0x00000180
        /*0750*/ 	.word	0x00000001
        /*0754*/ 	.word	0x00000001


	//----- nvinfo : EIATTR_CRS_STACK_SIZE
	.align		4
.L_40:
        /*0758*/ 	.byte	0x04, 0x1e
        /*075a*/ 	.short	(.L_42 - .L_41)
.L_41:
        /*075c*/ 	.word	0x00000000


	//----- nvinfo : EIATTR_CBANK_PARAM_SIZE
	.align		4
.L_42:
        /*0760*/ 	.byte	0x03, 0x19
        /*0762*/ 	.short	0x0770


	//----- nvinfo : EIATTR_PARAM_CBANK
	.align		4
        /*0764*/ 	.byte	0x04, 0x0a
        /*0766*/ 	.short	(.L_44 - .L_43)
	.align		4
.L_43:
        /*0768*/ 	.word	index@(.nv.constant0._ZN7cutlass13device_kernelINS_4gemm6kernel13GemmUniversalIN4cute5tupleIJiiiiEEENS1_10collective13CollectiveMmaINS1_37MainloopSm90TmaGmmaWarpSpecializedFP8ILi12ENS5_IJNS4_1CILi2EEENSA_ILi1EEESC_EEENS1_35KernelTmaWarpSpecializedCooperativeEEENS5_IJNSA_ILi128EEESG_NSA_ILi64EEEEEENS_12float_e4m3_tENS5_IJlSC_lEEESJ_SK_NS4_8TiledMMAINS4_8MMA_AtomIJNS4_4SM904GMMA31MMA_64x128x32_F32E4M3E4M3_SS_TNILNSO_7ScaleInE1ELSQ_1EEEEEENS4_6LayoutISD_NS5_IJSC_NSA_ILi0EEESU_EEEEENS5_IJNS4_10UnderscoreESX_SX_EEEEENS4_13SM90_TMA_LOADENS4_14ComposedLayoutINS4_7SwizzleILi2ELi4ELi3EEENS4_18smem_ptr_flag_bitsILi8EEENST_INS5_IJNSA_ILi8EEESH_EEENS5_IJSH_SC_EEEEEEEvNS4_8identityENS4_23SM90_TMA_LOAD_MULTICASTES1A_vS1B_EENS_8epilogue10collective18CollectiveEpilogueINS1E_22Sm90TmaWarpSpecializedILi4ELi2ELi16ELb0ELb0EEEJSI_NS5_IJSG_NSA_ILi32EEEEEESJ_SK_SJ_SK_NS1E_6fusion15FusionCallbacksIS1I_NS1L_13LinCombEltActINS1E_6thread4GELUESJ_fSJ_fLNS_15FloatRoundStyleE2EEESI_S1K_JEEES10_NS11_INS12_ILi1ELi4ELi3EEES15_NST_INS5_IJS16_S1J_EEENS5_IJS1J_SC_EEEEEEENS4_39AutoVectorizingCopyWithAssumedAlignmentILi128EEENS4_14SM90_TMA_STOREES1X_S1Z_NS4_9Copy_AtomIJNS4_17SM90_U32x4_STSM_NENS_6half_tEEEEvEEEvvEEEEvNT_6ParamsE)
        /*076c*/ 	.short	0x0210
        /*076e*/ 	.short	0x0770


	//----- nvinfo : EIATTR_SW_WAR
	.align		4
.L_44:
        /*0770*/ 	.byte	0x04, 0x36
        /*0772*/ 	.short	(.L_46 - .L_45)
.L_45:
        /*0774*/ 	.word	0x00000008
.L_46:


//--------------------- .nv.callgraph             --------------------------
	.section	.nv.callgraph,"",@"SHT_CUDA_CALLGRAPH"
	.align	4
	.sectionentsize	8
	.align		4
        /*0000*/ 	.word	0x00000000
	.align		4
        /*0004*/ 	.word	0xffffffff
	.align		4
        /*0008*/ 	.word	index@(_ZN7cutlass13device_kernelINS_4gemm6kernel13GemmUniversalIN4cute5tupleIJiiiiEEENS1_10collective13CollectiveMmaINS1_37MainloopSm90TmaGmmaWarpSpecializedFP8ILi12ENS5_IJNS4_1CILi2EEENSA_ILi1EEESC_EEENS1_35KernelTmaWarpSpecializedCooperativeEEENS5_IJNSA_ILi128EEESG_NSA_ILi64EEEEEENS_12float_e4m3_tENS5_IJlSC_lEEESJ_SK_NS4_8TiledMMAINS4_8MMA_AtomIJNS4_4SM904GMMA31MMA_64x128x32_F32E4M3E4M3_SS_TNILNSO_7ScaleInE1ELSQ_1EEEEEENS4_6LayoutISD_NS5_IJSC_NSA_ILi0EEESU_EEEEENS5_IJNS4_10UnderscoreESX_SX_EEEEENS4_13SM90_TMA_LOADENS4_14ComposedLayoutINS4_7SwizzleILi2ELi4ELi3EEENS4_18smem_ptr_flag_bitsILi8EEENST_INS5_IJNSA_ILi8EEESH_EEENS5_IJSH_SC_EEEEEEEvNS4_8identityENS4_23SM90_TMA_LOAD_MULTICASTES1A_vS1B_EENS_8epilogue10collective18CollectiveEpilogueINS1E_22Sm90TmaWarpSpecializedILi4ELi2ELi16ELb0ELb0EEEJSI_NS5_IJSG_NSA_ILi32EEEEEESJ_SK_SJ_SK_NS1E_6fusion15FusionCallbacksIS1I_NS1L_13LinCombEltActINS1E_6thread4GELUESJ_fSJ_fLNS_15FloatRoundStyleE2EEESI_S1K_JEEES10_NS11_INS12_ILi1ELi4ELi3EEES15_NST_INS5_IJS16_S1J_EEENS5_IJS1J_SC_EEEEEEENS4_39AutoVectorizingCopyWithAssumedAlignmentILi128EEENS4_14SM90_TMA_STOREES1X_S1Z_NS4_9Copy_AtomIJNS4_17SM90_U32x4_STSM_NENS_6half_tEEEEvEEEvvEEEEvNT_6ParamsE)
	.align		4
        /*000c*/ 	.word	index@(__assertfail)
	.align		4
        /*0010*/ 	.word	0x00000000
	.align		4
        /*0014*/ 	.word	0xfffffffe
	.align		4
        /*0018*/ 	.word	0x00000000
	.align		4
        /*001c*/ 	.word	0xfffffffd
	.align		4
        /*0020*/ 	.word	0x00000000
	.align		4
        /*0024*/ 	.word	0xfffffffc


//--------------------- .nv.constant4             --------------------------
	.section	.nv.constant4,"a",@progbits
	.align	8
	.align		8
.nv.constant4:
        /*0000*/ 	.dword	__assertfail
	.align		8
        /*0008*/ 	.dword	__unnamed_1
	.align		8
        /*0010*/ 	.dword	__unnamed_2
	.align		8
        /*0018*/ 	.dword	_ZN39_INTERNAL_a3ef167d_4_k_cu_c7432bad_27934cuda3std3__45__cpo5beginE
	.align		8
        /*0020*/ 	.dword	_ZN39_INTERNAL_a3ef167d_4_k_cu_c7432bad_27934cuda3std3__45__cpo3endE
	.align		8
        /*0028*/ 	.dword	_ZN39_INTERNAL_a3ef167d_4_k_cu_c7432bad_27934cuda3std3__45__cpo6cbeginE
	.align		8
        /*0030*/ 	.dword	_ZN39_INTERNAL_a3ef167d_4_k_cu_c7432bad_27934cuda3std3__45__cpo4cendE
	.align		8
        /*0038*/ 	.dword	_ZN39_INTERNAL_a3ef167d_4_k_cu_c7432bad_27934cuda3std3__441_GLOBAL__N__a3ef167d_4_k_cu_c7432bad_27936ignoreE
	.align		8
        /*0040*/ 	.dword	_ZN39_INTERNAL_a3ef167d_4_k_cu_c7432bad_27934cuda3std3__419piecewise_constructE
	.align		8
        /*0048*/ 	.dword	_ZN39_INTERNAL_a3ef167d_4_k_cu_c7432bad_27934cuda3std3__48in_placeE
	.align		8
        /*0050*/ 	.dword	_ZN39_INTERNAL_a3ef167d_4_k_cu_c7432bad_27934cuda3std6ranges3__45__cpo4swapE
	.align		8
        /*0058*/ 	.dword	_ZN39_INTERNAL_a3ef167d_4_k_cu_c7432bad_27934cuda3std6ranges3__45__cpo9iter_moveE
	.align		8
        /*0060*/ 	.dword	_ZN39_INTERNAL_a3ef167d_4_k_cu_c7432bad_27934cute7productE
	.align		8
        /*0068*/ 	.dword	_ZN39_INTERNAL_a3ef167d_4_k_cu_c7432bad_27934cute1_E
	.align		8
        /*0070*/ 	.dword	$str$24
	.align		8
        /*0078*/ 	.dword	$str$25


//--------------------- .text._ZN7cutlass13device_kernelINS_4gemm6kernel13GemmUniversalIN4cute5tupleIJiiiiEEENS1_10collective13CollectiveMmaINS1_37MainloopSm90TmaGmmaWarpSpecializedFP8ILi12ENS5_IJNS4_1CILi2EEENSA_ILi1EEESC_EEENS1_35KernelTmaWarpSpecializedCooperativeEEENS5_IJNSA_ILi128EEESG_NSA_ILi64EEEEEENS_12float_e4m3_tENS5_IJlSC_lEEESJ_SK_NS4_8TiledMMAINS4_8MMA_AtomIJNS4_4SM904GMMA31MMA_64x128x32_F32E4M3E4M3_SS_TNILNSO_7ScaleInE1ELSQ_1EEEEEENS4_6LayoutISD_NS5_IJSC_NSA_ILi0EEESU_EEEEENS5_IJNS4_10UnderscoreESX_SX_EEEEENS4_13SM90_TMA_LOADENS4_14ComposedLayoutINS4_7SwizzleILi2ELi4ELi3EEENS4_18smem_ptr_flag_bitsILi8EEENST_INS5_IJNSA_ILi8EEESH_EEENS5_IJSH_SC_EEEEEEEvNS4_8identityENS4_23SM90_TMA_LOAD_MULTICASTES1A_vS1B_EENS_8epilogue10collective18CollectiveEpilogueINS1E_22Sm90TmaWarpSpecializedILi4ELi2ELi16ELb0ELb0EEEJSI_NS5_IJSG_NSA_ILi32EEEEEESJ_SK_SJ_SK_NS1E_6fusion15FusionCallbacksIS1I_NS1L_13LinCombEltActINS1E_6thread4GELUESJ_fSJ_fLNS_15FloatRoundStyleE2EEESI_S1K_JEEES10_NS11_INS12_ILi1ELi4ELi3EEES15_NST_INS5_IJS16_S1J_EEENS5_IJS1J_SC_EEEEEEENS4_39AutoVectorizingCopyWithAssumedAlignmentILi128EEENS4_14SM90_TMA_STOREES1X_S1Z_NS4_9Copy_AtomIJNS4_17SM90_U32x4_STSM_NENS_6half_tEEEEvEEEvvEEEEvNT_6ParamsE --------------------------
	.section	.text._ZN7cutlass13device_kernelINS_4gemm6kernel13GemmUniversalIN4cute5tupleIJiiiiEEENS1_10collective13CollectiveMmaINS1_37MainloopSm90TmaGmmaWarpSpecializedFP8ILi12ENS5_IJNS4_1CILi2EEENSA_ILi1EEESC_EEENS1_35KernelTmaWarpSpecializedCooperativeEEENS5_IJNSA_ILi128EEESG_NSA_ILi64EEEEEENS_12float_e4m3_tENS5_IJlSC_lEEESJ_SK_NS4_8TiledMMAINS4_8MMA_AtomIJNS4_4SM904GMMA31MMA_64x128x32_F32E4M3E4M3_SS_TNILNSO_7ScaleInE1ELSQ_1EEEEEENS4_6LayoutISD_NS5_IJSC_NSA_ILi0EEESU_EEEEENS5_IJNS4_10UnderscoreESX_SX_EEEEENS4_13SM90_TMA_LOADENS4_14ComposedLayoutINS4_7SwizzleILi2ELi4ELi3EEENS4_18smem_ptr_flag_bitsILi8EEENST_INS5_IJNSA_ILi8EEESH_EEENS5_IJSH_SC_EEEEEEEvNS4_8identityENS4_23SM90_TMA_LOAD_MULTICASTES1A_vS1B_EENS_8epilogue10collective18CollectiveEpilogueINS1E_22Sm90TmaWarpSpecializedILi4ELi2ELi16ELb0ELb0EEEJSI_NS5_IJSG_NSA_ILi32EEEEEESJ_SK_SJ_SK_NS1E_6fusion15FusionCallbacksIS1I_NS1L_13LinCombEltActINS1E_6thread4GELUESJ_fSJ_fLNS_15FloatRoundStyleE2EEESI_S1K_JEEES10_NS11_INS12_ILi1ELi4ELi3EEES15_NST_INS5_IJS16_S1J_EEENS5_IJS1J_SC_EEEEEEENS4_39AutoVectorizingCopyWithAssumedAlignmentILi128EEENS4_14SM90_TMA_STOREES1X_S1Z_NS4_9Copy_AtomIJNS4_17SM90_U32x4_STSM_NENS_6half_tEEEEvEEEvvEEEEvNT_6ParamsE,"ax",@progbits
	.align	128
.text._ZN7cutlass13device_kernelINS_4gemm6kernel13GemmUniversalIN4cute5tupleIJiiiiEEENS1_10collective13CollectiveMmaINS1_37MainloopSm90TmaGmmaWarpSpecializedFP8ILi12ENS5_IJNS4_1CILi2EEENSA_ILi1EEESC_EEENS1_35KernelTmaWarpSpecializedCooperativeEEENS5_IJNSA_ILi128EEESG_NSA_ILi64EEEEEENS_12float_e4m3_tENS5_IJlSC_lEEESJ_SK_NS4_8TiledMMAINS4_8MMA_AtomIJNS4_4SM904GMMA31MMA_64x128x32_F32E4M3E4M3_SS_TNILNSO_7ScaleInE1ELSQ_1EEEEEENS4_6LayoutISD_NS5_IJSC_NSA_ILi0EEESU_EEEEENS5_IJNS4_10UnderscoreESX_SX_EEEEENS4_13SM90_TMA_LOADENS4_14ComposedLayoutINS4_7SwizzleILi2ELi4ELi3EEENS4_18smem_ptr_flag_bitsILi8EEENST_INS5_IJNSA_ILi8EEESH_EEENS5_IJSH_SC_EEEEEEEvNS4_8identityENS4_23SM90_TMA_LOAD_MULTICASTES1A_vS1B_EENS_8epilogue10collective18CollectiveEpilogueINS1E_22Sm90TmaWarpSpecializedILi4ELi2ELi16ELb0ELb0EEEJSI_NS5_IJSG_NSA_ILi32EEEEEESJ_SK_SJ_SK_NS1E_6fusion15FusionCallbacksIS1I_NS1L_13LinCombEltActINS1E_6thread4GELUESJ_fSJ_fLNS_15FloatRoundStyleE2EEESI_S1K_JEEES10_NS11_INS12_ILi1ELi4ELi3EEES15_NST_INS5_IJS16_S1J_EEENS5_IJS1J_SC_EEEEEEENS4_39AutoVectorizingCopyWithAssumedAlignmentILi128EEENS4_14SM90_TMA_STOREES1X_S1Z_NS4_9Copy_AtomIJNS4_17SM90_U32x4_STSM_NENS_6half_tEEEEvEEEvvEEEEvNT_6ParamsE:
        .type           _ZN7cutlass13device_kernelINS_4gemm6kernel13GemmUniversalIN4cute5tupleIJiiiiEEENS1_10collective13CollectiveMmaINS1_37MainloopSm90TmaGmmaWarpSpecializedFP8ILi12ENS5_IJNS4_1CILi2EEENSA_ILi1EEESC_EEENS1_35KernelTmaWarpSpecializedCooperativeEEENS5_IJNSA_ILi128EEESG_NSA_ILi64EEEEEENS_12float_e4m3_tENS5_IJlSC_lEEESJ_SK_NS4_8TiledMMAINS4_8MMA_AtomIJNS4_4SM904GMMA31MMA_64x128x32_F32E4M3E4M3_SS_TNILNSO_7ScaleInE1ELSQ_1EEEEEENS4_6LayoutISD_NS5_IJSC_NSA_ILi0EEESU_EEEEENS5_IJNS4_10UnderscoreESX_SX_EEEEENS4_13SM90_TMA_LOADENS4_14ComposedLayoutINS4_7SwizzleILi2ELi4ELi3EEENS4_18smem_ptr_flag_bitsILi8EEENST_INS5_IJNSA_ILi8EEESH_EEENS5_IJSH_SC_EEEEEEEvNS4_8identityENS4_23SM90_TMA_LOAD_MULTICASTES1A_vS1B_EENS_8epilogue10collective18CollectiveEpilogueINS1E_22Sm90TmaWarpSpecializedILi4ELi2ELi16ELb0ELb0EEEJSI_NS5_IJSG_NSA_ILi32EEEEEESJ_SK_SJ_SK_NS1E_6fusion15FusionCallbacksIS1I_NS1L_13LinCombEltActINS1E_6thread4GELUESJ_fSJ_fLNS_15FloatRoundStyleE2EEESI_S1K_JEEES10_NS11_INS12_ILi1ELi4ELi3EEES15_NST_INS5_IJS16_S1J_EEENS5_IJS1J_SC_EEEEEEENS4_39AutoVectorizingCopyWithAssumedAlignmentILi128EEENS4_14SM90_TMA_STOREES1X_S1Z_NS4_9Copy_AtomIJNS4_17SM90_U32x4_STSM_NENS_6half_tEEEEvEEEvvEEEEvNT_6ParamsE,@function
        .size           _ZN7cutlass13device_kernelINS_4gemm6kernel13GemmUniversalIN4cute5tupleIJiiiiEEENS1_10collective13CollectiveMmaINS1_37MainloopSm90TmaGmmaWarpSpecializedFP8ILi12ENS5_IJNS4_1CILi2EEENSA_ILi1EEESC_EEENS1_35KernelTmaWarpSpecializedCooperativeEEENS5_IJNSA_ILi128EEESG_NSA_ILi64EEEEEENS_12float_e4m3_tENS5_IJlSC_lEEESJ_SK_NS4_8TiledMMAINS4_8MMA_AtomIJNS4_4SM904GMMA31MMA_64x128x32_F32E4M3E4M3_SS_TNILNSO_7ScaleInE1ELSQ_1EEEEEENS4_6LayoutISD_NS5_IJSC_NSA_ILi0EEESU_EEEEENS5_IJNS4_10UnderscoreESX_SX_EEEEENS4_13SM90_TMA_LOADENS4_14ComposedLayoutINS4_7SwizzleILi2ELi4ELi3EEENS4_18smem_ptr_flag_bitsILi8EEENST_INS5_IJNSA_ILi8EEESH_EEENS5_IJSH_SC_EEEEEEEvNS4_8identityENS4_23SM90_TMA_LOAD_MULTICASTES1A_vS1B_EENS_8epilogue10collective18CollectiveEpilogueINS1E_22Sm90TmaWarpSpecializedILi4ELi2ELi16ELb0ELb0EEEJSI_NS5_IJSG_NSA_ILi32EEEEEESJ_SK_SJ_SK_NS1E_6fusion15FusionCallbacksIS1I_NS1L_13LinCombEltActINS1E_6thread4GELUESJ_fSJ_fLNS_15FloatRoundStyleE2EEESI_S1K_JEEES10_NS11_INS12_ILi1ELi4ELi3EEES15_NST_INS5_IJS16_S1J_EEENS5_IJS1J_SC_EEEEEEENS4_39AutoVectorizingCopyWithAssumedAlignmentILi128EEENS4_14SM90_TMA_STOREES1X_S1Z_NS4_9Copy_AtomIJNS4_17SM90_U32x4_STSM_NENS_6half_tEEEEvEEEvvEEEEvNT_6ParamsE,(.L_x_210 - _ZN7cutlass13device_kernelINS_4gemm6kernel13GemmUniversalIN4cute5tupleIJiiiiEEENS1_10collective13CollectiveMmaINS1_37MainloopSm90TmaGmmaWarpSpecializedFP8ILi12ENS5_IJNS4_1CILi2EEENSA_ILi1EEESC_EEENS1_35KernelTmaWarpSpecializedCooperativeEEENS5_IJNSA_ILi128EEESG_NSA_ILi64EEEEEENS_12float_e4m3_tENS5_IJlSC_lEEESJ_SK_NS4_8TiledMMAINS4_8MMA_AtomIJNS4_4SM904GMMA31MMA_64x128x32_F32E4M3E4M3_SS_TNILNSO_7ScaleInE1ELSQ_1EEEEEENS4_6LayoutISD_NS5_IJSC_NSA_ILi0EEESU_EEEEENS5_IJNS4_10UnderscoreESX_SX_EEEEENS4_13SM90_TMA_LOADENS4_14ComposedLayoutINS4_7SwizzleILi2ELi4ELi3EEENS4_18smem_ptr_flag_bitsILi8EEENST_INS5_IJNSA_ILi8EEESH_EEENS5_IJSH_SC_EEEEEEEvNS4_8identityENS4_23SM90_TMA_LOAD_MULTICASTES1A_vS1B_EENS_8epilogue10collective18CollectiveEpilogueINS1E_22Sm90TmaWarpSpecializedILi4ELi2ELi16ELb0ELb0EEEJSI_NS5_IJSG_NSA_ILi32EEEEEESJ_SK_SJ_SK_NS1E_6fusion15FusionCallbacksIS1I_NS1L_13LinCombEltActINS1E_6thread4GELUESJ_fSJ_fLNS_15FloatRoundStyleE2EEESI_S1K_JEEES10_NS11_INS12_ILi1ELi4ELi3EEES15_NST_INS5_IJS16_S1J_EEENS5_IJS1J_SC_EEEEEEENS4_39AutoVectorizingCopyWithAssumedAlignmentILi128EEENS4_14SM90_TMA_STOREES1X_S1Z_NS4_9Copy_AtomIJNS4_17SM90_U32x4_STSM_NENS_6half_tEEEEvEEEvvEEEEvNT_6ParamsE)
        .other          _ZN7cutlass13device_kernelINS_4gemm6kernel13GemmUniversalIN4cute5tupleIJiiiiEEENS1_10collective13CollectiveMmaINS1_37MainloopSm90TmaGmmaWarpSpecializedFP8ILi12ENS5_IJNS4_1CILi2EEENSA_ILi1EEESC_EEENS1_35KernelTmaWarpSpecializedCooperativeEEENS5_IJNSA_ILi128EEESG_NSA_ILi64EEEEEENS_12float_e4m3_tENS5_IJlSC_lEEESJ_SK_NS4_8TiledMMAINS4_8MMA_AtomIJNS4_4SM904GMMA31MMA_64x128x32_F32E4M3E4M3_SS_TNILNSO_7ScaleInE1ELSQ_1EEEEEENS4_6LayoutISD_NS5_IJSC_NSA_ILi0EEESU_EEEEENS5_IJNS4_10UnderscoreESX_SX_EEEEENS4_13SM90_TMA_LOADENS4_14ComposedLayoutINS4_7SwizzleILi2ELi4ELi3EEENS4_18smem_ptr_flag_bitsILi8EEENST_INS5_IJNSA_ILi8EEESH_EEENS5_IJSH_SC_EEEEEEEvNS4_8identityENS4_23SM90_TMA_LOAD_MULTICASTES1A_vS1B_EENS_8epilogue10collective18CollectiveEpilogueINS1E_22Sm90TmaWarpSpecializedILi4ELi2ELi16ELb0ELb0EEEJSI_NS5_IJSG_NSA_ILi32EEEEEESJ_SK_SJ_SK_NS1E_6fusion15FusionCallbacksIS1I_NS1L_13LinCombEltActINS1E_6thread4GELUESJ_fSJ_fLNS_15FloatRoundStyleE2EEESI_S1K_JEEES10_NS11_INS12_ILi1ELi4ELi3EEES15_NST_INS5_IJS16_S1J_EEENS5_IJS1J_SC_EEEEEEENS4_39AutoVectorizingCopyWithAssumedAlignmentILi128EEENS4_14SM90_TMA_STOREES1X_S1Z_NS4_9Copy_AtomIJNS4_17SM90_U32x4_STSM_NENS_6half_tEEEEvEEEvvEEEEvNT_6ParamsE,@"STO_CUDA_ENTRY STV_DEFAULT"
_ZN7cutlass13device_kernelINS_4gemm6kernel13GemmUniversalIN4cute5tupleIJiiiiEEENS1_10collective13CollectiveMmaINS1_37MainloopSm90TmaGmmaWarpSpecializedFP8ILi12ENS5_IJNS4_1CILi2EEENSA_ILi1EEESC_EEENS1_35KernelTmaWarpSpecializedCooperativeEEENS5_IJNSA_ILi128EEESG_NSA_ILi64EEEEEENS_12float_e4m3_tENS5_IJlSC_lEEESJ_SK_NS4_8TiledMMAINS4_8MMA_AtomIJNS4_4SM904GMMA31MMA_64x128x32_F32E4M3E4M3_SS_TNILNSO_7ScaleInE1ELSQ_1EEEEEENS4_6LayoutISD_NS5_IJSC_NSA_ILi0EEESU_EEEEENS5_IJNS4_10UnderscoreESX_SX_EEEEENS4_13SM90_TMA_LOADENS4_14ComposedLayoutINS4_7SwizzleILi2ELi4ELi3EEENS4_18smem_ptr_flag_bitsILi8EEENST_INS5_IJNSA_ILi8EEESH_EEENS5_IJSH_SC_EEEEEEEvNS4_8identityENS4_23SM90_TMA_LOAD_MULTICASTES1A_vS1B_EENS_8epilogue10collective18CollectiveEpilogueINS1E_22Sm90TmaWarpSpecializedILi4ELi2ELi16ELb0ELb0EEEJSI_NS5_IJSG_NSA_ILi32EEEEEESJ_SK_SJ_SK_NS1E_6fusion15FusionCallbacksIS1I_NS1L_13LinCombEltActINS1E_6thread4GELUESJ_fSJ_fLNS_15FloatRoundStyleE2EEESI_S1K_JEEES10_NS11_INS12_ILi1ELi4ELi3EEES15_NST_INS5_IJS16_S1J_EEENS5_IJS1J_SC_EEEEEEENS4_39AutoVectorizingCopyWithAssumedAlignmentILi128EEENS4_14SM90_TMA_STOREES1X_S1Z_NS4_9Copy_AtomIJNS4_17SM90_U32x4_STSM_NENS_6half_tEEEEvEEEvvEEEEvNT_6ParamsE:
[----:B------:R-:W1:Y:S01]  /*0000*/  LDC R1, c[0x0][0x28] ;  /* 0x00000a00ff017b82 */ /* 0x000e620000000800 */
[----:B------:R-:W2:Y:S07]  /*0010*/  S2R R18, SR_TID.X ;  /* 0x0000000000127919 */ /* 0x000eae0000002100 */
[----:B------:R-:W3:Y:S01]  /*0020*/  LDC.64 R8, c[0x0][0x588] ;  /* 0x00016200ff087b82 */ /* 0x000ee20000000a00 */
[----:B------:R-:W-:Y:S01]  /*0030*/  ELECT P0, URZ, PT ;  /* 0x00000000003f782f */ /* 0x000fe20003800000 */
[----:B------:R-:W-:Y:S01]  /*0040*/  BSSY B0, `(.L_x_0) ;  /* 0x0000016000007945 */ /* 0x000fe20003800000 */
[----:B--2---:R-:W-:-:S02]  /*0050*/  SHF.R.U32.HI R0, RZ, 0x5, R18 ;  /* 0x00000005ff007819 */ /* 0x004fc40000011612 */
[----:B------:R-:W-:-:S03]  /*0060*/  SHF.R.U32.HI R4, RZ, 0x7, R18 ;  /* 0x00000007ff047819 */ /* 0x000fc60000011612 */
[----:B------:R-:W2:Y:S04]  /*0070*/  SHFL.IDX PT, R3, R0, RZ, 0x1f ;  /* 0x00001fff00037589 */ /* 0x000ea800000e0000 */
[----:B------:R4:W1:Y:S01]  /*0080*/  SHFL.IDX PT, R6, R4, RZ, 0x1f ;  /* 0x00001fff04067589 */ /* 0x00086200000e0000 */
[----:B--2---:R-:W-:Y:S02]  /*0090*/  ISETP.NE.OR P0, PT, R3, RZ, !P0 ;  /* 0x000000ff0300720c */ /* 0x004fe40004705670 */
[----:B------:R-:W-:-:S11]  /*00a0*/  SHF.R.S32.HI R2, RZ, 0x1f, R3 ;  /* 0x0000001fff027819 */ /* 0x000fd60000011403 */
[----:B-1-34-:R-:W-:Y:S05]  /*00b0*/  @P0 BRA `(.L_x_1) ;  /* 0x0000000000380947 */ /* 0x01afea0003800000 */
[----:B------:R-:W-:Y:S02]  /*00c0*/  ULDC.64 UR4, c[0x0][0x198] ;  /* 0x0000660000047ab9 */ /* 0x000fe40000000a00 */
[----:B------:R-:W-:Y:S02]  /*00d0*/  UIADD3 UR6, UP0, UR4, 0xf0, URZ ;  /* 0x000000f004067890 */ /* 0x000fe4000ff1e03f */
[----:B------:R-:W-:Y:S02]  /*00e0*/  UIADD3 UR8, UP1, UR4, 0x1f0, URZ ;  /* 0x000001f004087890 */ /* 0x000fe4000ff3e03f */
[----:B------:R-:W-:Y:S02]  /*00f0*/  UIADD3 UR10, UP2, UR4, 0x3f0, URZ ;  /* 0x000003f0040a7890 */ /* 0x000fe4000ff5e03f */
[----:B------:R-:W-:Y:S02]  /*0100*/  UIADD3 UR4, UP3, UR4, 0x4f0, URZ ;  /* 0x000004f004047890 */ /* 0x000fe4000ff7e03f */
[----:B------:R-:W-:-:S02]  /*0110*/  UIADD3.X UR7, URZ, UR5, URZ, UP0, !UPT ;  /* 0x000000053f077290 */ /* 0x000fc400087fe43f */
[----:B------:R-:W-:Y:S02]  /*0120*/  UIADD3.X UR9, URZ, UR5, URZ, UP1, !UPT ;  /* 0x000000053f097290 */ /* 0x000fe40008ffe43f */
[----:B------:R-:W-:Y:S02]  /*0130*/  UIADD3.X UR11, URZ, UR5, URZ, UP2, !UPT ;  /* 0x000000053f0b7290 */ /* 0x000fe400097fe43f */
[----:B------:R-:W-:-:S03]  /*0140*/  UIADD3.X UR5, URZ, UR5, URZ, UP3, !UPT ;  /* 0x000000053f057290 */ /* 0x000fc60009ffe43f */
[----:B------:R1:W-:Y:S02]  /*0150*/  UTMACCTL.PF [UR6] ;  /* 0x00000000060079b9 */ /* 0x0003e40008040000 */
[----:B------:R1:W-:Y:S02]  /*0160*/  UTMACCTL.PF [UR8] ;  /* 0x00000000080079b9 */ /* 0x0003e40008040000 */
[----:B------:R1:W-:Y:S02]  /*0170*/  UTMACCTL.PF [UR10] ;  /* 0x000000000a0079b9 */ /* 0x0003e40008040000 */
[----:B------:R1:W-:Y:S02]  /*0180*/  UTMACCTL.PF [UR4] ;  /* 0x00000000040079b9 */ /* 0x0003e40008040000 */
[----:B-1----:R-:W-:Y:S01]  /*0190*/  NOP ;  /* 0x0000000000007918 */ /* 0x002fe20000000000 */
.L_x_1:
[----:B------:R-:W-:Y:S05]  /*01a0*/  BSYNC B0 ;  /* 0x0000000000007941 */ /* 0x000fea0003800000 */
.L_x_0:
[----:B------:R-:W-:Y:S01]  /*01b0*/  ULDC.64 UR4, c[0x0][0x590] ;  /* 0x0001640000047ab9 */ /* 0x000fe20000000a00 */
[----:B------:R-:W-:Y:S01]  /*01c0*/  LEA.HI R2, R2, R3, RZ, 0x2 ;  /* 0x0000000302027211 */ /* 0x000fe200078f10ff */
[----:B------:R-:W-:Y:S01]  /*01d0*/  ULDC.64 UR40, c[0x0][0x208] ;  /* 0x0000820000287ab9 */ /* 0x000fe20000000a00 */
[----:B------:R-:W-:Y:S01]  /*01e0*/  ISETP.NE.U32.AND P2, PT, RZ, UR4, PT ;  /* 0x00000004ff007c0c */ /* 0x000fe2000bf45070 */
[----:B------:R-:W-:Y:S01]  /*01f0*/  IMAD.MOV.U32 R4, RZ, RZ, R8 ;  /* 0x000000ffff047224 */ /* 0x000fe200078e0008 */
[----:B------:R-:W-:Y:S02]  /*0200*/  LOP3.LUT R2, R2, 0xfffffffc, RZ, 0xc0, !PT ;  /* 0xfffffffc02027812 */ /* 0x000fe400078ec0ff */
[----:B------:R-:W-:Y:S02]  /*0210*/  ISETP.NE.AND.EX P3, PT, RZ, UR5, PT, P2 ;  /* 0x00000005ff007c0c */ /* 0x000fe4000bf65320 */
[----:B------:R-:W-:Y:S01]  /*0220*/  MOV R5, R9 ;  /* 0x0000000900057202 */ /* 0x000fe20000000f00 */
[--C-:B------:R-:W-:Y:S01]  /*0230*/  IMAD.IADD R3, R3, 0x1, -R2.reuse ;  /* 0x0000000103037824 */ /* 0x100fe200078e0a02 */
[----:B------:R-:W-:-:S09]  /*0240*/  PRMT R2, RZ, 0x7610, R2 ;  /* 0x00007610ff027816 */ /* 0x000fd20000000002 */
[----:B------:R-:W-:Y:S05]  /*0250*/  @P3 BRA `(.L_x_2) ;  /* 0x0000000000303947 */ /* 0x000fea0003800000 */
[----:B------:R-:W-:Y:S02]  /*0260*/  ULDC.64 UR6, c[0x0][0x588] ;  /* 0x0001620000067ab9 */ /* 0x000fe40000000a00 */
[----:B------:R-:W-:-:S04]  /*0270*/  ISETP.NE.U32.AND P0, PT, RZ, UR6, PT ;  /* 0x00000006ff007c0c */ /* 0x000fc8000bf05070 */
[----:B------:R-:W-:-:S13]  /*0280*/  ISETP.NE.AND.EX P0, PT, RZ, UR7, PT, P0 ;  /* 0x00000007ff007c0c */ /* 0x000fda000bf05300 */
[----:B------:R-:W-:Y:S05]  /*0290*/  @!P0 BRA `(.L_x_3) ;  /* 0x0000000000108947 */ /* 0x000fea0003800000 */
[----:B------:R-:W2:Y:S02]  /*02a0*/  LDG.E R2, desc[UR40][R4.64] ;  /* 0x0000002804027981 */ /* 0x000ea4000c1e1900 */
[----:B--2---:R-:W-:Y:S01]  /*02b0*/  FSETP.NEU.AND P1, PT, R2, RZ, PT ;  /* 0x000000ff0200720b */ /* 0x004fe20003f2d000 */
[----:B------:R-:W-:Y:S01]  /*02c0*/  IMAD.MOV.U32 R2, RZ, RZ, 0x1 ;  /* 0x00000001ff027424 */ /* 0x000fe200078e00ff */
[----:B------:R-:W-:Y:S11]  /*02d0*/  BRA `(.L_x_2) ;  /* 0x0000000000107947 */ /* 0x000ff60003800000 */
.L_x_3:
[----:B------:R-:W-:Y:S01]  /*02e0*/  ULDC UR6, c[0x0][0x580] ;  /* 0x0001600000067ab9 */ /* 0x000fe20000000800 */
[----:B------:R-:W-:Y:S01]  /*02f0*/  IMAD.MOV.U32 R2, RZ, RZ, 0x1 ;  /* 0x00000001ff027424 */ /* 0x000fe200078e00ff */
[----:B------:R-:W-:Y:S02]  /*0300*/  FSETP.NEU.AND P1, PT, RZ, UR6, PT ;  /* 0x00000006ff007c0b */ /* 0x000fe4000bf2d000 */
[----:B------:R-:W-:-:S11]  /*0310*/  CS2R R4, SRZ ;  /* 0x0000000000047805 */ /* 0x000fd6000001ff00 */
.L_x_2:
[----:B------:R-:W-:Y:S02]  /*0320*/  ISETP.NE.U32.AND P4, PT, R4, RZ, PT ;  /* 0x000000ff0400720c */ /* 0x000fe40003f85070 */
[----:B------:R-:W-:Y:S02]  /*0330*/  ISETP.NE.AND.EX P5, PT, RZ, UR5, PT, P2 ;  /* 0x00000005ff007c0c */ /* 0x000fe4000bfa5320 */
[----:B------:R-:W-:Y:S02]  /*0340*/  ISETP.NE.AND.EX P2, PT, R5, RZ, PT, P4 ;  /* 0x000000ff0500720c */ /* 0x000fe40003f45340 */
[----:B------:R-:W-:-:S11]  /*0350*/  PLOP3.LUT P0, PT, PT, PT, PT, 0x8, 0x0 ;  /* 0x000000000000781c */ /* 0x000fd60003f0e170 */
[----:B------:R-:W-:Y:S05]  /*0360*/  @P2 BRA P5, `(.L_x_4) ;  /* 0x0000000000342947 */ /* 0x000fea0002800000 */
[----:B------:R-:W-:-:S04]  /*0370*/  ISETP.NE.U32.AND P0, PT, RZ, UR4, PT ;  /* 0x00000004ff007c0c */ /* 0x000fc8000bf05070 */
[----:B------:R-:W-:-:S13]  /*0380*/  ISETP.NE.AND.EX P0, PT, RZ, UR5, PT, P0 ;  /* 0x00000005ff007c0c */ /* 0x000fda000bf05300 */
[----:B------:R-:W-:Y:S05]  /*0390*/  @!P0 BRA `(.L_x_5) ;  /* 0x0000000000248947 */ /* 0x000fea0003800000 */
[----:B------:R-:W-:Y:S02]  /*03a0*/  PRMT R2, R2, 0x9910, RZ ;  /* 0x0000991002027816 */ /* 0x000fe400000000ff */
[----:B------:R-:W-:Y:S02]  /*03b0*/  ISETP.NE.U32.AND P0, PT, R4, RZ, PT ;  /* 0x000000ff0400720c */ /* 0x000fe40003f05070 */
[----:B------:R-:W-:Y:S02]  /*03c0*/  ISETP.NE.AND P2, PT, R2, RZ, PT ;  /* 0x000000ff0200720c */ /* 0x000fe40003f45270 */
[----:B------:R-:W-:Y:S02]  /*03d0*/  ISETP.NE.AND.EX P0, PT, R5, RZ, PT, P0 ;  /* 0x000000ff0500720c */ /* 0x000fe40003f05300 */
[----:B------:R-:W-:-:S09]  /*03e0*/  SEL R2, RZ, 0xffffffff, P1 ;  /* 0xffffffffff027807 */ /* 0x000fd20000800000 */
[----:B------:R-:W-:-:S04]  /*03f0*/  @!P2 SEL R2, RZ, 0xffffffff, P0 ;  /* 0xffffffffff02a807 */ /* 0x000fc80000000000 */
[----:B------:R-:W-:-:S04]  /*0400*/  LOP3.LUT R2, R2, 0x1, RZ, 0xc0, !PT ;  /* 0x0000000102027812 */ /* 0x000fc800078ec0ff */
[----:B------:R-:W-:Y:S01]  /*0410*/  ISETP.EQ.U32.AND P0, PT, R2, 0x1, PT ;  /* 0x000000010200780c */ /* 0x000fe20003f02070 */
[----:B------:R-:W-:-:S12]  /*0420*/  BRA `(.L_x_4) ;  /* 0x0000000000047947 */ /* 0x000fd80003800000 */
.L_x_5:
[----:B------:R-:W-:-:S13]  /*0430*/  PLOP3.LUT P0, PT, P1, PT, PT, 0x8, 0x0 ;  /* 0x000000000000781c */ /* 0x000fda0000f0e170 */
.L_x_4:
[----:B------:R-:W1:Y:S02]  /*0440*/  SHFL.IDX PT, R2, R0, RZ, 0x1f ;  /* 0x00001fff00027589 */ /* 0x000e6400000e0000 */
[----:B-1----:R-:W-:-:S13]  /*0450*/  ISETP.NE.AND P1, PT, R2, RZ, PT ;  /* 0x000000ff0200720c */ /* 0x002fda0003f25270 */
[----:B------:R-:W-:Y:S05]  /*0460*/  @P1 BRA `(.L_x_6) ;  /* 0x0000000000a41947 */ /* 0x000fea0003800000 */
[----:B------:R-:W-:Y:S01]  /*0470*/  ELECT P1, URZ, PT ;  /* 0x00000000003f782f */ /* 0x000fe20003820000 */
[----:B------:R-:W-:-:S12]  /*0480*/  BSSY B0, `(.L_x_6) ;  /* 0x0000027000007945 */ /* 0x000fd80003800000 */
[----:B------:R-:W-:Y:S05]  /*0490*/  @!P1 BRA `(.L_x_7) ;  /* 0x0000000000949947 */ /* 0x000fea0003800000 */
[----:B------:R-:W1:Y:S01]  /*04a0*/  S2UR UR8, SR_CgaCtaId ;  /* 0x00000000000879c3 */ /* 0x000e620000008800 */
[----:B------:R-:W-:Y:S01]  /*04b0*/  UMOV UR4, 0x400 ;  /* 0x0000040000047882 */ /* 0x000fe20000000000 */
[----:B------:R-:W-:Y:S01]  /*04c0*/  UMOV UR5, 0x1 ;  /* 0x0000000100057882 */ /* 0x000fe20000000000 */
[----:B------:R-:W-:Y:S02]  /*04d0*/  UMOV UR6, 0x4 ;  /* 0x0000000400067882 */ /* 0x000fe40000000000 */
[----:B------:R-:W-:-:S04]  /*04e0*/  UIADD3 UR6, -UR6, 0x100000, URZ ;  /* 0x0010000006067890 */ /* 0x000fc8000fffe13f */
[----:B------:R-:W-:Y:S02]  /*04f0*/  USHF.L.U32 UR7, UR6, 0xb, URZ ;  /* 0x0000000b06077899 */ /* 0x000fe4000800063f */
[----:B------:R-:W-:Y:S02]  /*0500*/  USHF.L.U32 UR6, UR6, 0x1, URZ ;  /* 0x0000000106067899 */ /* 0x000fe4000800063f */
[----:B-1----:R-:W-:Y:S02]  /*0510*/  ULEA UR8, UR8, UR4, 0x18 ;  /* 0x0000000408087291 */ /* 0x002fe4000f8ec03f */
[----:B------:R-:W-:-:S04]  /*0520*/  UIADD3 UR4, -UR5, 0x100000, URZ ;  /* 0x0010000005047890 */ /* 0x000fc8000fffe13f */
[----:B------:R-:W-:Y:S02]  /*0530*/  USHF.L.U32 UR5, UR4, 0xb, URZ ;  /* 0x0000000b04057899 */ /* 0x000fe4000800063f */
[----:B------:R-:W-:Y:S01]  /*0540*/  USHF.L.U32 UR4, UR4, 0x1, URZ ;  /* 0x0000000104047899 */ /* 0x000fe2000800063f */
[----:B------:R-:W1:Y:S11]  /*0550*/  FENCE.VIEW.ASYNC.S ;  /* 0x00000000000073c6 */ /* 0x000e760000000000 */
[----:B-1----:R1:W2:Y:S01]  /*0560*/  SYNCS.EXCH.64 URZ, [UR8], UR4 ;  /* 0x00000004083f75b2 */ /* 0x0022a20008000100 */
[----:B------:R1:W3:Y:S01]  /*0570*/  SYNCS.EXCH.64 URZ, [UR8+0x60], UR6 ;  /* 0x00006006083f75b2 */ /* 0x0002e20008000100 */
[----:B------:R1:W4:Y:S01]  /*0580*/  SYNCS.EXCH.64 URZ, [UR8+0x8], UR4 ;  /* 0x00000804083f75b2 */ /* 0x0003220008000100 */
[----:B------:R1:W1:Y:S01]  /*0590*/  SYNCS.EXCH.64 URZ, [UR8+0x68], UR6 ;  /* 0x00006806083f75b2 */ /* 0x0002620008000100 */
        /* <DEDUP_REMOVED lines=20> */
[----:B--2---:R-:W-:Y:S01]  /*06e0*/  NOP ;  /* 0x0000000000007918 */ /* 0x004fe20000000000 */
.L_x_7:
[----:B-1----:R-:W-:Y:S05]  /*06f0*/  BSYNC B0 ;  /* 0x0000000000007941 */ /* 0x002fea0003800000 */
.L_x_6:
[----:B------:R-:W1:Y:S01]  /*0700*/  S2UR UR9, SR_CTAID.X ;  /* 0x00000000000979c3 */ /* 0x000e620000002500 */
[----:B------:R-:W2:Y:S01]  /*0710*/  S2R R4, SR_CTAID.Y ;  /* 0x0000000000047919 */ /* 0x000ea20000002600 */
[----:B------:R-:W-:Y:S01]  /*0720*/  ULDC UR4, c[0x0][0x150] ;  /* 0x0000540000047ab9 */ /* 0x000fe20000000800 */
[----:B------:R-:W-:Y:S01]  /*0730*/  NOP ;  /* 0x0000000000007918 */ /* 0x000fe20000000000 */
[----:B------:R-:W5:Y:S04]  /*0740*/  SHFL.IDX PT, R12, R0, RZ, 0x1f ;  /* 0x00001fff000c7589 */ /* 0x000f6800000e0000 */
[----:B------:R-:W3:Y:S01]  /*0750*/  LDC R10, c[0x0][0x144] ;  /* 0x00005100ff0a7b82 */ /* 0x000ee20000000800 */
[----:B-1----:R-:W-:-:S05]  /*0760*/  I2FP.F32.U32 R7, UR9 ;  /* 0x0000000900077c45 */ /* 0x002fca0008201000 */
[----:B------:R-:W-:Y:S01]  /*0770*/  FMUL R11, R7, UR4 ;  /* 0x00000004070b7c20 */ /* 0x000fe20008400000 */
[----:B-----5:R-:W-:Y:S01]  /*0780*/  ISETP.NE.AND P1, PT, R12, RZ, PT ;  /* 0x000000ff0c00720c */ /* 0x020fe20003f25270 */
[----:B------:R-:W-:Y:S01]  /*0790*/  ULDC UR4, c[0x0][0x154] ;  /* 0x0000550000047ab9 */ /* 0x000fe20000000800 */
[----:B------:R-:W-:Y:S02]  /*07a0*/  SHF.R.S32.HI R7, RZ, 0x1f, R18 ;  /* 0x0000001fff077819 */ /* 0x000fe40000011412 */
[----:B--2---:R-:W-:Y:S01]  /*07b0*/  I2FP.F32.U32 R12, R4 ;  /* 0x00000004000c7245 */ /* 0x004fe20000201000 */
[----:B------:R-:W1:Y:S01]  /*07c0*/  F2I.U32.TRUNC.NTZ R11, R11 ;  /* 0x0000000b000b7305 */ /* 0x000e62000020f000 */
[----:B------:R-:W-:-:S03]  /*07d0*/  LEA.HI R7, R7, R18, RZ, 0x7 ;  /* 0x0000001207077211 */ /* 0x000fc600078f38ff */
[----:B------:R-:W-:Y:S01]  /*07e0*/  FMUL R14, R12, UR4 ;  /* 0x000000040c0e7c20 */ /* 0x000fe20008400000 */
[----:B------:R-:W-:Y:S02]  /*07f0*/  LOP3.LUT R7, R7, 0xffffff80, RZ, 0xc0, !PT ;  /* 0xffffff8007077812 */ /* 0x000fe400078ec0ff */
[----:B-1----:R-:W-:-:S05]  /*0800*/  IADD3 R13, -R11, RZ, RZ ;  /* 0x000000ff0b0d7210 */ /* 0x002fca0007ffe1ff */
[----:B---3--:R-:W-:Y:S01]  /*0810*/  IMAD R10, R10, R13, UR9 ;  /* 0x000000090a0a7e24 */ /* 0x008fe2000f8e020d */
[----:B------:R-:W-:Y:S06]  /*0820*/  @P1 BRA `(.L_x_8) ;  /* 0x0000000000581947 */ /* 0x000fec0003800000 */
[----:B------:R-:W1:Y:S01]  /*0830*/  S2UR UR5, SR_CgaCtaId ;  /* 0x00000000000579c3 */ /* 0x000e620000008800 */
[----:B------:R-:W-:Y:S01]  /*0840*/  UMOV UR4, 0x400 ;  /* 0x0000040000047882 */ /* 0x000fe20000000000 */
[----:B------:R-:W-:Y:S01]  /*0850*/  UMOV UR6, 0x20 ;  /* 0x0000002000067882 */ /* 0x000fe20000000000 */
[----:B------:R-:W-:Y:S01]  /*0860*/  UMOV UR7, 0x100 ;  /* 0x0000010000077882 */ /* 0x000fe20000000000 */
[----:B------:R-:W-:Y:S01]  /*0870*/  ELECT P1, URZ, PT ;  /* 0x00000000003f782f */ /* 0x000fe20003820000 */
[----:B-1----:R-:W-:Y:S02]  /*0880*/  ULEA UR8, UR5, UR4, 0x18 ;  /* 0x0000000405087291 */ /* 0x002fe4000f8ec03f */
[----:B------:R-:W-:-:S04]  /*0890*/  UIADD3 UR4, -UR6, 0x100000, URZ ;  /* 0x0010000006047890 */ /* 0x000fc8000fffe13f */
[----:B------:R-:W-:Y:S02]  /*08a0*/  USHF.L.U32 UR5, UR4, 0xb, URZ ;  /* 0x0000000b04057899 */ /* 0x000fe4000800063f */
[----:B------:R-:W-:Y:S02]  /*08b0*/  USHF.L.U32 UR4, UR4, 0x1, URZ ;  /* 0x0000000104047899 */ /* 0x000fe4000800063f */
[----:B------:R-:W-:-:S04]  /*08c0*/  UIADD3 UR6, -UR7, 0x100000, URZ ;  /* 0x0010000007067890 */ /* 0x000fc8000fffe13f */
[----:B------:R-:W-:Y:S02]  /*08d0*/  USHF.L.U32 UR7, UR6, 0xb, URZ ;  /* 0x0000000b06077899 */ /* 0x000fe4000800063f */
[----:B------:R-:W-:Y:S01]  /*08e0*/  USHF.L.U32 UR6, UR6, 0x1, URZ ;  /* 0x0000000106067899 */ /* 0x000fe2000800063f */
[----:B------:R-:W1:Y:S03]  /*08f0*/  FENCE.VIEW.ASYNC.S ;  /* 0x00000000000073c6 */ /* 0x000e660000000000 */
[----:B-1----:R1:W2:Y:S08]  /*0900*/  SYNCS.EXCH.64 URZ, [UR8+0xc0], UR4 ;  /* 0x0000c004083f75b2 */ /* 0x0022b00008000100 */
[----:B------:R1:W3:Y:S01]  /*0910*/  SYNCS.EXCH.64 URZ, [UR8+0xe0], UR6 ;  /* 0x0000e006083f75b2 */ /* 0x0002e20008000100 */
[----:B------:R1:W1:Y:S01]  /*0920*/  SYNCS.EXCH.64 URZ, [UR8+0xc8], UR4 ;  /* 0x0000c804083f75b2 */ /* 0x0002620008000100 */
[----:B------:R1:W1:Y:S01]  /*0930*/  SYNCS.EXCH.64 URZ, [UR8+0xe8], UR6 ;  /* 0x0000e806083f75b2 */ /* 0x0002620008000100 */
[----:B------:R1:W1:Y:S01]  /*0940*/  SYNCS.EXCH.64 URZ, [UR8+0xd0], UR4 ;  /* 0x0000d004083f75b2 */ /* 0x0002620008000100 */
[----:B------:R1:W1:Y:S01]  /*0950*/  SYNCS.EXCH.64 URZ, [UR8+0xf0], UR6 ;  /* 0x0000f006083f75b2 */ /* 0x0002620008000100 */
[----:B------:R1:W1:Y:S01]  /*0960*/  SYNCS.EXCH.64 URZ, [UR8+0xd8], UR4 ;  /* 0x0000d804083f75b2 */ /* 0x0002620008000100 */
[----:B------:R1:W1:Y:S01]  /*0970*/  SYNCS.EXCH.64 URZ, [UR8+0xf8], UR6 ;  /* 0x0000f806083f75b2 */ /* 0x0002620008000100 */
[----:B------:R-:W-:Y:S01]  /*0980*/  NOP ;  /* 0x0000000000007918 */ /* 0x000fe20000000000 */
.L_x_8:
[----:B------:R-:W-:Y:S01]  /*0990*/  IMAD.IADD R7, R18, 0x1, -R7 ;  /* 0x0000000112077824 */ /* 0x000fe200078e0a07 */
[----:B------:R-:W5:Y:S01]  /*09a0*/  SHFL.IDX PT, R0, R0, RZ, 0x1f ;  /* 0x00001fff00007589 */ /* 0x000f6200000e0000 */
[----:B------:R-:W-:Y:S02]  /*09b0*/  SHF.R.S32.HI R13, RZ, 0x1f, R2 ;  /* 0x0000001fff0d7819 */ /* 0x000fe40000011402 */
[----:B------:R-:W-:Y:S01]  /*09c0*/  ELECT P1, URZ, PT ;  /* 0x00000000003f782f */ /* 0x000fe20003820000 */
[----:B------:R-:W4:Y:S01]  /*09d0*/  F2I.U32.TRUNC.NTZ R14, R14 ;  /* 0x0000000e000e7305 */ /* 0x000f22000020f000 */
[----:B------:R-:W-:Y:S01]  /*09e0*/  SHF.R.S32.HI R12, RZ, 0x1f, R7 ;  /* 0x0000001fff0c7819 */ /* 0x000fe20000011407 */
[----:B-1----:R-:W-:Y:S01]  /*09f0*/  UMOV UR4, 0x20 ;  /* 0x0000002000047882 */ /* 0x002fe20000000000 */
[----:B------:R-:W-:Y:S01]  /*0a00*/  LEA.HI R13, R13, R2, RZ, 0x2 ;  /* 0x000000020d0d7211 */ /* 0x000fe200078f10ff */
[----:B------:R-:W-:Y:S01]  /*0a10*/  IMAD.MOV.U32 R22, RZ, RZ, 0x1 ;  /* 0x00000001ff167424 */ /* 0x000fe200078e00ff */
[----:B------:R-:W-:Y:S01]  /*0a20*/  LEA.HI R12, R12, R7, RZ, 0x3 ;  /* 0x000000070c0c7211 */ /* 0x000fe200078f18ff */
[----:B------:R-:W-:Y:S01]  /*0a30*/  NOP ;  /* 0x0000000000007918 */ /* 0x000fe20000000000 */
[----:B------:R-:W-:-:S02]  /*0a40*/  LOP3.LUT R13, R13, 0x3ffffffc, RZ, 0xc0, !PT ;  /* 0x3ffffffc0d0d7812 */ /* 0x000fc400078ec0ff */
[--C-:B------:R-:W-:Y:S02]  /*0a50*/  SHF.R.S32.HI R11, RZ, 0x3, R12.reuse ;  /* 0x00000003ff0b7819 */ /* 0x100fe4000001140c */
[----:B------:R-:W-:Y:S01]  /*0a60*/  SHF.R.S32.HI R12, RZ, 0x1f, R12 ;  /* 0x0000001fff0c7819 */ /* 0x000fe2000001140c */
[----:B------:R-:W-:Y:S01]  /*0a70*/  IMAD.IADD R13, R2, 0x1, -R13 ;  /* 0x00000001020d7824 */ /* 0x000fe200078e0a0d */
[C---:B------:R-:W-:Y:S01]  /*0a80*/  ISETP.NE.AND P4, PT, R3.reuse, RZ, PT ;  /* 0x000000ff0300720c */ /* 0x040fe20003f85270 */
[----:B------:R-:W1:Y:S01]  /*0a90*/  LDC R2, c[0x0][0x140] ;  /* 0x00005000ff027b82 */ /* 0x000e620000000800 */
[----:B------:R-:W-:Y:S01]  /*0aa0*/  LEA.HI R12, R12, R11, RZ, 0x2 ;  /* 0x0000000b0c0c7211 */ /* 0x000fe200078f10ff */
[----:B----4-:R-:W-:Y:S01]  /*0ab0*/  IMAD.MOV R24, RZ, RZ, -R14 ;  /* 0x000000ffff187224 */ /* 0x010fe200078e0a0e */
[----:B------:R-:W-:Y:S02]  /*0ac0*/  ISETP.EQ.OR P2, PT, R3, 0x3, !P4 ;  /* 0x000000030300780c */ /* 0x000fe40006742670 */
[----:B------:R-:W-:-:S02]  /*0ad0*/  LOP3.LUT R12, R12, 0xfffffffc, RZ, 0xc0, !PT ;  /* 0xfffffffc0c0c7812 */ /* 0x000fc400078ec0ff */
[----:B-----5:R-:W-:Y:S02]  /*0ae0*/  ISETP.NE.OR P1, PT, R0, RZ, !P1 ;  /* 0x000000ff0000720c */ /* 0x020fe40004f25670 */
[----:B------:R-:W-:Y:S02]  /*0af0*/  IADD3 R12, R11, -R12, RZ ;  /* 0x8000000c0b0c7210 */ /* 0x000fe40007ffe0ff */
[----:B------:R-:W4:Y:S01]  /*0b00*/  LDC R11, c[0x0][0x148] ;  /* 0x00005200ff0b7b82 */ /* 0x000f220000000800 */
[----:B------:R-:W-:Y:S02]  /*0b10*/  ISETP.EQ.AND P2, PT, R6, RZ, P2 ;  /* 0x000000ff0600720c */ /* 0x000fe40001742270 */
[----:B------:R-:W-:Y:S02]  /*0b20*/  IMAD R12, R13, 0x4, R12 ;  /* 0x000000040d0c7824 */ /* 0x000fe400078e020c */
[----:B------:R-:W-:-:S03]  /*0b30*/  SEL R19, RZ, 0x1, !P2 ;  /* 0x00000001ff137807 */ /* 0x000fc60005000000 */
[C---:B------:R-:W-:Y:S01]  /*0b40*/  LEA.HI R0, R12.reuse, R12, RZ, 0x1 ;  /* 0x0000000c0c007211 */ /* 0x040fe200078f08ff */
[----:B------:R-:W-:Y:S01]  /*0b50*/  VOTEU.ALL UP0, P1 ;  /* 0x00000000003f7886 */ /* 0x000fe20000800000 */
[----:B------:R-:W-:Y:S01]  /*0b60*/  SHF.L.U32 R23, R12, 0x2, RZ ;  /* 0x000000020c177819 */ /* 0x000fe200000006ff */
[----:B------:R-:W-:Y:S01]  /*0b70*/  VOTEU.ALL UP1, P1 ;  /* 0x00000000003f7886 */ /* 0x000fe20000820000 */
[----:B------:R-:W-:Y:S02]  /*0b80*/  LOP3.LUT R13, R0, 0xfffffffe, RZ, 0xc0, !PT ;  /* 0xfffffffe000d7812 */ /* 0x000fe400078ec0ff */
[----:B------:R-:W5:Y:S01]  /*0b90*/  @!UP0 S2UR UR7, SR_CgaCtaId ;  /* 0x00000000000789c3 */ /* 0x000f620000008800 */
[C---:B------:R-:W-:Y:S01]  /*0ba0*/  LOP3.LUT R23, R12.reuse, 0xc, R23, 0x78, !PT ;  /* 0x0000000c0c177812 */ /* 0x040fe200078e7817 */
[----:B------:R-:W-:Y:S01]  /*0bb0*/  @!UP0 UMOV UR6, 0x400 ;  /* 0x0000040000068882 */ /* 0x000fe20000000000 */
[----:B------:R-:W-:Y:S01]  /*0bc0*/  IMAD.IADD R13, R12, 0x1, -R13 ;  /* 0x000000010c0d7824 */ /* 0x000fe200078e0a0d */
[----:B------:R-:W-:-:S04]  /*0bd0*/  @!UP0 UIADD3 UR4, -UR4, 0x100000, URZ ;  /* 0x0010000004048890 */ /* 0x000fc8000fffe13f */
[----:B------:R-:W-:Y:S02]  /*0be0*/  @!UP0 USHF.L.U32 UR5, UR4, 0xb, URZ ;  /* 0x0000000b04058899 */ /* 0x000fe4000800063f */
[----:B------:R-:W-:Y:S01]  /*0bf0*/  @!UP0 USHF.L.U32 UR4, UR4, 0x1, URZ ;  /* 0x0000000104048899 */ /* 0x000fe2000800063f */
[----:B-1----:R-:W-:Y:S02]  /*0c00*/  ISETP.EQ.U32.AND P2, PT, R2, 0x1, PT ;  /* 0x000000010200780c */ /* 0x002fe40003f42070 */
[----:B------:R-:W-:Y:S02]  /*0c10*/  IADD3 R12, R6, -0x1, RZ ;  /* 0xffffffff060c7810 */ /* 0x000fe40007ffe0ff */
[----:B------:R-:W-:Y:S01]  /*0c20*/  ISETP.NE.AND P5, PT, R13, R10, PT ;  /* 0x0000000a0d00720c */ /* 0x000fe20003fa5270 */
[----:B----4-:R-:W-:-:S12]  /*0c30*/  IMAD R13, R11, R24, R4 ;  /* 0x000000180b0d7224 */ /* 0x010fd800078e0204 */
[----:B------:R-:W-:Y:S01]  /*0c40*/  @P5 LEA.HI R0, R23, R23, RZ, 0x1 ;  /* 0x0000001717005211 */ /* 0x000fe200078f08ff */
[----:B-----5:R-:W-:-:S03]  /*0c50*/  @!UP0 ULEA UR6, UR7, UR6, 0x18 ;  /* 0x0000000607068291 */ /* 0x020fc6000f8ec03f */
[----:B------:R-:W-:Y:S01]  /*0c60*/  @P5 SHF.R.S32.HI R0, RZ, 0x1, R0 ;  /* 0x00000001ff005819 */ /* 0x000fe20000011400 */
[----:B------:R-:W-:Y:S01]  /*0c70*/  VOTEU.ALL UP0, P1 ;  /* 0x00000000003f7886 */ /* 0x000fe20000800000 */
[----:B------:R-:W-:Y:S02]  /*0c80*/  LOP3.LUT P1, RZ, R7, 0x7, RZ, 0xc0, !PT ;  /* 0x0000000707ff7812 */ /* 0x000fe4000782c0ff */
[----:B------:R-:W-:Y:S02]  /*0c90*/  @P5 ISETP.NE.AND P6, PT, R0, R13, PT ;  /* 0x0000000d0000520c */ /* 0x000fe40003fc5270 */
[----:B------:R-:W-:Y:S02]  /*0ca0*/  ISETP.LT.U32.AND P1, PT, R23, 0x2, !P1 ;  /* 0x000000021700780c */ /* 0x000fe40004f21070 */
[----:B------:R-:W-:Y:S02]  /*0cb0*/  @P5 SEL R22, RZ, 0x1, P6 ;  /* 0x00000001ff165807 */ /* 0x000fe40003000000 */
[----:B------:R-:W-:Y:S01]  /*0cc0*/  ISETP.NE.AND P5, PT, R6, RZ, PT ;  /* 0x000000ff0600720c */ /* 0x000fe20003fa5270 */
[----:B------:R-:W1:Y:S02]  /*0cd0*/  FENCE.VIEW.ASYNC.S ;  /* 0x00000000000073c6 */ /* 0x000e640000000000 */
[----:B-1----:R1:W4:Y:S01]  /*0ce0*/  @!UP0 SYNCS.EXCH.64 URZ, [UR6+0x100], UR4 ;  /* 0x00010004063f85b2 */ /* 0x0023220008000100 */
[----:B------:R-:W-:-:S02]  /*0cf0*/  SEL R7, RZ, 0x1, !P1 ;  /* 0x00000001ff077807 */ /* 0x000fc40004800000 */
[----:B------:R-:W-:Y:S02]  /*0d00*/  ISETP.EQ.AND P6, PT, R3, 0x2, !P5 ;  /* 0x000000020300780c */ /* 0x000fe40006fc2270 */
[----:B------:R-:W-:Y:S02]  /*0d10*/  ISETP.GE.U32.AND P1, PT, R12, 0x2, PT ;  /* 0x000000020c00780c */ /* 0x000fe40003f26070 */
[----:B------:R-:W-:Y:S02]  /*0d20*/  SEL R0, RZ, 0x1, !P6 ;  /* 0x00000001ff007807 */ /* 0x000fe40007000000 */
[----:B------:R-:W-:Y:S02]  /*0d30*/  LOP3.LUT R22, R22, R7, RZ, 0xc0, !PT ;  /* 0x0000000716167212 */ /* 0x000fe400078ec0ff */
[----:B------:R-:W-:Y:S02]  /*0d40*/  SEL R0, R0, 0x2, P1 ;  /* 0x0000000200007807 */ /* 0x000fe40000800000 */
[----:B------:R-:W-:Y:S01]  /*0d50*/  SEL R19, R19, 0x2, P1 ;  /* 0x0000000213137807 */ /* 0x000fe20000800000 */
[----:B------:R1:W1:Y:S01]  /*0d60*/  @!UP1 SYNCS.EXCH.64 URZ, [UR6+0x108], UR4 ;  /* 0x00010804063f95b2 */ /* 0x0002620008000100 */
[----:B------:R-:W-:Y:S01]  /*0d70*/  NOP ;  /* 0x0000000000007918 */ /* 0x000fe20000000000 */
[----:B------:R-:W-:Y:S05]  /*0d80*/  @!P2 BRA `(.L_x_9) ;  /* 0x000000000008a947 */ /* 0x000fea0003800000 */
[----:B-1234-:R-:W-:Y:S01]  /*0d90*/  UCGABAR_ARV ;  /* 0x00000000000079c7 */ /* 0x01efe20008000000 */
[----:B------:R-:W-:Y:S05]  /*0da0*/  BRA `(.L_x_10) ;  /* 0x0000000000047947 */ /* 0x000fea0003800000 */
.L_x_9:
[----:B-1234-:R-:W-:Y:S01]  /*0db0*/  NOP ;  /* 0x0000000000007918 */ /* 0x01efe20000000000 */
.L_x_10:
[----:B------:R-:W1:Y:S01]  /*0dc0*/  LDC R2, c[0x0][0x904] ;  /* 0x00024100ff027b82 */ /* 0x000e620000000800 */
[----:B------:R-:W-:Y:S01]  /*0dd0*/  MOV R7, RZ ;  /* 0x000000ff00077202 */ /* 0x000fe20000000f00 */
[----:B------:R-:W-:Y:S01]  /*0de0*/  IMAD.U32 R6, RZ, RZ, UR9 ;  /* 0x00000009ff067e24 */ /* 0x000fe2000f8e00ff */
[----:B-1----:R-:W-:-:S04]  /*0df0*/  ISETP.NE.AND P1, PT, R2, 0x1, PT ;  /* 0x000000010200780c */ /* 0x002fc80003f25270 */
[----:B------:R-:W-:-:S09]  /*0e00*/  P2R R5, PR, RZ, 0x2 ;  /* 0x00000002ff057803 */ /* 0x000fd20000000000 */
[----:B------:R-:W1:Y:S01]  /*0e10*/  @P1 LDC R17, c[0x0][0x10] ;  /* 0x00000400ff111b82 */ /* 0x000e620000000800 */
[----:B------:R-:W-:Y:S02]  /*0e20*/  @P1 IMAD.MOV.U32 R5, RZ, RZ, RZ ;  /* 0x000000ffff051224 */ /* 0x000fe400078e00ff */
[----:B------:R-:W-:-:S05]  /*0e30*/  @P1 IMAD.MOV.U32 R15, RZ, RZ, RZ ;  /* 0x000000ffff0f1224 */ /* 0x000fca00078e00ff */
[----:B------:R-:W2:Y:S01]  /*0e40*/  @!P1 LDC R13, c[0x0][0xc] ;  /* 0x00000300ff0d9b82 */ /* 0x000ea20000000800 */
[----:B------:R-:W-:Y:S01]  /*0e50*/  ULDC UR4, c[0x0][0xc] ;  /* 0x0000030000047ab9 */ /* 0x000fe20000000800 */
[----:B------:R-:W-:Y:S01]  /*0e60*/  ULDC UR5, c[0x0][0x10] ;  /* 0x0000040000057ab9 */ /* 0x000fe20000000800 */
[----:B------:R-:W-:Y:S01]  /*0e70*/  ULDC UR6, c[0x0][0x14] ;  /* 0x0000050000067ab9 */ /* 0x000fe20000000800 */
[----:B------:R-:W-:-:S04]  /*0e80*/  UIMAD.WIDE.U32 UR4, UR4, UR5, URZ ;  /* 0x00000005040472a5 */ /* 0x000fc8000f8e003f */
[----:B------:R-:W-:Y:S02]  /*0e90*/  UIMAD.WIDE.U32 UR38, UR4, UR6, URZ ;  /* 0x00000006042672a5 */ /* 0x000fe4000f8e003f */
[----:B------:R-:W-:-:S04]  /*0ea0*/  UIMAD UR37, UR5, UR6, URZ ;  /* 0x00000006052572a4 */ /* 0x000fc8000f8e023f */
[----:B------:R-:W-:Y:S01]  /*0eb0*/  UIADD3 UR37, UR39, UR37, URZ ;  /* 0x0000002527257290 */ /* 0x000fe2000fffe03f */
[----:B-1----:R-:W-:-:S04]  /*0ec0*/  @P1 IMAD.WIDE.U32 R16, R17, UR9, R4 ;  /* 0x0000000911101c25 */ /* 0x002fc8000f8e0004 */
[----:B------:R-:W-:Y:S02]  /*0ed0*/  @P1 IMAD.IADD R17, R17, 0x1, R15 ;  /* 0x0000000111111824 */ /* 0x000fe400078e020f */
[----:B--2---:R-:W-:-:S04]  /*0ee0*/  @!P1 IMAD.WIDE.U32 R6, R4, R13, R6 ;  /* 0x0000000d04069225 */ /* 0x004fc800078e0006 */
[----:B------:R-:W-:Y:S01]  /*0ef0*/  @!P1 IMAD.MOV.U32 R17, RZ, RZ, R7 ;  /* 0x000000ffff119224 */ /* 0x000fe200078e0007 */
[----:B------:R-:W-:Y:S01]  /*0f00*/  @!P1 MOV R16, R6 ;  /* 0x0000000600109202 */ /* 0x000fe20000000f00 */
[----:B------:R-:W-:Y:S06]  /*0f10*/  @!P2 BRA `(.L_x_11) ;  /* 0x00000000000ca947 */ /* 0x000fec0003800000 */
[----:B------:R-:W-:Y:S01]  /*0f20*/  UCGABAR_WAIT ;  /* 0x0000000000007dc7 */ /* 0x000fe20008000000 */
[----:B------:R-:W-:Y:S01]  /*0f30*/  CCTL.IVALL ;  /* 0x00000000ff00798f */ /* 0x000fe20002000000 */
[----:B------:R-:W-:Y:S05]  /*0f40*/  BRA `(.L_x_12) ;  /* 0x0000000000047947 */ /* 0x000fea0003800000 */
.L_x_11:
[----:B------:R-:W-:Y:S06]  /*0f50*/  BAR.SYNC.DEFER_BLOCKING 0x0 ;  /* 0x0000000000007b1d */ /* 0x000fec0000010000 */
.L_x_12:
[----:B------:R-:W1:Y:S01]  /*0f60*/  S2UR UR36, SR_CgaCtaId ;  /* 0x00000000002479c3 */ /* 0x000e620000008800 */
[----:B------:R-:W-:Y:S05]  /*0f70*/  @!P5 BRA `(.L_x_13) ;  /* 0x000000bc000cd947 */ /* 0x000fea0003800000 */
[----:B------:R-:W-:-:S13]  /*0f80*/  ISETP.GT.U32.AND P0, PT, R12, 0x1, PT ;  /* 0x000000010c00780c */ /* 0x000fda0003f04070 */
[----:B-1----:R-:W-:Y:S05]  /*0f90*/  @P0 EXIT ;  /* 0x000000000000094d */ /* 0x002fea0003800000 */
[----:B------:R-:W-:Y:S01]  /*0fa0*/  ULDC.64 UR4, c[0x0][0x8f8] ;  /* 0x00023e0000047ab9 */ /* 0x000fe20000000a00 */
[----:B------:R-:W-:Y:S01]  /*0fb0*/  UMOV UR47, 0xffffffff ;  /* 0xffffffff002f7882 */ /* 0x000fe20000000000 */
[----:B------:R-:W-:Y:S01]  /*0fc0*/  ISETP.GE.U32.AND P0, PT, R16, UR4, PT ;  /* 0x0000000410007c0c */ /* 0x000fe2000bf06070 */
[----:B------:R-:W-:Y:S01]  /*0fd0*/  IMAD.MOV.U32 R3, RZ, RZ, -0x1 ;  /* 0xffffffffff037424 */ /* 0x000fe200078e00ff */
[----:B------:R-:W-:Y:S02]  /*0fe0*/  PRMT R88, RZ, 0x7610, R88 ;  /* 0x00007610ff587816 */ /* 0x000fe40000000058 */
[----:B------:R-:W-:Y:S02]  /*0ff0*/  ISETP.GE.U32.AND.EX P0, PT, R17, UR5, PT, P0 ;  /* 0x0000000511007c0c */ /* 0x000fe4000bf06100 */
[----:B------:R-:W-:Y:S02]  /*1000*/  MOV R7, 0xffffffff ;  /* 0xffffffff00077802 */ /* 0x000fe40000000f00 */
[----:B------:R-:W-:-:S09]  /*1010*/  PRMT R6, RZ, 0x7610, R6 ;  /* 0x00007610ff067816 */ /* 0x000fd20000000006 */
[----:B------:R-:W-:Y:S05]  /*1020*/  @P0 BRA `(.L_x_14) ;  /* 0x0000000400280947 */ /* 0x000fea0003800000 */
[----:B------:R-:W1:Y:S01]  /*1030*/  LDC.64 R20, c[0x0][0x8d0] ;  /* 0x00023400ff147b82 */ /* 0x000e620000000a00 */
[----:B------:R-:W-:Y:S02]  /*1040*/  IMAD.MOV.U32 R6, RZ, RZ, R16 ;  /* 0x000000ffff067224 */ /* 0x000fe400078e0010 */
[----:B------:R-:W-:-:S05]  /*1050*/  IMAD.MOV.U32 R7, RZ, RZ, R17 ;  /* 0x000000ffff077224 */ /* 0x000fca00078e0011 */
[----:B------:R-:W2:Y:S08]  /*1060*/  LDC R14, c[0x0][0x8d8] ;  /* 0x00023600ff0e7b82 */ /* 0x000eb00000000800 */
[----:B------:R-:W3:Y:S01]  /*1070*/  LDC.64 R26, c[0x0][0x8c8] ;  /* 0x00023200ff1a7b82 */ /* 0x000ee20000000a00 */
[----:B-1----:R-:W-:-:S04]  /*1080*/  ISETP.NE.U32.AND P0, PT, R20, RZ, PT ;  /* 0x000000ff1400720c */ /* 0x002fc80003f05070 */
[----:B------:R-:W-:-:S13]  /*1090*/  ISETP.NE.AND.EX P0, PT, R21, RZ, PT, P0 ;  /* 0x000000ff1500720c */ /* 0x000fda0003f05300 */
[----:B--23--:R-:W-:Y:S05]  /*10a0*/  @!P0 BRA `(.L_x_15) ;  /* 0x0000000000288947 */ /* 0x00cfea0003800000 */
[----:B------:R-:W1:Y:S02]  /*10b0*/  LDC R3, c[0x0][0x8dc] ;  /* 0x00023700ff037b82 */ /* 0x000e640000000800 */
[----:B-1----:R-:W-:-:S04]  /*10c0*/  IADD3 R3, P0, R16, R3, RZ ;  /* 0x0000000310037210 */ /* 0x002fc80007f1e0ff */
[----:B------:R-:W-:-:S05]  /*10d0*/  IADD3.X R15, RZ, R17, RZ, P0, !PT ;  /* 0x00000011ff0f7210 */ /* 0x000fca00007fe4ff */
[----:B------:R-:W-:-:S04]  /*10e0*/  IMAD.WIDE.U32 R6, R15, R20, RZ ;  /* 0x000000140f067225 */ /* 0x000fc800078e00ff */
[----:B------:R-:W-:-:S04]  /*10f0*/  IMAD.WIDE.U32 R8, P0, R3, R21, R6 ;  /* 0x0000001503087225 */ /* 0x000fc80007800006 */
[----:B------:R-:W-:-:S04]  /*1100*/  IMAD.WIDE.U32 R6, R3, R20, RZ ;  /* 0x0000001403067225 */ /* 0x000fc800078e00ff */
[----:B------:R-:W-:Y:S01]  /*1110*/  IMAD.X R13, RZ, RZ, RZ, P0 ;  /* 0x000000ffff0d7224 */ /* 0x000fe200000e06ff */
[----:B------:R-:W-:Y:S01]  /*1120*/  IADD3 RZ, P0, R7, R8, RZ ;  /* 0x0000000807ff7210 */ /* 0x000fe20007f1e0ff */
[----:B------:R-:W-:-:S04]  /*1130*/  IMAD.MOV.U32 R12, RZ, RZ, R9 ;  /* 0x000000ffff0c7224 */ /* 0x000fc800078e0009 */
[----:B------:R-:W-:-:S08]  /*1140*/  IMAD.WIDE.U32.X R6, R15, R21, R12, P0 ;  /* 0x000000150f067225 */ /* 0x000fd000000e040c */
.L_x_15:
[----:B------:R-:W1:Y:S01]  /*1150*/  LDC.64 R28, c[0x0][0x8e8] ;  /* 0x00023a00ff1c7b82 */ /* 0x000e620000000a00 */
[-CC-:B------:R-:W-:Y:S02]  /*1160*/  SHF.R.U64 R30, R6, R14.reuse, R7.reuse ;  /* 0x0000000e061e7219 */ /* 0x180fe40000001207 */
[----:B------:R-:W-:Y:S02]  /*1170*/  SHF.R.U32.HI R3, RZ, R14, R7 ;  /* 0x0000000eff037219 */ /* 0x000fe40000011607 */
[----:B------:R-:W-:Y:S02]  /*1180*/  IADD3 R5, P0, RZ, -R30, RZ ;  /* 0x8000001eff057210 */ /* 0x000fe40007f1e0ff */
[----:B------:R-:W-:Y:S01]  /*1190*/  MOV R31, 0x1 ;  /* 0x00000001001f7802 */ /* 0x000fe20000000f00 */
[----:B------:R-:W2:Y:S01]  /*11a0*/  LDC R12, c[0x0][0x8c0] ;  /* 0x00023000ff0c7b82 */ /* 0x000ea20000000800 */
[----:B------:R-:W-:Y:S01]  /*11b0*/  IADD3.X R3, RZ, ~R3, RZ, P0, !PT ;  /* 0x80000003ff037210 */ /* 0x000fe200007fe4ff */
[----:B------:R-:W-:-:S04]  /*11c0*/  IMAD.WIDE.U32 R6, R5, R26, R16 ;  /* 0x0000001a05067225 */ /* 0x000fc800078e0010 */
[----:B------:R-:W-:Y:S02]  /*11d0*/  IMAD R8, R3, R26, RZ ;  /* 0x0000001a03087224 */ /* 0x000fe400078e02ff */
[----:B------:R-:W3:Y:S02]  /*11e0*/  LDC R9, c[0x0][0x8b0] ;  /* 0x00022c00ff097b82 */ /* 0x000ee40000000800 */
[----:B------:R-:W-:Y:S02]  /*11f0*/  IMAD R3, R5, R27, R8 ;  /* 0x0000001b05037224 */ /* 0x000fe400078e0208 */
[----:B------:R-:W-:Y:S02]  /*1200*/  IMAD R27, R11, R24, R4 ;  /* 0x000000180b1b7224 */ /* 0x000fe400078e0204 */
[----:B------:R-:W-:Y:S02]  /*1210*/  IMAD.IADD R3, R7, 0x1, R3 ;  /* 0x0000000107037824 */ /* 0x000fe400078e0203 */
[----:B------:R-:W4:Y:S01]  /*1220*/  LDC R20, c[0x0][0x900] ;  /* 0x00024000ff147b82 */ /* 0x000f220000000800 */
[----:B-1----:R-:W-:-:S04]  /*1230*/  ISETP.NE.U32.AND P0, PT, R28, RZ, PT ;  /* 0x000000ff1c00720c */ /* 0x002fc80003f05070 */
[----:B------:R-:W-:-:S03]  /*1240*/  ISETP.NE.AND.EX P0, PT, R29, RZ, PT, P0 ;  /* 0x000000ff1d00720c */ /* 0x000fc60003f05300 */
[----:B------:R-:W1:Y:S01]  /*1250*/  LDC R14, c[0x0][0x8a8] ;  /* 0x00022a00ff0e7b82 */ /* 0x000e620000000800 */
[-CC-:B--2---:R-:W-:Y:S02]  /*1260*/  SHF.R.U64 R15, R6, R12.reuse, R3.reuse ;  /* 0x0000000c060f7219 */ /* 0x184fe40000001203 */
[----:B------:R-:W-:Y:S01]  /*1270*/  SHF.R.U32.HI R6, RZ, R12, R3 ;  /* 0x0000000cff067219 */ /* 0x000fe20000011603 */
[----:B------:R-:W-:-:S04]  /*1280*/  IMAD.MOV.U32 R3, RZ, RZ, -0x1 ;  /* 0xffffffffff037424 */ /* 0x000fc800078e00ff */
[----:B------:R-:W2:Y:S01]  /*1290*/  LDC R21, c[0x0][0x8f0] ;  /* 0x00023c00ff157b82 */ /* 0x000ea20000000800 */
[-CC-:B---3--:R-:W-:Y:S02]  /*12a0*/  SHF.R.U64 R12, R15, R9.reuse, R6.reuse ;  /* 0x000000090f0c7219 */ /* 0x188fe40000001206 */
[----:B------:R-:W-:-:S05]  /*12b0*/  SHF.R.U32.HI R5, RZ, R9, R6 ;  /* 0x00000009ff057219 */ /* 0x000fca0000011606 */
[----:B------:R-:W3:Y:S01]  /*12c0*/  LDC R26, c[0x0][0x8e0] ;  /* 0x00023800ff1a7b82 */ /* 0x000ee20000000800 */
[-CC-:B----4-:R-:W-:Y:S02]  /*12d0*/  SHF.R.U64 R24, R12, R20.reuse, R5.reuse ;  /* 0x000000140c187219 */ /* 0x190fe40000001205 */
[-C--:B------:R-:W-:Y:S02]  /*12e0*/  SHF.L.U32 R3, R3, R20.reuse, RZ ;  /* 0x0000001403037219 */ /* 0x080fe400000006ff */
[----:B------:R-:W-:Y:S01]  /*12f0*/  SHF.R.U32.HI R5, RZ, R20, R5 ;  /* 0x00000014ff057219 */ /* 0x000fe20000011605 */
[----:B------:R-:W-:Y:S01]  /*1300*/  IMAD.MOV.U32 R4, RZ, RZ, R24 ;  /* 0x000000ffff047224 */ /* 0x000fe200078e0018 */
[----:B------:R-:W-:Y:S01]  /*1310*/  LOP3.LUT R11, RZ, R3, RZ, 0x33, !PT ;  /* 0x00000003ff0b7212 */ /* 0x000fe200078e33ff */
[----:B------:R-:W4:Y:S01]  /*1320*/  LDC R25, c[0x0][0x8b8] ;  /* 0x00022e00ff197b82 */ /* 0x000f220000000800 */
[----:B------:R-:W-:Y:S05]  /*1330*/  @!P0 BRA `(.L_x_16) ;  /* 0x0000000000288947 */ /* 0x000fea0003800000 */
[----:B------:R-:W5:Y:S02]  /*1340*/  LDC R3, c[0x0][0x8f4] ;  /* 0x00023d00ff037b82 */ /* 0x000f640000000800 */
[----:B-----5:R-:W-:-:S05]  /*1350*/  IADD3 R3, P0, R24, R3, RZ ;  /* 0x0000000318037210 */ /* 0x020fca0007f1e0ff */
[----:B------:R-:W-:-:S04]  /*1360*/  IMAD.X R13, RZ, RZ, R5, P0 ;  /* 0x000000ffff0d7224 */ /* 0x000fc800000e0605 */
[----:B------:R-:W-:-:S04]  /*1370*/  IMAD.WIDE.U32 R4, R13, R28, RZ ;  /* 0x0000001c0d047225 */ /* 0x000fc800078e00ff */
[----:B------:R-:W-:-:S04]  /*1380*/  IMAD.WIDE.U32 R6, P0, R3, R29, R4 ;  /* 0x0000001d03067225 */ /* 0x000fc80007800004 */
[----:B------:R-:W-:Y:S01]  /*1390*/  IMAD.WIDE.U32 R4, R3, R28, RZ ;  /* 0x0000001c03047225 */ /* 0x000fe200078e00ff */
[----:B------:R-:W-:-:S03]  /*13a0*/  IADD3.X R9, RZ, RZ, RZ, P0, !PT ;  /* 0x000000ffff097210 */ /* 0x000fc600007fe4ff */
[----:B------:R-:W-:Y:S01]  /*13b0*/  IMAD.MOV.U32 R8, RZ, RZ, R7 ;  /* 0x000000ffff087224 */ /* 0x000fe200078e0007 */
[----:B------:R-:W-:-:S05]  /*13c0*/  IADD3 RZ, P0, R5, R6, RZ ;  /* 0x0000000605ff7210 */ /* 0x000fca0007f1e0ff */
[----:B------:R-:W-:-:S08]  /*13d0*/  IMAD.WIDE.U32.X R4, R13, R29, R8, P0 ;  /* 0x0000001d0d047225 */ /* 0x000fd000000e0408 */
.L_x_16:
[----:B--2---:R-:W-:Y:S01]  /*13e0*/  SHF.R.U64 R5, R4, R21, R5 ;  /* 0x0000001504057219 */ /* 0x004fe20000001205 */
[----:B-1----:R-:W-:Y:S01]  /*13f0*/  VIADD R6, R14, 0xffffffff ;  /* 0xffffffff0e067836 */ /* 0x002fe20000000000 */
[----:B------:R-:W-:Y:S02]  /*1400*/  SHF.L.U32 R3, R31, R20, RZ ;  /* 0x000000141f037219 */ /* 0x000fe400000006ff */
[----:B------:R-:W-:Y:S02]  /*1410*/  LOP3.LUT R4, R12, R11, RZ, 0xc0, !PT ;  /* 0x0000000b0c047212 */ /* 0x000fe400078ec0ff */
[----:B------:R-:W-:Y:S02]  /*1420*/  IADD3 R7, -R5, RZ, RZ ;  /* 0x000000ff05077210 */ /* 0x000fe40007ffe1ff */
[----:B------:R-:W-:Y:S01]  /*1430*/  SEL R10, R10, R27, !P1 ;  /* 0x0000001b0a0a7207 */ /* 0x000fe20004800000 */
[----:B------:R-:W-:Y:S01]  /*1440*/  IMAD R5, R3, R5, R4 ;  /* 0x0000000503057224 */ /* 0x000fe200078e0204 */
[----:B------:R-:W-:Y:S01]  /*1450*/  LOP3.LUT R6, R15, R6, RZ, 0xc0, !PT ;  /* 0x000000060f067212 */ /* 0x000fe200078ec0ff */
[----:B---3--:R-:W-:Y:S01]  /*1460*/  IMAD R3, R7, R26, R24 ;  /* 0x0000001a07037224 */ /* 0x008fe200078e0218 */
[----:B------:R-:W-:Y:S01]  /*1470*/  R2UR UR47, R30 ;  /* 0x000000001e2f72ca */ /* 0x000fe200000e0000 */
[----:B----4-:R-:W-:-:S02]  /*1480*/  IMAD R10, R5, R25, R10 ;  /* 0x00000019050a7224 */ /* 0x010fc400078e020a */
[----:B------:R-:W-:Y:S02]  /*1490*/  IMAD R3, R3, R14, R6 ;  /* 0x0000000e03037224 */ /* 0x000fe400078e0206 */
[----:B------:R-:W-:-:S03]  /*14a0*/  IMAD.MOV.U32 R6, RZ, RZ, 0x1 ;  /* 0x00000001ff067424 */ /* 0x000fc600078e00ff */
[----:B------:R-:W-:Y:S02]  /*14b0*/  SEL R7, R3, R10, !P1 ;  /* 0x0000000a03077207 */ /* 0x000fe40004800000 */
[----:B------:R-:W-:-:S07]  /*14c0*/  SEL R3, R10, R3, !P1 ;  /* 0x000000030a037207 */ /* 0x000fce0004800000 */
.L_x_14:
[----:B------:R-:W-:-:S08]  /*14d0*/  NOP ;  /* 0x0000000000007918 */ /* 0x000fd00000000000 */
[----:B------:R-:W1:Y:S02]  /*14e0*/  USETMAXREG.TRY_ALLOC.CTAPOOL UP0, 0xe8 ;  /* 0x000000e8000079c8 */ /* 0x000e640008000600 */
[----:B-1----:R-:W-:-:S13]  /*14f0*/  PLOP3.LUT P0, PT, PT, PT, UP0, 0x80, 0x0 ;  /* 0x000000000000781c */ /* 0x002fda0003f0f008 */
[----:B------:R-:W-:Y:S05]  /*1500*/  @!P0 BRA `(.L_x_14) ;  /* 0xfffffffc00f08947 */ /* 0x000fea000383ffff */
[----:B------:R-:W-:Y:S02]  /*1510*/  ULDC.64 UR4, c[0x0][0x590] ;  /* 0x0001640000047ab9 */ /* 0x000fe40000000a00 */
[----:B------:R-:W-:-:S04]  /*1520*/  ISETP.NE.U32.AND P0, PT, RZ, UR4, PT ;  /* 0x00000004ff007c0c */ /* 0x000fc8000bf05070 */
[----:B------:R-:W-:-:S13]  /*1530*/  ISETP.NE.AND.EX P0, PT, RZ, UR5, PT, P0 ;  /* 0x00000005ff007c0c */ /* 0x000fda000bf05300 */
[----:B------:R-:W-:Y:S05]  /*1540*/  @P0 BRA `(.L_x_17) ;  /* 0x00000000002c0947 */ /* 0x000fea0003800000 */
[----:B------:R-:W-:Y:S02]  /*1550*/  ULDC.64 UR4, c[0x0][0x588] ;  /* 0x0001620000047ab9 */ /* 0x000fe40000000a00 */
[----:B------:R-:W-:-:S04]  /*1560*/  ISETP.NE.U32.AND P0, PT, RZ, UR4, PT ;  /* 0x00000004ff007c0c */ /* 0x000fc8000bf05070 */
[----:B------:R-:W-:-:S13]  /*1570*/  ISETP.NE.AND.EX P0, PT, RZ, UR5, PT, P0 ;  /* 0x00000005ff007c0c */ /* 0x000fda000bf05300 */
[----:B------:R-:W-:Y:S05]  /*1580*/  @!P0 BRA `(.L_x_18) ;  /* 0x0000000000108947 */ /* 0x000fea0003800000 */
[----:B------:R-:W1:Y:S02]  /*1590*/  LDC.64 R90, c[0x0][0x588] ;  /* 0x00016200ff5a7b82 */ /* 0x000e640000000a00 */
[----:B-1----:R1:W5:Y:S01]  /*15a0*/  LDG.E R90, desc[UR40][R90.64] ;  /* 0x000000285a5a7981 */ /* 0x002362000c1e1900 */
[----:B------:R-:W-:Y:S01]  /*15b0*/  IMAD.MOV.U32 R88, RZ, RZ, 0x1 ;  /* 0x00000001ff587424 */ /* 0x000fe200078e00ff */
[----:B------:R-:W-:Y:S06]  /*15c0*/  BRA `(.L_x_17) ;  /* 0x00000000000c7947 */ /* 0x000fec0003800000 */
.L_x_18:
[----:B------:R-:W-:Y:S01]  /*15d0*/  ULDC UR4, c[0x0][0x580] ;  /* 0x0001600000047ab9 */ /* 0x000fe20000000800 */
[----:B------:R-:W-:Y:S01]  /*15e0*/  MOV R88, 0x1 ;  /* 0x0000000100587802 */ /* 0x000fe20000000f00 */
[----:B------:R-:W-:-:S07]  /*15f0*/  IMAD.U32 R90, RZ, RZ, UR4 ;  /* 0x00000004ff5a7e24 */ /* 0x000fce000f8e00ff */
.L_x_17:
        /* <DEDUP_REMOVED lines=8> */
[----:B------:R-:W2:Y:S02]  /*1680*/  LDC.64 R4, c[0x0][0x5a8] ;  /* 0x00016a00ff047b82 */ /* 0x000ea40000000a00 */
[----:B--2---:R2:W5:Y:S01]  /*1690*/  LDG.E R89, desc[UR40][R4.64] ;  /* 0x0000002804597981 */ /* 0x004562000c1e1900 */
[----:B------:R-:W-:Y:S05]  /*16a0*/  BRA `(.L_x_19) ;  /* 0x0000000000087947 */ /* 0x000fea0003800000 */
.L_x_20:
[----:B------:R-:W-:Y:S02]  /*16b0*/  ULDC UR4, c[0x0][0x5a0] ;  /* 0x0001680000047ab9 */ /* 0x000fe40000000800 */
[----:B------:R-:W-:-:S07]  /*16c0*/  IMAD.U32 R89, RZ, RZ, UR4 ;  /* 0x00000004ff597e24 */ /* 0x000fce000f8e00ff */
.L_x_19:
[----:B------:R-:W-:-:S13]  /*16d0*/  LOP3.LUT P0, RZ, R6, 0xff, RZ, 0xc0, !PT ;  /* 0x000000ff06ff7812 */ /* 0x000fda000780c0ff */
[----:B------:R-:W-:Y:S05]  /*16e0*/  @!P0 EXIT ;  /* 0x000000000000894d */ /* 0x000fea0003800000 */
[----:B------:R-:W-:Y:S01]  /*16f0*/  ULDC UR4, c[0x0][0x28c] ;  /* 0x0000a30000047ab9 */ /* 0x000fe20000000800 */
[----:B-1----:R-:W-:Y:S01]  /*1700*/  LOP3.LUT R91, R0, 0x1, RZ, 0xfc, !PT ;  /* 0x00000001005b7812 */ /* 0x002fe200078efcff */
[----:B------:R-:W-:Y:S01]  /*1710*/  UIADD3 UR4, UR4, 0x3f, URZ ;  /* 0x0000003f04047890 */ /* 0x000fe2000fffe03f */
[----:B------:R-:W-:Y:S02]  /*1720*/  LOP3.LUT R154, R19, 0x1, RZ, 0xfc, !PT ;  /* 0x00000001139a7812 */ /* 0x000fe400078efcff */
[----:B------:R-:W-:Y:S01]  /*1730*/  CS2R R120, SRZ ;  /* 0x0000000000787805 */ /* 0x000fe2000001ff00 */
[----:B------:R-:W-:Y:S01]  /*1740*/  ULDC.64 UR42, c[0x0][0x198] ;  /* 0x00006600002a7ab9 */ /* 0x000fe20000000a00 */
[----:B------:R-:W-:Y:S01]  /*1750*/  USHF.R.S32.HI UR5, URZ, 0x1f, UR4 ;  /* 0x0000001f3f057899 */ /* 0x000fe20008011404 */
[----:B------:R-:W-:-:S03]  /*1760*/  UMOV UR48, URZ ;  /* 0x0000003f00307c82 */ /* 0x000fc60008000000 */
[----:B------:R-:W-:-:S03]  /*1770*/  ULEA.HI UR5, UR5, UR4, URZ, 0x6 ;  /* 0x0000000405057291 */ /* 0x000fc6000f8f303f */
[----:B------:R-:W-:Y:S01]  /*1780*/  UMOV UR4, URZ ;  /* 0x0000003f00047c82 */ /* 0x000fe20008000000 */
[----:B------:R-:W-:-:S12]  /*1790*/  USHF.R.S32.HI UR49, URZ, 0x6, UR5 ;  /* 0x000000063f317899 */ /* 0x000fd80008011405 */
.L_x_100:
[----:B------:R-:W-:Y:S01]  /*17a0*/  LOP3.LUT R0, R18, 0x80, RZ, 0xc0, !PT ;  /* 0x0000008012007812 */ /* 0x000fe200078ec0ff */
[----:B------:R-:W1:Y:S01]  /*17b0*/  S2UR UR9, SR_CgaCtaId ;  /* 0x00000000000979c3 */ /* 0x000e620000008800 */
[----:B------:R-:W-:Y:S01]  /*17c0*/  UMOV UR50, 0x400 ;  /* 0x0000040000327882 */ /* 0x000fe20000000000 */
[----:B------:R-:W-:Y:S01]  /*17d0*/  UMOV UR5, URZ ;  /* 0x0000003f00057c82 */ /* 0x000fe20008000000 */
[----:B------:R-:W-:Y:S01]  /*17e0*/  SHF.R.U32.HI R0, RZ, 0x7, R0 ;  /* 0x00000007ff007819 */ /* 0x000fe20000011600 */
[----:B------:R-:W-:Y:S01]  /*17f0*/  UMOV UR6, URZ ;  /* 0x0000003f00067c82 */ /* 0x000fe20008000000 */
[----:B------:R-:W-:Y:S01]  /*1800*/  UMOV UR13, UR4 ;  /* 0x00000004000d7c82 */ /* 0x000fe20008000000 */
[----:B------:R-:W-:Y:S02]  /*1810*/  CS2R R92, SRZ ;  /* 0x00000000005c7805 */ /* 0x000fe4000001ff00 */
[----:B------:R-:W-:Y:S01]  /*1820*/  CS2R R94, SRZ ;  /* 0x00000000005e7805 */ /* 0x000fe2000001ff00 */
[----:B--2---:R-:W2:Y:S01]  /*1830*/  LDC R4, c[0x0][0x28c] ;  /* 0x0000a300ff047b82 */ /* 0x004ea20000000800 */
[----:B------:R-:W3:Y:S01]  /*1840*/  SHFL.IDX PT, R0, R0, RZ, 0x1f ;  /* 0x00001fff00007589 */ /* 0x000ee200000e0000 */
[----:B------:R-:W-:-:S02]  /*1850*/  CS2R R96, SRZ ;  /* 0x0000000000607805 */ /* 0x000fc4000001ff00 */
[----:B------:R-:W-:Y:S02]  /*1860*/  CS2R R98, SRZ ;  /* 0x0000000000627805 */ /* 0x000fe4000001ff00 */
[----:B------:R-:W-:Y:S02]  /*1870*/  CS2R R100, SRZ ;  /* 0x0000000000647805 */ /* 0x000fe4000001ff00 */
[----:B------:R-:W-:Y:S02]  /*1880*/  CS2R R102, SRZ ;  /* 0x0000000000667805 */ /* 0x000fe4000001ff00 */
[----:B------:R-:W-:Y:S02]  /*1890*/  CS2R R104, SRZ ;  /* 0x0000000000687805 */ /* 0x000fe4000001ff00 */
[----:B------:R-:W-:Y:S02]  /*18a0*/  CS2R R106, SRZ ;  /* 0x00000000006a7805 */ /* 0x000fe4000001ff00 */
[----:B------:R-:W-:-:S02]  /*18b0*/  CS2R R110, SRZ ;  /* 0x00000000006e7805 */ /* 0x000fc4000001ff00 */
[----:B------:R-:W-:Y:S02]  /*18c0*/  CS2R R116, SRZ ;  /* 0x0000000000747805 */ /* 0x000fe4000001ff00 */
[----:B------:R-:W-:Y:S02]  /*18d0*/  CS2R R114, SRZ ;  /* 0x0000000000727805 */ /* 0x000fe4000001ff00 */
[----:B------:R-:W-:Y:S02]  /*18e0*/  CS2R R108, SRZ ;  /* 0x00000000006c7805 */ /* 0x000fe4000001ff00 */
[----:B------:R-:W-:Y:S02]  /*18f0*/  CS2R R112, SRZ ;  /* 0x0000000000707805 */ /* 0x000fe4000001ff00 */
[----:B------:R-:W-:Y:S02]  /*1900*/  CS2R R118, SRZ ;  /* 0x0000000000767805 */ /* 0x000fe4000001ff00 */
[----:B------:R-:W-:-:S02]  /*1910*/  CS2R R122, SRZ ;  /* 0x00000000007a7805 */ /* 0x000fc4000001ff00 */
[----:B------:R-:W-:Y:S01]  /*1920*/  CS2R R124, SRZ ;  /* 0x00000000007c7805 */ /* 0x000fe2000001ff00 */
[----:B-1----:R-:W-:Y:S01]  /*1930*/  ULEA UR50, UR9, UR50, 0x18 ;  /* 0x0000003209327291 */ /* 0x002fe2000f8ec03f */
[----:B------:R-:W-:Y:S02]  /*1940*/  CS2R R128, SRZ ;  /* 0x0000000000807805 */ /* 0x000fe4000001ff00 */
[----:B------:R-:W-:Y:S02]  /*1950*/  CS2R R130, SRZ ;  /* 0x0000000000827805 */ /* 0x000fe4000001ff00 */
[----:B------:R-:W-:Y:S02]  /*1960*/  CS2R R132, SRZ ;  /* 0x0000000000847805 */ /* 0x000fe4000001ff00 */
[----:B------:R-:W-:Y:S02]  /*1970*/  CS2R R134, SRZ ;  /* 0x0000000000867805 */ /* 0x000fe4000001ff00 */
[----:B------:R-:W-:-:S02]  /*1980*/  CS2R R136, SRZ ;  /* 0x0000000000887805 */ /* 0x000fc4000001ff00 */
[----:B------:R-:W-:Y:S02]  /*1990*/  CS2R R138, SRZ ;  /* 0x00000000008a7805 */ /* 0x000fe4000001ff00 */
[----:B------:R-:W-:Y:S02]  /*19a0*/  CS2R R140, SRZ ;  /* 0x00000000008c7805 */ /* 0x000fe4000001ff00 */
[----:B--2---:R-:W-:Y:S02]  /*19b0*/  ISETP.GE.AND P0, PT, R4, 0x1, PT ;  /* 0x000000010400780c */ /* 0x004fe40003f06270 */
[----:B------:R-:W-:Y:S02]  /*19c0*/  CS2R R126, SRZ ;  /* 0x00000000007e7805 */ /* 0x000fe4000001ff00 */
[----:B---3--:R-:W-:Y:S02]  /*19d0*/  R2UR UR7, R0 ;  /* 0x00000000000772ca */ /* 0x008fe400000e0000 */
[----:B------:R-:W-:-:S02]  /*19e0*/  CS2R R144, SRZ ;  /* 0x0000000000907805 */ /* 0x000fc4000001ff00 */
[----:B------:R-:W-:Y:S02]  /*19f0*/  CS2R R146, SRZ ;  /* 0x0000000000927805 */ /* 0x000fe4000001ff00 */
[----:B------:R-:W-:Y:S02]  /*1a00*/  CS2R R148, SRZ ;  /* 0x0000000000947805 */ /* 0x000fe4000001ff00 */
[----:B------:R-:W-:Y:S02]  /*1a10*/  CS2R R150, SRZ ;  /* 0x0000000000967805 */ /* 0x000fe4000001ff00 */
[----:B------:R-:W-:Y:S02]  /*1a20*/  CS2R R152, SRZ ;  /* 0x0000000000987805 */ /* 0x000fe4000001ff00 */
[----:B------:R-:W-:Y:S02]  /*1a30*/  CS2R R156, SRZ ;  /* 0x00000000009c7805 */ /* 0x000fe4000001ff00 */
[----:B------:R-:W-:Y:S01]  /*1a40*/  MOV R155, RZ ;  /* 0x000000ff009b7202 */ /* 0x000fe20000000f00 */
[----:B------:R-:W-:Y:S01]  /*1a50*/  IMAD.MOV.U32 R158, RZ, RZ, RZ ;  /* 0x000000ffff9e7224 */ /* 0x000fe200078e00ff */
[----:B------:R-:W-:Y:S01]  /*1a60*/  CS2R R142, SRZ ;  /* 0x00000000008e7805 */ /* 0x000fe2000001ff00 */
[----:B------:R-:W-:Y:S01]  /*1a70*/  IMAD.U32 R8, RZ, RZ, UR48 ;  /* 0x00000030ff087e24 */ /* 0x000fe2000f8e00ff */
[----:B------:R-:W-:-:S02]  /*1a80*/  CS2R R24, SRZ ;  /* 0x0000000000187805 */ /* 0x000fc4000001ff00 */
[----:B------:R-:W-:Y:S01]  /*1a90*/  CS2R R26, SRZ ;  /* 0x00000000001a7805 */ /* 0x000fe2000001ff00 */
[----:B------:R-:W-:Y:S01]  /*1aa0*/  ULEA.HI UR8, UR7, UR7, URZ, 0x1 ;  /* 0x0000000707087291 */ /* 0x000fe2000f8f083f */
[----:B------:R-:W-:Y:S02]  /*1ab0*/  CS2R R28, SRZ ;  /* 0x00000000001c7805 */ /* 0x000fe4000001ff00 */
[----:B------:R-:W-:Y:S02]  /*1ac0*/  CS2R R30, SRZ ;  /* 0x00000000001e7805 */ /* 0x000fe4000001ff00 */
[----:B------:R-:W-:Y:S01]  /*1ad0*/  CS2R R32, SRZ ;  /* 0x0000000000207805 */ /* 0x000fe2000001ff00 */
[----:B------:R-:W-:Y:S01]  /*1ae0*/  ULOP3.LUT UR8, UR8, 0xffffe, URZ, 0xc0, !UPT ;  /* 0x000ffffe08087892 */ /* 0x000fe2000f8ec03f */
[----:B------:R-:W-:Y:S02]  /*1af0*/  CS2R R34, SRZ ;  /* 0x0000000000227805 */ /* 0x000fe4000001ff00 */
[----:B------:R-:W-:-:S02]  /*1b00*/  CS2R R36, SRZ ;  /* 0x0000000000247805 */ /* 0x000fc4000001ff00 */
[----:B------:R-:W-:Y:S01]  /*1b10*/  CS2R R38, SRZ ;  /* 0x0000000000267805 */ /* 0x000fe2000001ff00 */
[----:B------:R-:W-:Y:S01]  /*1b20*/  UIADD3 UR8, UR7, -UR8, URZ ;  /* 0x8000000807087290 */ /* 0x000fe2000fffe03f */
[----:B------:R-:W-:Y:S02]  /*1b30*/  CS2R R40, SRZ ;  /* 0x0000000000287805 */ /* 0x000fe4000001ff00 */
[----:B------:R-:W-:Y:S01]  /*1b40*/  CS2R R42, SRZ ;  /* 0x00000000002a7805 */ /* 0x000fe2000001ff00 */
[----:B------:R-:W-:Y:S01]  /*1b50*/  UMOV UR7, URZ ;  /* 0x0000003f00077c82 */ /* 0x000fe20008000000 */
[----:B------:R-:W-:Y:S01]  /*1b60*/  ULEA UR8, UR8, UR50, 0xc ;  /* 0x0000003208087291 */ /* 0x000fe2000f8e603f */
[----:B------:R-:W-:Y:S02]  /*1b70*/  CS2R R44, SRZ ;  /* 0x00000000002c7805 */ /* 0x000fe4000001ff00 */
[----:B------:R-:W-:Y:S02]  /*1b80*/  CS2R R46, SRZ ;  /* 0x00000000002e7805 */ /* 0x000fe4000001ff00 */
[----:B------:R-:W-:Y:S01]  /*1b90*/  CS2R R48, SRZ ;  /* 0x0000000000307805 */ /* 0x000fe2000001ff00 */
[----:B------:R-:W-:Y:S01]  /*1ba0*/  UIADD3 UR8, UR8, 0x6300, URZ ;  /* 0x0000630008087890 */ /* 0x000fe2000fffe03f */
[----:B------:R-:W-:-:S02]  /*1bb0*/  CS2R R50, SRZ ;  /* 0x0000000000327805 */ /* 0x000fc4000001ff00 */
[----:B------:R-:W-:Y:S02]  /*1bc0*/  CS2R R52, SRZ ;  /* 0x0000000000347805 */ /* 0x000fe4000001ff00 */
[----:B------:R-:W-:Y:S01]  /*1bd0*/  CS2R R54, SRZ ;  /* 0x0000000000367805 */ /* 0x000fe2000001ff00 */
[----:B------:R-:W-:Y:S01]  /*1be0*/  USHF.R.U32.HI UR8, URZ, 0x4, UR8 ;  /* 0x000000043f087899 */ /* 0x000fe20008011608 */
[----:B------:R-:W-:Y:S02]  /*1bf0*/  CS2R R56, SRZ ;  /* 0x0000000000387805 */ /* 0x000fe4000001ff00 */
[----:B------:R-:W-:Y:S02]  /*1c00*/  CS2R R58, SRZ ;  /* 0x00000000003a7805 */ /* 0x000fe4000001ff00 */
[----:B------:R-:W-:Y:S01]  /*1c10*/  CS2R R60, SRZ ;  /* 0x00000000003c7805 */ /* 0x000fe2000001ff00 */
[----:B------:R-:W-:Y:S01]  /*1c20*/  ULOP3.LUT UR12, UR8, 0x3fff, URZ, 0xc0, !UPT ;  /* 0x00003fff080c7892 */ /* 0x000fe2000f8ec03f */
        /* <DEDUP_REMOVED lines=12> */
[----:B------:R-:W-:Y:S01]  /*1cf0*/  CS2R R86, SRZ ;  /* 0x0000000000567805 */ /* 0x000fe2000001ff00 */
[----:B------:R-:W-:Y:S06]  /*1d00*/  @!P0 BRA `(.L_x_21) ;  /* 0x0000000800388947 */ /* 0x000fec0003800000 */
[----:B------:R-:W-:-:S13]  /*1d10*/  ISETP.NE.AND P1, PT, R154, 0x3, PT ;  /* 0x000000039a00780c */ /* 0x000fda0003f25270 */
[----:B------:R-:W-:Y:S05]  /*1d20*/  @!P1 BRA `(.L_x_22) ;  /* 0x0000000000049947 */ /* 0x000fea0003800000 */
[----:B------:R-:W-:Y:S01]  /*1d30*/  BPT.TRAP 0x1 ;  /* 0x000000040000795c */ /* 0x000fe20000300000 */
.L_x_22:
[----:B------:R-:W-:Y:S01]  /*1d40*/  ULEA UR5, UR4, UR50, 0x3 ;  /* 0x0000003204057291 */ /* 0x000fe2000f8e183f */
[----:B------:R-:W-:-:S04]  /*1d50*/  MOV R0, UR48 ;  /* 0x0000003000007c02 */ /* 0x000fc80008000f00 */
[----:B------:R-:W-:-:S04]  /*1d60*/  SHF.L.U32 R0, R0, 0x1f, RZ ;  /* 0x0000001f00007819 */ /* 0x000fc800000006ff */
[----:B------:R1:W2:Y:S01]  /*1d70*/  SYNCS.PHASECHK.TRANS64.TRYWAIT P0, [UR5], R0 ;  /* 0x00000000ff0075a7 */ /* 0x0002a20008000145 */
[----:B------:R-:W-:Y:S05]  /*1d80*/  @!P1 BRA `(.L_x_23) ;  /* 0x0000000000049947 */ /* 0x000fea0003800000 */
[----:B------:R-:W-:Y:S01]  /*1d90*/  BPT.TRAP 0x1 ;  /* 0x000000040000795c */ /* 0x000fe20000300000 */
.L_x_23:
[----:B--2---:R-:W-:Y:S05]  /*1da0*/  @P0 BRA `(.L_x_24) ;  /* 0x0000000000080947 */ /* 0x004fea0003800000 */
[----:B------:R-:W2:Y:S02]  /*1db0*/  SYNCS.PHASECHK.TRANS64.TRYWAIT P0, [UR5], R0 ;  /* 0x00000000ff0075a7 */ /* 0x000ea40008000145 */
[----:B--2---:R-:W-:Y:S05]  /*1dc0*/  @!P0 BRA `(.L_x_25) ;  /* 0x000000d800908947 */ /* 0x004fea0003800000 */
.L_x_24:
[----:B------:R-:W-:Y:S01]  /*1dd0*/  UIADD3 UR5, UR50, 0x1e300, URZ ;  /* 0x0001e30032057890 */ /* 0x000fe2000fffe03f */
[----:B------:R-:W-:Y:S01]  /*1de0*/  WARPGROUP.ARRIVE ;  /* 0x00000000000079c5 */ /* 0x000fe20000000000 */
[----:B------:R-:W-:Y:S01]  /*1df0*/  ULOP3.LUT UR8, UR12, 0x10000, URZ, 0xfc, !UPT ;  /* 0x000100000c087892 */ /* 0x000fe2000f8efc3f */
[----:B------:R-:W-:Y:S01]  /*1e00*/  CS2R R92, SRZ ;  /* 0x00000000005c7805 */ /* 0x000fe2000001ff00 */
[----:B------:R-:W-:Y:S01]  /*1e10*/  USHF.R.U32.HI UR5, URZ, 0x4, UR5 ;  /* 0x000000043f057899 */ /* 0x000fe20008011605 */
[----:B------:R-:W-:Y:S01]  /*1e20*/  CS2R R94, SRZ ;  /* 0x00000000005e7805 */ /* 0x000fe2000001ff00 */
[----:B------:R-:W-:Y:S01]  /*1e30*/  ULEA UR8, UR4, UR8, 0x9 ;  /* 0x0000000804087291 */ /* 0x000fe2000f8e483f */
[----:B------:R-:W-:Y:S01]  /*1e40*/  CS2R R96, SRZ ;  /* 0x0000000000607805 */ /* 0x000fe2000001ff00 */
[----:B------:R-:W-:Y:S01]  /*1e50*/  ULOP3.LUT UR5, UR5, 0x3fff, URZ, 0xc0, !UPT ;  /* 0x00003fff05057892 */ /* 0x000fe2000f8ec03f */
[----:B------:R-:W-:Y:S01]  /*1e60*/  CS2R R98, SRZ ;  /* 0x0000000000627805 */ /* 0x000fe2000001ff00 */
[----:B------:R-:W-:Y:S01]  /*1e70*/  UMOV UR9, 0x80000020 ;  /* 0x8000002000097882 */ /* 0x000fe20000000000 */
[----:B------:R-:W-:Y:S01]  /*1e80*/  UMOV UR11, 0x80000020 ;  /* 0x80000020000b7882 */ /* 0x000fe20000000000 */
[----:B------:R-:W-:Y:S01]  /*1e90*/  ULOP3.LUT UR5, UR5, 0x10000, URZ, 0xfc, !UPT ;  /* 0x0001000005057892 */ /* 0x000fe2000f8efc3f */
[----:B------:R-:W-:Y:S01]  /*1ea0*/  CS2R R100, SRZ ;  /* 0x0000000000647805 */ /* 0x000fe2000001ff00 */
[----:B------:R-:W-:Y:S01]  /*1eb0*/  UMOV UR6, 0x2 ;  /* 0x0000000200067882 */ /* 0x000fe20000000000 */
[----:B------:R-:W-:Y:S01]  /*1ec0*/  CS2R R102, SRZ ;  /* 0x0000000000667805 */ /* 0x000fe2000001ff00 */
[----:B------:R-:W-:Y:S01]  /*1ed0*/  ULEA UR10, UR4, UR5, 0x9 ;  /* 0x00000005040a7291 */ /* 0x000fe2000f8e483f */
[----:B------:R-:W-:-:S02]  /*1ee0*/  CS2R R104, SRZ ;  /* 0x0000000000687805 */ /* 0x000fc4000001ff00 */
[----:B------:R-:W-:Y:S01]  /*1ef0*/  CS2R R106, SRZ ;  /* 0x00000000006a7805 */ /* 0x000fe2000001ff00 */
[----:B------:R-:W-:Y:S01]  /*1f00*/  ULDC UR5, c[0x0][0x50c] ;  /* 0x0001430000057ab9 */ /* 0x000fe20000000800 */
[----:B------:R-:W-:Y:S01]  /*1f10*/  CS2R R110, SRZ ;  /* 0x00000000006e7805 */ /* 0x000fe2000001ff00 */
[----:B------:R-:W-:Y:S01]  /*1f20*/  UISETP.NE.AND UP0, UPT, UR5, 0x2, UPT ;  /* 0x000000020500788c */ /* 0x000fe2000bf05270 */
[----:B------:R-:W-:Y:S02]  /*1f30*/  CS2R R116, SRZ ;  /* 0x0000000000747805 */ /* 0x000fe4000001ff00 */
[----:B------:R-:W-:Y:S02]  /*1f40*/  CS2R R114, SRZ ;  /* 0x0000000000727805 */ /* 0x000fe4000001ff00 */
[----:B------:R-:W-:Y:S01]  /*1f50*/  CS2R R108, SRZ ;  /* 0x00000000006c7805 */ /* 0x000fe2000001ff00 */
[----:B------:R-:W-:Y:S01]  /*1f60*/  QGMMA.64x128x32.F32.E4M3.E4M3 R24, gdesc[UR8], RZ, !UPT, gsb0 ;  /* 0x01e00000081879f3 */ /* 0x000fe2000c0008ff */
[----:B------:R-:W-:Y:S01]  /*1f70*/  UIADD3 UR8, UR8, 0x2, URZ ;  /* 0x0000000208087890 */ /* 0x000fe2000fffe03f */
[----:B------:R-:W-:Y:S01]  /*1f80*/  CS2R R112, SRZ ;  /* 0x0000000000707805 */ /* 0x000fe2000001ff00 */
[----:B------:R-:W-:Y:S01]  /*1f90*/  UIADD3 UR10, UR10, 0x2, URZ ;  /* 0x000000020a0a7890 */ /* 0x000fe2000fffe03f */
[----:B------:R-:W-:Y:S01]  /*1fa0*/  CS2R R118, SRZ ;  /* 0x0000000000767805 */ /* 0x000fe2000001ff00 */
[----:B------:R-:W-:Y:S01]  /*1fb0*/  UMOV UR9, 0x80000020 ;  /* 0x8000002000097882 */ /* 0x000fe20000000000 */
[----:B------:R-:W-:Y:S01]  /*1fc0*/  UMOV UR11, 0x80000020 ;  /* 0x80000020000b7882 */ /* 0x000fe20000000000 */
[----:B------:R-:W-:Y:S01]  /*1fd0*/  USEL UR5, URZ, 0x1, UP0 ;  /* 0x000000013f057887 */ /* 0x000fe20008000000 */
[----:B------:R-:W-:-:S02]  /*1fe0*/  CS2R R122, SRZ ;  /* 0x00000000007a7805 */ /* 0x000fc4000001ff00 */
[----:B------:R-:W-:Y:S02]  /*1ff0*/  CS2R R124, SRZ ;  /* 0x00000000007c7805 */ /* 0x000fe4000001ff00 */
[----:B------:R-:W-:Y:S02]  /*2000*/  CS2R R128, SRZ ;  /* 0x0000000000807805 */ /* 0x000fe4000001ff00 */
[----:B------:R-:W-:Y:S02]  /*2010*/  CS2R R130, SRZ ;  /* 0x0000000000827805 */ /* 0x000fe4000001ff00 */
[----:B------:R-:W-:Y:S02]  /*2020*/  CS2R R132, SRZ ;  /* 0x0000000000847805 */ /* 0x000fe4000001ff00 */
[----:B------:R-:W-:Y:S02]  /*2030*/  ISETP.NE.AND P0, PT, RZ, UR5, PT ;  /* 0x00000005ff007c0c */ /* 0x000fe4000bf05270 */
        /* <DEDUP_REMOVED lines=10> */
[----:B------:R-:W-:Y:S01]  /*20e0*/  CS2R R156, SRZ ;  /* 0x00000000009c7805 */ /* 0x000fe2000001ff00 */
[----:B------:R-:W-:Y:S01]  /*20f0*/  IMAD.MOV.U32 R155, RZ, RZ, RZ ;  /* 0x000000ffff9b7224 */ /* 0x000fe200078e00ff */
[----:B------:R-:W-:Y:S01]  /*2100*/  CS2R R142, SRZ ;  /* 0x00000000008e7805 */ /* 0x000fe2000001ff00 */
[----:B------:R-:W-:Y:S01]  /*2110*/  IMAD.MOV.U32 R158, RZ, RZ, RZ ;  /* 0x000000ffff9e7224 */ /* 0x000fe200078e00ff */
[----:B------:R-:W-:-:S02]  /*2120*/  WARPGROUP.DEPBAR.LE gsb0, 0x0 ;  /* 0x00008000000079c5 */ /* 0x000fc40000010000 */
[----:B------:R-:W-:-:S06]  /*2130*/  WARPGROUP.ARRIVE ;  /* 0x00000000000079c5 */ /* 0x000fcc0000000000 */
[----:B------:R-:W-:Y:S03]  /*2140*/  QGMMA.64x128x32.F32.E4M3.E4M3 R24, gdesc[UR8], R24, gsb0 ;  /* 0x01e00000081879f3 */ /* 0x000fe60008000818 */
[----:B------:R-:W-:Y:S02]  /*2150*/  WARPGROUP.DEPBAR.LE gsb0, 0x0 ;  /* 0x00008000000079c5 */ /* 0x000fe40000010000 */
[----:B------:R-:W-:Y:S05]  /*2160*/  @!P0 BRA `(.L_x_26) ;  /* 0x0000000400048947 */ /* 0x000fea0003800000 */
[----:B------:R-:W-:Y:S01]  /*2170*/  FADD R143, RZ, R24 ;  /* 0x00000018ff8f7221 */ /* 0x000fe20000000000 */
[----:B------:R-:W-:-:S01]  /*2180*/  FADD R142, RZ, R25 ;  /* 0x00000019ff8e7221 */ /* 0x000fc20000000000 */
        /* <DEDUP_REMOVED lines=62> */
[----:B------:R-:W-:-:S06]  /*2570*/  UMOV UR6, URZ ;  /* 0x0000003f00067c82 */ /* 0x000fcc0008000000 */
.L_x_26:
[----:B------:R-:W-:-:S04]  /*2580*/  UIADD3 UR13, UR4, 0x1, URZ ;  /* 0x00000001040d7890 */ /* 0x000fc8000fffe03f */
[----:B------:R-:W-:-:S04]  /*2590*/  UISETP.NE.AND UP0, UPT, UR13, 0xc, UPT ;  /* 0x0000000c0d00788c */ /* 0x000fc8000bf05270 */
[----:B------:R-:W-:Y:S02]  /*25a0*/  USEL UR7, URZ, 0x1, UP0 ;  /* 0x000000013f077887 */ /* 0x000fe40008000000 */
[----:B------:R-:W-:Y:S02]  /*25b0*/  USEL UR13, UR13, URZ, UP0 ;  /* 0x0000003f0d0d7287 */ /* 0x000fe40008000000 */
[----:B------:R-:W-:-:S06]  /*25c0*/  ULOP3.LUT UR7, UR48, UR7, URZ, 0x3c, !UPT ;  /* 0x0000000730077292 */ /* 0x000fcc000f8e3c3f */
[----:B------:R-:W-:Y:S01]  /*25d0*/  MOV R8, UR7 ;  /* 0x0000000700087c02 */ /* 0x000fe20008000f00 */
[----:B------:R-:W-:-:S06]  /*25e0*/  UMOV UR7, 0x1 ;  /* 0x0000000100077882 */ /* 0x000fcc0000000000 */
.L_x_21:
[----:B------:R-:W-:-:S04]  /*25f0*/  UISETP.LT.AND UP0, UPT, UR49, 0x1, UPT ;  /* 0x000000013100788c */ /* 0x000fc8000bf01270 */
[----:B------:R-:W-:-:S04]  /*2600*/  USEL UR8, UR49, 0x1, UP0 ;  /* 0x0000000131087887 */ /* 0x000fc80008000000 */
[----:B------:R-:W-:-:S04]  /*2610*/  UIADD3 UR8, UR49, -UR8, URZ ;  /* 0x8000000831087290 */ /* 0x000fc8000fffe03f */
[----:B------:R-:W-:-:S06]  /*2620*/  UISETP.GE.AND UP0, UPT, UR8, 0x1, UPT ;  /* 0x000000010800788c */ /* 0x000fcc000bf06270 */
[----:B------:R-:W-:-:S13]  /*2630*/  PLOP3.LUT P0, PT, PT, PT, UP0, 0x80, 0x0 ;  /* 0x000000000000781c */ /* 0x000fda0003f0f008 */
[----:B------:R-:W-:Y:S05]  /*2640*/  @!P0 BRA `(.L_x_27) ;  /* 0x0000000800008947 */ /* 0x000fea0003800000 */
[----:B-12---:R-:W-:Y:S01]  /*2650*/  IMAD.U32 R0, RZ, RZ, UR8 ;  /* 0x00000008ff007e24 */ /* 0x006fe2000f8e00ff */
[----:B------:R-:W-:Y:S01]  /*2660*/  ULDC UR14, c[0x0][0x50c] ;  /* 0x00014300000e7ab9 */ /* 0x000fe20000000800 */
[----:B------:R-:W-:-:S07]  /*2670*/  IMAD.U32 R4, RZ, RZ, UR4 ;  /* 0x00000004ff047e24 */ /* 0x000fce000f8e00ff */
.L_x_35:
[----:B------:R-:W-:-:S13]  /*2680*/  ISETP.NE.AND P1, PT, R154, 0x3, PT ;  /* 0x000000039a00780c */ /* 0x000fda0003f25270 */
[----:B------:R-:W-:Y:S05]  /*2690*/  @!P1 BRA `(.L_x_28) ;  /* 0x0000000000049947 */ /* 0x000fea0003800000 */
[----:B------:R-:W-:Y:S01]  /*26a0*/  BPT.TRAP 0x1 ;  /* 0x000000040000795c */ /* 0x000fe20000300000 */
.L_x_28:
[----:B------:R-:W-:Y:S01]  /*26b0*/  ULEA UR8, UR13, UR50, 0x3 ;  /* 0x000000320d087291 */ /* 0x000fe2000f8e183f */
[----:B------:R-:W-:-:S08]  /*26c0*/  SHF.L.U32 R5, R8, 0x1f, RZ ;  /* 0x0000001f08057819 */ /* 0x000fd000000006ff */
[----:B------:R1:W2:Y:S01]  /*26d0*/  SYNCS.PHASECHK.TRANS64.TRYWAIT P0, [UR8], R5 ;  /* 0x00000005ff0075a7 */ /* 0x0002a20008000148 */
[----:B------:R-:W-:Y:S05]  /*26e0*/  @!P1 BRA `(.L_x_29) ;  /* 0x0000000000049947 */ /* 0x000fea0003800000 */
[----:B------:R-:W-:Y:S01]  /*26f0*/  BPT.TRAP 0x1 ;  /* 0x000000040000795c */ /* 0x000fe20000300000 */
.L_x_29:
[----:B--2---:R-:W-:Y:S05]  /*2700*/  @P0 BRA `(.L_x_30) ;  /* 0x0000000000080947 */ /* 0x004fea0003800000 */
[----:B------:R-:W2:Y:S02]  /*2710*/  SYNCS.PHASECHK.TRANS64.TRYWAIT P0, [UR8], R5 ;  /* 0x00000005ff0075a7 */ /* 0x000ea40008000148 */
[----:B--2---:R-:W-:Y:S05]  /*2720*/  @!P0 BRA `(.L_x_31) ;  /* 0x000000d000508947 */ /* 0x004fea0003800000 */
.L_x_30:
[----:B------:R-:W-:Y:S01]  /*2730*/  UIADD3 UR8, UR50, 0x1e300, URZ ;  /* 0x0001e30032087890 */ /* 0x000fe2000fffe03f */
[----:B------:R-:W-:Y:S01]  /*2740*/  WARPGROUP.ARRIVE ;  /* 0x00000000000079c5 */ /* 0x000fe20000000000 */
[----:B------:R-:W-:Y:S02]  /*2750*/  UISETP.NE.AND UP0, UPT, UR5, URZ, UPT ;  /* 0x0000003f0500728c */ /* 0x000fe4000bf05270 */
[----:B------:R-:W-:Y:S02]  /*2760*/  USHF.R.U32.HI UR8, URZ, 0x4, UR8 ;  /* 0x000000043f087899 */ /* 0x000fe40008011608 */
[----:B------:R-:W-:Y:S02]  /*2770*/  USEL UR7, UR7, URZ, !UP0 ;  /* 0x0000003f07077287 */ /* 0x000fe4000c000000 */
[----:B------:R-:W-:Y:S02]  /*2780*/  ULOP3.LUT UR5, UR8, 0x3fff, URZ, 0xc0, !UPT ;  /* 0x00003fff08057892 */ /* 0x000fe4000f8ec03f */
[----:B------:R-:W-:-:S02]  /*2790*/  ULOP3.LUT UR8, UR12, 0x10000, URZ, 0xfc, !UPT ;  /* 0x000100000c087892 */ /* 0x000fc4000f8efc3f */
[----:B------:R-:W-:Y:S02]  /*27a0*/  ULOP3.LUT UR5, UR5, 0x10000, URZ, 0xfc, !UPT ;  /* 0x0001000005057892 */ /* 0x000fe4000f8efc3f */
[----:B------:R-:W-:Y:S02]  /*27b0*/  UISETP.NE.U32.AND UP0, UPT, UR7, URZ, UPT ;  /* 0x0000003f0700728c */ /* 0x000fe4000bf05070 */
[----:B------:R-:W-:Y:S02]  /*27c0*/  ULEA UR8, UR13, UR8, 0x9 ;  /* 0x000000080d087291 */ /* 0x000fe4000f8e483f */
[----:B------:R-:W-:Y:S01]  /*27d0*/  ULEA UR10, UR13, UR5, 0x9 ;  /* 0x000000050d0a7291 */ /* 0x000fe2000f8e483f */
[----:B------:R-:W-:Y:S01]  /*27e0*/  UMOV UR9, 0x80000020 ;  /* 0x8000002000097882 */ /* 0x000fe20000000000 */
[----:B------:R-:W-:Y:S01]  /*27f0*/  UMOV UR11, 0x80000020 ;  /* 0x80000020000b7882 */ /* 0x000fe20000000000 */
[----:B------:R-:W-:-:S06]  /*2800*/  UIADD3 UR6, UR6, 0x2, URZ ;  /* 0x0000000206067890 */ /* 0x000fcc000fffe03f */
[----:B------:R-:W-:Y:S01]  /*2810*/  QGMMA.64x128x32.F32.E4M3.E4M3 R24, gdesc[UR8], R24, UP0, gsb0 ;  /* 0x01e00000081879f3 */ /* 0x000fe2000b800818 */
[----:B------:R-:W-:Y:S02]  /*2820*/  UIADD3 UR8, UR8, 0x2, URZ ;  /* 0x0000000208087890 */ /* 0x000fe4000fffe03f */
[----:B------:R-:W-:Y:S01]  /*2830*/  UIADD3 UR10, UR10, 0x2, URZ ;  /* 0x000000020a0a7890 */ /* 0x000fe2000fffe03f */
[----:B------:R-:W-:Y:S01]  /*2840*/  UMOV UR9, 0x80000020 ;  /* 0x8000002000097882 */ /* 0x000fe20000000000 */
[----:B------:R-:W-:Y:S01]  /*2850*/  UMOV UR11, 0x80000020 ;  /* 0x80000020000b7882 */ /* 0x000fe20000000000 */
[----:B------:R-:W-:-:S04]  /*2860*/  UISETP.NE.AND UP0, UPT, UR6, UR14, UPT ;  /* 0x0000000e0600728c */ /* 0x000fc8000bf05270 */
[----:B------:R-:W-:-:S06]  /*2870*/  USEL UR5, URZ, 0x1, UP0 ;  /* 0x000000013f057887 */ /* 0x000fcc0008000000 */
[----:B------:R-:W-:Y:S01]  /*2880*/  ISETP.NE.AND P0, PT, RZ, UR5, PT ;  /* 0x00000005ff007c0c */ /* 0x000fe2000bf05270 */
[----:B------:R-:W-:Y:S02]  /*2890*/  WARPGROUP.DEPBAR.LE gsb0, 0x0 ;  /* 0x00008000000079c5 */ /* 0x000fe40000010000 */
[----:B------:R-:W-:-:S06]  /*28a0*/  WARPGROUP.ARRIVE ;  /* 0x00000000000079c5 */ /* 0x000fcc0000000000 */
[----:B------:R-:W-:Y:S03]  /*28b0*/  QGMMA.64x128x32.F32.E4M3.E4M3 R24, gdesc[UR8], R24, gsb0 ;  /* 0x01e00000081879f3 */ /* 0x000fe60008000818 */
[----:B------:R-:W-:Y:S02]  /*28c0*/  WARPGROUP.DEPBAR.LE gsb0, 0x0 ;  /* 0x00008000000079c5 */ /* 0x000fe40000010000 */
[----:B------:R-:W-:Y:S05]  /*28d0*/  @!P0 BRA `(.L_x_32) ;  /* 0x0000000400048947 */ /* 0x000fea0003800000 */
[----:B------:R-:W-:Y:S01]  /*28e0*/  FADD R143, R24, R143 ;  /* 0x0000008f188f7221 */ /* 0x000fe20000000000 */
[----:B------:R-:W-:-:S01]  /*28f0*/  FADD R142, R25, R142 ;  /* 0x0000008e198e7221 */ /* 0x000fc20000000000 */
        /* <DEDUP_REMOVED lines=62> */
[----:B------:R-:W-:-:S06]  /*2ce0*/  UMOV UR6, URZ ;  /* 0x0000003f00067c82 */ /* 0x000fcc0008000000 */
.L_x_32:
[----:B------:R-:W-:Y:S05]  /*2cf0*/  @!P1 BRA `(.L_x_33) ;  /* 0x0000000000049947 */ /* 0x000fea0003800000 */
[----:B------:R-:W-:Y:S01]  /*2d00*/  BPT.TRAP 0x1 ;  /* 0x000000040000795c */ /* 0x000fe20000300000 */
.L_x_33:
[----:B------:R-:W-:-:S13]  /*2d10*/  ISETP.NE.AND P0, PT, R22, RZ, PT ;  /* 0x000000ff1600720c */ /* 0x000fda0003f05270 */
[----:B-12---:R-:W-:-:S04]  /*2d20*/  @P0 LEA R5, R4, UR50, 0x3 ;  /* 0x0000003204050c11 */ /* 0x006fc8000f8e18ff */
[----:B------:R-:W-:-:S04]  /*2d30*/  @P0 IADD3 R6, R5, 0x60, RZ ;  /* 0x0000006005060810 */ /* 0x000fc80007ffe0ff */
[----:B------:R-:W-:-:S04]  /*2d40*/  @P0 PRMT R6, R23, 0x654, R6 ;  /* 0x0000065417060816 */ /* 0x000fc80000000006 */
[----:B------:R1:W-:Y:S01]  /*2d50*/  @P0 SYNCS.ARRIVE.TRANS64.RED.A1T0 RZ, [R6+URZ], RZ ;  /* 0x000000ff06ff09a7 */ /* 0x0003e2000810043f */
[----:B------:R-:W-:-:S13]  /*2d60*/  ISETP.GT.U32.AND P0, PT, R19, 0x1, PT ;  /* 0x000000011300780c */ /* 0x000fda0003f04070 */
[----:B-1----:R-:W-:Y:S05]  /*2d70*/  @P0 BRA `(.L_x_34) ;  /* 0x0000000000040947 */ /* 0x002fea0003800000 */
[----:B------:R-:W-:Y:S01]  /*2d80*/  BPT.TRAP 0x1 ;  /* 0x000000040000795c */ /* 0x000fe20000300000 */
.L_x_34:
[----:B------:R-:W-:Y:S01]  /*2d90*/  UIADD3 UR13, UR13, 0x1, URZ ;  /* 0x000000010d0d7890 */ /* 0x000fe2000fffe03f */
[----:B------:R-:W-:Y:S01]  /*2da0*/  ISETP.GT.AND P1, PT, R0, 0x1, PT ;  /* 0x000000010000780c */ /* 0x000fe20003f24270 */
[----:B------:R-:W-:Y:S02]  /*2db0*/  VIADD R4, R4, 0x1 ;  /* 0x0000000104047836 */ /* 0x000fe40000000000 */
[----:B------:R-:W-:Y:S01]  /*2dc0*/  UISETP.NE.AND UP0, UPT, UR13, 0xc, UPT ;  /* 0x0000000c0d00788c */ /* 0x000fe2000bf05270 */
[----:B------:R-:W-:Y:S02]  /*2dd0*/  VIADD R0, R0, 0xffffffff ;  /* 0xffffffff00007836 */ /* 0x000fe40000000000 */
[C---:B------:R-:W-:Y:S01]  /*2de0*/  ISETP.NE.AND P0, PT, R4.reuse, 0xc, PT ;  /* 0x0000000c0400780c */ /* 0x040fe20003f05270 */
[----:B------:R-:W-:Y:S02]  /*2df0*/  USEL UR7, URZ, 0x1, UP0 ;  /* 0x000000013f077887 */ /* 0x000fe40008000000 */
[----:B------:R-:W-:Y:S01]  /*2e00*/  USEL UR13, UR13, URZ, UP0 ;  /* 0x0000003f0d0d7287 */ /* 0x000fe20008000000 */
[----:B------:R-:W-:-:S03]  /*2e10*/  SEL R4, R4, RZ, P0 ;  /* 0x000000ff04047207 */ /* 0x000fc60000000000 */
[----:B------:R-:W-:Y:S01]  /*2e20*/  LOP3.LUT R8, R8, UR7, RZ, 0x3c, !PT ;  /* 0x0000000708087c12 */ /* 0x000fe2000f8e3cff */
[----:B------:R-:W-:Y:S01]  /*2e30*/  UMOV UR7, 0x1 ;  /* 0x0000000100077882 */ /* 0x000fe20000000000 */
[----:B------:R-:W-:Y:S06]  /*2e40*/  @P1 BRA `(.L_x_35) ;  /* 0xfffffff8000c1947 */ /* 0x000fec000383ffff */
.L_x_27:
[----:B------:R-:W-:Y:S01]  /*2e50*/  UISETP.NE.AND UP0, UPT, UR6, URZ, UPT ;  /* 0x0000003f0600728c */ /* 0x000fe2000bf05270 */
[----:B-12---:R-:W1:Y:S03]  /*2e60*/  LDC R0, c[0x0][0x28c] ;  /* 0x0000a300ff007b82 */ /* 0x006e660000000800 */
[----:B------:R-:W-:-:S06]  /*2e70*/  USEL UR5, URZ, 0x1, !UP0 ;  /* 0x000000013f057887 */ /* 0x000fcc000c000000 */
[----:B------:R-:W-:Y:S02]  /*2e80*/  ISETP.NE.AND P0, PT, RZ, UR5, PT ;  /* 0x00000005ff007c0c */ /* 0x000fe4000bf05270 */
[----:B-1----:R-:W-:-:S11]  /*2e90*/  ISETP.GE.AND P1, PT, R0, 0x1, PT ;  /* 0x000000010000780c */ /* 0x002fd60003f26270 */
[----:B------:R-:W-:Y:S05]  /*2ea0*/  @!P0 BRA `(.L_x_36) ;  /* 0x0000000400008947 */ /* 0x000fea0003800000 */
[----:B------:R-:W-:Y:S01]  /*2eb0*/  FADD R143, R24, R143 ;  /* 0x0000008f188f7221 */ /* 0x000fe20000000000 */
        /* <DEDUP_REMOVED lines=62> */
[----:B------:R-:W-:-:S07]  /*32a0*/  FADD R92, R92, R87 ;  /* 0x000000575c5c7221 */ /* 0x000fce0000000000 */
.L_x_36:
[----:B------:R-:W-:Y:S05]  /*32b0*/  @!P1 BRA `(.L_x_37) ;  /* 0x0000000000549947 */ /* 0x000fea0003800000 */
[----:B------:R-:W-:-:S13]  /*32c0*/  ISETP.NE.AND P0, PT, R154, 0x3, PT ;  /* 0x000000039a00780c */ /* 0x000fda0003f05270 */
[----:B------:R-:W-:Y:S05]  /*32d0*/  @!P0 BRA `(.L_x_38) ;  /* 0x0000000000048947 */ /* 0x000fea0003800000 */
[----:B------:R-:W-:Y:S01]  /*32e0*/  BPT.TRAP 0x1 ;  /* 0x000000040000795c */ /* 0x000fe20000300000 */
.L_x_38:
[----:B------:R-:W-:Y:S01]  /*32f0*/  ISETP.NE.AND P0, PT, R22, RZ, PT ;  /* 0x000000ff1600720c */ /* 0x000fe20003f05270 */
[----:B------:R-:W-:Y:S01]  /*3300*/  BSSY B0, `(.L_x_39) ;  /* 0x000000e000007945 */ /* 0x000fe20003800000 */
[----:B------:R-:W-:-:S11]  /*3310*/  ISETP.GT.U32.AND P1, PT, R19, 0x1, PT ;  /* 0x000000011300780c */ /* 0x000fd60003f24070 */
[----:B------:R-:W-:Y:S05]  /*3320*/  @!P0 BRA `(.L_x_40) ;  /* 0x00000000002c8947 */ /* 0x000fea0003800000 */
[----:B------:R-:W-:-:S04]  /*3330*/  UISETP.LT.AND UP0, UPT, UR49, 0x1, UPT ;  /* 0x000000013100788c */ /* 0x000fc8000bf01270 */
[----:B------:R-:W-:-:S04]  /*3340*/  USEL UR5, UR49, 0x1, UP0 ;  /* 0x0000000131057887 */ /* 0x000fc80008000000 */
[----:B------:R-:W-:-:S04]  /*3350*/  UIADD3 UR5, UR4, UR49, -UR5 ;  /* 0x0000003104057290 */ /* 0x000fc8000fffe805 */
[----:B------:R-:W-:-:S04]  /*3360*/  UIMAD.WIDE.U32 UR6, UR5, -0x55555555, URZ ;  /* 0xaaaaaaab050678a5 */ /* 0x000fc8000f8e003f */
[----:B------:R-:W-:-:S04]  /*3370*/  USHF.R.U32.HI UR6, URZ, 0x3, UR7 ;  /* 0x000000033f067899 */ /* 0x000fc80008011607 */
[----:B------:R-:W-:-:S04]  /*3380*/  UIMAD UR5, UR6, -0xc, UR5 ;  /* 0xfffffff4060578a4 */ /* 0x000fc8000f8e0205 */
[----:B------:R-:W-:-:S04]  /*3390*/  ULEA UR5, UR5, UR50, 0x3 ;  /* 0x0000003205057291 */ /* 0x000fc8000f8e183f */
[----:B------:R-:W-:-:S06]  /*33a0*/  UIADD3 UR5, UR5, 0x60, URZ ;  /* 0x0000006005057890 */ /* 0x000fcc000fffe03f */
[----:B------:R-:W-:-:S04]  /*33b0*/  MOV R0, UR5 ;  /* 0x0000000500007c02 */ /* 0x000fc80008000f00 */
[----:B------:R-:W-:-:S04]  /*33c0*/  PRMT R0, R23, 0x654, R0 ;  /* 0x0000065417007816 */ /* 0x000fc80000000000 */
[----:B------:R1:W-:Y:S03]  /*33d0*/  SYNCS.ARRIVE.TRANS64.RED.A1T0 RZ, [R0+URZ], RZ ;  /* 0x000000ff00ff79a7 */ /* 0x0003e6000810043f */
.L_x_40:
[----:B------:R-:W-:Y:S05]  /*33e0*/  BSYNC B0 ;  /* 0x0000000000007941 */ /* 0x000fea0003800000 */
.L_x_39:
[----:B------:R-:W-:Y:S05]  /*33f0*/  @P1 BRA `(.L_x_37) ;  /* 0x0000000000041947 */ /* 0x000fea0003800000 */
[----:B------:R-:W-:Y:S01]  /*3400*/  BPT.TRAP 0x1 ;  /* 0x000000040000795c */ /* 0x000fe20000300000 */
.L_x_37:
[----:B------:R-:W-:Y:S01]  /*3410*/  UIADD3 UR6, UR50, 0x200, URZ ;  /* 0x0000020032067890 */ /* 0x000fe2000fffe03f */
[----:B------:R-:W-:Y:S01]  /*3420*/  R2UR UR46, R3 ;  /* 0x00000000032e72ca */ /* 0x000fe200000e0000 */
[----:B------:R-:W-:Y:S01]  /*3430*/  UIADD3 UR51, UR49, UR4, URZ ;  /* 0x0000000431337290 */ /* 0x000fe2000fffe03f */
[----:B------:R-:W-:Y:S01]  /*3440*/  R2UR UR45, R7 ;  /* 0x00000000072d72ca */ /* 0x000fe200000e0000 */
[----:B------:R-:W-:Y:S02]  /*3450*/  UISETP.GE.U32.AND UP1, UPT, UR49, 0xc, UPT ;  /* 0x0000000c3100788c */ /* 0x000fe4000bf26070 */
[----:B------:R-:W-:Y:S02]  /*3460*/  ULOP3.LUT UP2, URZ, UR6, 0x9f, URZ, 0xc0, !UPT ;  /* 0x0000009f063f7892 */ /* 0x000fe4000f84c03f */
[----:B------:R-:W-:-:S04]  /*3470*/  UISETP.GT.U32.AND UP0, UPT, UR51, 0xb, UPT ;  /* 0x0000000b3300788c */ /* 0x000fc8000bf04070 */
[----:B------:R-:W-:Y:S01]  /*3480*/  UISETP.LT.U32.AND UP0, UPT, UR49, 0xc, UP0 ;  /* 0x0000000c3100788c */ /* 0x000fe20008701070 */
[----:B------:R-:W-:Y:S01]  /*3490*/  PLOP3.LUT P0, PT, PT, PT, UP2, 0x80, 0x0 ;  /* 0x000000000000781c */ /* 0x000fe20003f0f028 */
[----:B------:R-:W-:Y:S02]  /*34a0*/  USHF.L.U32 UR46, UR46, 0x7, URZ ;  /* 0x000000072e2e7899 */ /* 0x000fe4000800063f */
[----:B------:R-:W-:Y:S02]  /*34b0*/  @UP1 UIMAD.WIDE.U32 UR4, UR51, -0x55555555, URZ ;  /* 0xaaaaaaab330418a5 */ /* 0x000fe4000f8e003f */
[----:B------:R-:W-:Y:S02]  /*34c0*/  USEL UR6, URZ, 0x1, !UP0 ;  /* 0x000000013f067887 */ /* 0x000fe4000c000000 */
[----:B------:R-:W-:Y:S02]  /*34d0*/  @UP1 USHF.R.U32.HI UR4, URZ, 0x3, UR5 ;  /* 0x000000033f041899 */ /* 0x000fe40008011605 */
[----:B------:R-:W-:-:S02]  /*34e0*/  ULOP3.LUT UR48, UR48, UR6, URZ, 0x3c, !UPT ;  /* 0x0000000630307292 */ /* 0x000fc4000f8e3c3f */
[----:B------:R-:W-:Y:S02]  /*34f0*/  USHF.L.U32 UR45, UR45, 0x7, URZ ;  /* 0x000000072d2d7899 */ /* 0x000fe4000800063f */
[----:B------:R-:W-:Y:S01]  /*3500*/  @UP1 ULOP3.LUT UR48, UR48, 0x1, UR4, 0x78, !UPT ;  /* 0x0000000130301892 */ /* 0x000fe2000f8e7804 */
[----:B------:R-:W-:Y:S11]  /*3510*/  @!P0 BRA `(.L_x_41) ;  /* 0x0000000000408947 */ /* 0x000ff60003800000 */
[----:B-1----:R-:W-:Y:S01]  /*3520*/  MOV R0, 0x0 ;  /* 0x0000000000007802 */ /* 0x002fe20000000f00 */
[----:B------:R-:W-:Y:S01]  /*3530*/  ULDC.64 UR4, c[0x4][0x70] ;  /* 0x01001c0000047ab9 */ /* 0x000fe20000000a00 */
[----:B------:R-:W-:Y:S01]  /*3540*/  ULDC.64 UR6, c[0x4][0x8] ;  /* 0x0100020000067ab9 */ /* 0x000fe20000000a00 */
[----:B------:R-:W-:Y:S01]  /*3550*/  IMAD.U32 R4, RZ, RZ, UR4 ;  /* 0x00000004ff047e24 */ /* 0x000fe2000f8e00ff */
[----:B------:R1:W2:Y:S01]  /*3560*/  LDC.64 R14, c[0x4][R0] ;  /* 0x01000000000e7b82 */ /* 0x0002a20000000a00 */
[----:B------:R-:W-:Y:S01]  /*3570*/  IMAD.U32 R5, RZ, RZ, UR5 ;  /* 0x00000005ff057e24 */ /* 0x000fe2000f8e00ff */
[----:B------:R-:W-:Y:S01]  /*3580*/  ULDC.64 UR4, c[0x4][0x78] ;  /* 0x01001e0000047ab9 */ /* 0x000fe20000000a00 */
[----:B------:R-:W-:Y:S01]  /*3590*/  IMAD.U32 R10, RZ, RZ, UR6 ;  /* 0x00000006ff0a7e24 */ /* 0x000fe2000f8e00ff */
[----:B------:R-:W-:Y:S01]  /*35a0*/  MOV R6, UR4 ;  /* 0x0000000400067c02 */ /* 0x000fe20008000f00 */
[----:B------:R-:W-:Y:S01]  /*35b0*/  IMAD.U32 R7, RZ, RZ, UR5 ;  /* 0x00000005ff077e24 */ /* 0x000fe2000f8e00ff */
[----:B------:R-:W-:Y:S01]  /*35c0*/  MOV R11, UR7 ;  /* 0x00000007000b7c02 */ /* 0x000fe20008000f00 */
[----:B------:R-:W-:Y:S01]  /*35d0*/  IMAD.MOV.U32 R8, RZ, RZ, 0x70 ;  /* 0x00000070ff087424 */ /* 0x000fe200078e00ff */
[----:B------:R-:W-:Y:S01]  /*35e0*/  MOV R13, RZ ;  /* 0x000000ff000d7202 */ /* 0x000fe20000000f00 */
[----:B-1----:R-:W-:-:S07]  /*35f0*/  IMAD.MOV.U32 R12, RZ, RZ, 0x1 ;  /* 0x00000001ff0c7424 */ /* 0x002fce00078e00ff */
[----:B------:R-:W-:-:S07]  /*3600*/  LEPC R20, `(.L_x_41) ;  /* 0x000000001014794e */ /* 0x000fce0000000000 */
[----:B--2--5:R-:W-:Y:S05]  /*3610*/  CALL.ABS.NOINC R14 ;  /* 0x000000000e007343 */ /* 0x024fea0003c00000 */
.L_x_41:
[----:B------:R-:W-:-:S04]  /*3620*/  UIADD3 UR4, UR50, 0x4200, URZ ;  /* 0x0000420032047890 */ /* 0x000fc8000fffe03f */
[----:B------:R-:W-:-:S06]  /*3630*/  ULOP3.LUT UP0, URZ, UR4, 0x9f, URZ, 0xc0, !UPT ;  /* 0x0000009f043f7892 */ /* 0x000fcc000f80c03f */
[----:B------:R-:W-:-:S13]  /*3640*/  PLOP3.LUT P0, PT, PT, PT, UP0, 0x80, 0x0 ;  /* 0x000000000000781c */ /* 0x000fda0003f0f008 */
[----:B------:R-:W-:Y:S05]  /*3650*/  @!P0 BRA `(.L_x_42) ;  /* 0x0000000000408947 */ /* 0x000fea0003800000 */
[----:B-1----:R-:W-:Y:S01]  /*3660*/  MOV R0, 0x0 ;  /* 0x0000000000007802 */ /* 0x002fe20000000f00 */
[----:B------:R-:W-:Y:S01]  /*3670*/  ULDC.64 UR4, c[0x4][0x70] ;  /* 0x01001c0000047ab9 */ /* 0x000fe20000000a00 */
[----:B------:R-:W-:Y:S01]  /*3680*/  ULDC.64 UR6, c[0x4][0x78] ;  /* 0x01001e0000067ab9 */ /* 0x000fe20000000a00 */
[----:B------:R-:W-:Y:S01]  /*3690*/  IMAD.U32 R4, RZ, RZ, UR4 ;  /* 0x00000004ff047e24 */ /* 0x000fe2000f8e00ff */
[----:B------:R1:W2:Y:S01]  /*36a0*/  LDC.64 R14, c[0x4][R0] ;  /* 0x01000000000e7b82 */ /* 0x0002a20000000a00 */
[----:B------:R-:W-:Y:S01]  /*36b0*/  IMAD.U32 R5, RZ, RZ, UR5 ;  /* 0x00000005ff057e24 */ /* 0x000fe2000f8e00ff */
[----:B------:R-:W-:Y:S01]  /*36c0*/  ULDC.64 UR4, c[0x4][0x10] ;  /* 0x0100040000047ab9 */ /* 0x000fe20000000a00 */
[----:B------:R-:W-:Y:S01]  /*36d0*/  MOV R6, UR6 ;  /* 0x0000000600067c02 */ /* 0x000fe20008000f00 */
[----:B------:R-:W-:Y:S01]  /*36e0*/  IMAD.U32 R7, RZ, RZ, UR7 ;  /* 0x00000007ff077e24 */ /* 0x000fe2000f8e00ff */
[----:B------:R-:W-:Y:S01]  /*36f0*/  MOV R11, UR5 ;  /* 0x00000005000b7c02 */ /* 0x000fe20008000f00 */
[----:B------:R-:W-:Y:S01]  /*3700*/  IMAD.U32 R10, RZ, RZ, UR4 ;  /* 0x00000004ff0a7e24 */ /* 0x000fe2000f8e00ff */
[----:B------:R-:W-:Y:S01]  /*3710*/  MOV R13, RZ ;  /* 0x000000ff000d7202 */ /* 0x000fe20000000f00 */
[----:B------:R-:W-:-:S02]  /*3720*/  IMAD.MOV.U32 R8, RZ, RZ, 0x70 ;  /* 0x00000070ff087424 */ /* 0x000fc400078e00ff */
[----:B-1----:R-:W-:-:S07]  /*3730*/  IMAD.MOV.U32 R12, RZ, RZ, 0x1 ;  /* 0x00000001ff0c7424 */ /* 0x002fce00078e00ff */
[----:B------:R-:W-:-:S07]  /*3740*/  LEPC R20, `(.L_x_42) ;  /* 0x000000001014794e */ /* 0x000fce0000000000 */
[----:B--2--5:R-:W-:Y:S05]  /*3750*/  CALL.ABS.NOINC R14 ;  /* 0x000000000e007343 */ /* 0x024fea0003c00000 */
.L_x_42:
[----:B------:R-:W2:Y:S02]  /*3760*/  LDC.64 R8, c[0x0][0x590] ;  /* 0x00016400ff087b82 */ /* 0x000ea40000000a00 */
[----:B--2---:R-:W-:-:S04]  /*3770*/  ISETP.NE.U32.AND P0, PT, R8, RZ, PT ;  /* 0x000000ff0800720c */ /* 0x004fc80003f05070 */
[----:B------:R-:W-:-:S13]  /*3780*/  ISETP.NE.AND.EX P0, PT, R9, RZ, PT, P0 ;  /* 0x000000ff0900720c */ /* 0x000fda0003f05300 */
[----:B------:R-:W-:Y:S05]  /*3790*/  @!P0 BRA `(.L_x_43) ;  /* 0x0000000000348947 */ /* 0x000fea0003800000 */
[----:B------:R-:W-:Y:S02]  /*37a0*/  ULDC.64 UR4, c[0x0][0x588] ;  /* 0x0001620000047ab9 */ /* 0x000fe40000000a00 */
[----:B------:R-:W-:-:S04]  /*37b0*/  ISETP.NE.U32.AND P1, PT, RZ, UR4, PT ;  /* 0x00000004ff007c0c */ /* 0x000fc8000bf25070 */
[----:B------:R-:W-:-:S13]  /*37c0*/  ISETP.NE.AND.EX P1, PT, RZ, UR5, PT, P1 ;  /* 0x00000005ff007c0c */ /* 0x000fda000bf25310 */
[----:B------:R-:W-:Y:S05]  /*37d0*/  @!P1 BRA `(.L_x_44) ;  /* 0x0000000000189947 */ /* 0x000fea0003800000 */
[----:B------:R-:W2:Y:S01]  /*37e0*/  LDC.64 R4, c[0x0][0x588] ;  /* 0x00016200ff047b82 */ /* 0x000ea20000000a00 */
[----:B------:R-:W-:-:S04]  /*37f0*/  IMAD R3, R8, UR47, RZ ;  /* 0x0000002f08037c24 */ /* 0x000fc8000f8e02ff */
[----:B--2---:R-:W-:-:S05]  /*3800*/  IMAD.WIDE R4, R3, 0x4, R4 ;  /* 0x0000000403047825 */ /* 0x004fca00078e0204 */
[----:B-----5:R2:W5:Y:S01]  /*3810*/  LDG.E R90, desc[UR40][R4.64] ;  /* 0x00000028045a7981 */ /* 0x020562000c1e1900 */
[----:B------:R-:W-:Y:S01]  /*3820*/  IMAD.MOV.U32 R88, RZ, RZ, 0x1 ;  /* 0x00000001ff587424 */ /* 0x000fe200078e00ff */
[----:B------:R-:W-:Y:S06]  /*3830*/  BRA `(.L_x_43) ;  /* 0x00000000000c7947 */ /* 0x000fec0003800000 */
.L_x_44:
[----:B------:R-:W-:Y:S01]  /*3840*/  ULDC UR4, c[0x0][0x580] ;  /* 0x0001600000047ab9 */ /* 0x000fe20000000800 */
[----:B------:R-:W-:Y:S01]  /*3850*/  IMAD.MOV.U32 R88, RZ, RZ, 0x1 ;  /* 0x00000001ff587424 */ /* 0x000fe200078e00ff */
[----:B-----5:R-:W-:-:S07]  /*3860*/  MOV R90, UR4 ;  /* 0x00000004005a7c02 */ /* 0x020fce0008000f00 */
.L_x_43:
[----:B------:R-:W3:Y:S02]  /*3870*/  LDC.64 R6, c[0x0][0x5b0] ;  /* 0x00016c00ff067b82 */ /* 0x000ee40000000a00 */
[----:B---3--:R-:W-:-:S04]  /*3880*/  ISETP.NE.U32.AND P1, PT, R6, RZ, PT ;  /* 0x000000ff0600720c */ /* 0x008fc80003f25070 */
[----:B------:R-:W-:-:S13]  /*3890*/  ISETP.NE.AND.EX P1, PT, R7, RZ, PT, P1 ;  /* 0x000000ff0700720c */ /* 0x000fda0003f25310 */
[----:B------:R-:W-:Y:S05]  /*38a0*/  @!P1 BRA `(.L_x_45) ;  /* 0x00000000002c9947 */ /* 0x000fea0003800000 */
[----:B------:R-:W-:Y:S02]  /*38b0*/  ULDC.64 UR4, c[0x0][0x5a8] ;  /* 0x00016a0000047ab9 */ /* 0x000fe40000000a00 */
[----:B------:R-:W-:-:S04]  /*38c0*/  ISETP.NE.U32.AND P1, PT, RZ, UR4, PT ;  /* 0x00000004ff007c0c */ /* 0x000fc8000bf25070 */
[----:B------:R-:W-:-:S13]  /*38d0*/  ISETP.NE.AND.EX P1, PT, RZ, UR5, PT, P1 ;  /* 0x00000005ff007c0c */ /* 0x000fda000bf25310 */
[----:B------:R-:W-:Y:S05]  /*38e0*/  @!P1 BRA `(.L_x_46) ;  /* 0x0000000000149947 */ /* 0x000fea0003800000 */
[----:B--2---:R-:W2:Y:S01]  /*38f0*/  LDC.64 R4, c[0x0][0x5a8] ;  /* 0x00016a00ff047b82 */ /* 0x004ea20000000a00 */
[----:B------:R-:W-:-:S04]  /*3900*/  IMAD R3, R6, UR47, RZ ;  /* 0x0000002f06037c24 */ /* 0x000fc8000f8e02ff */
[----:B--2---:R-:W-:-:S05]  /*3910*/  IMAD.WIDE R4, R3, 0x4, R4 ;  /* 0x0000000403047825 */ /* 0x004fca00078e0204 */
[----:B-----5:R3:W5:Y:S01]  /*3920*/  LDG.E R89, desc[UR40][R4.64] ;  /* 0x0000002804597981 */ /* 0x020762000c1e1900 */
[----:B------:R-:W-:Y:S05]  /*3930*/  BRA `(.L_x_45) ;  /* 0x0000000000087947 */ /* 0x000fea0003800000 */
.L_x_46:
[----:B------:R-:W-:Y:S02]  /*3940*/  ULDC UR4, c[0x0][0x5a0] ;  /* 0x0001680000047ab9 */ /* 0x000fe40000000800 */
[----:B-----5:R-:W-:-:S07]  /*3950*/  IMAD.U32 R89, RZ, RZ, UR4 ;  /* 0x00000004ff597e24 */ /* 0x020fce000f8e00ff */
.L_x_45:
[----:B------:R-:W-:Y:S01]  /*3960*/  ULDC.64 UR4, c[0x0][0x588] ;  /* 0x0001620000047ab9 */ /* 0x000fe20000000a00 */
[----:B------:R-:W-:Y:S01]  /*3970*/  ISETP.NE.U32.AND P1, PT, R8, RZ, PT ;  /* 0x000000ff0800720c */ /* 0x000fe20003f25070 */
[----:B------:R-:W-:Y:S02]  /*3980*/  UISETP.NE.U32.AND UP0, UPT, UR4, URZ, UPT ;  /* 0x0000003f0400728c */ /* 0x000fe4000bf05070 */
[----:B------:R-:W-:Y:S02]  /*3990*/  ISETP.NE.U32.AND P4, PT, RZ, UR4, PT ;  /* 0x00000004ff007c0c */ /* 0x000fe4000bf85070 */
[----:B------:R-:W-:Y:S01]  /*39a0*/  ISETP.NE.AND.EX P1, PT, R9, RZ, PT, P1 ;  /* 0x000000ff0900720c */ /* 0x000fe20003f25310 */
[----:B------:R-:W-:Y:S02]  /*39b0*/  UISETP.NE.AND.EX UP0, UPT, UR5, URZ, UPT, UP0 ;  /* 0x0000003f0500728c */ /* 0x000fe4000bf05300 */
[----:B------:R-:W-:Y:S02]  /*39c0*/  ISETP.NE.AND.EX P4, PT, RZ, UR5, PT, P4 ;  /* 0x00000005ff007c0c */ /* 0x000fe4000bf85340 */
[----:B------:R-:W-:-:S02]  /*39d0*/  PLOP3.LUT P3, PT, PT, PT, PT, 0x8, 0x0 ;  /* 0x000000000000781c */ /* 0x000fc40003f6e170 */
[----:B------:R-:W-:-:S04]  /*39e0*/  PLOP3.LUT P2, PT, PT, PT, UP0, 0x80, 0x0 ;  /* 0x000000000000781c */ /* 0x000fc80003f4f008 */
[----:B------:R-:W-:-:S05]  /*39f0*/  PLOP3.LUT P2, PT, P2, PT, PT, 0x8, 0x0 ;  /* 0x000000000000781c */ /* 0x000fca000174e170 */
[----:B------:R-:W-:Y:S08]  /*3a00*/  @P4 BRA P1, `(.L_x_47) ;  /* 0x0000000000244947 */ /* 0x000ff00000800000 */
[----:B------:R-:W-:Y:S04]  /*3a10*/  BSSY B0, `(.L_x_47) ;  /* 0x0000008000007945 */ /* 0x000fe80003800000 */
[----:B------:R-:W-:Y:S05]  /*3a20*/  @!P0 BRA `(.L_x_48) ;  /* 0x0000000000148947 */ /* 0x000fea0003800000 */
[----:B------:R-:W-:Y:S02]  /*3a30*/  LOP3.LUT P1, RZ, R88, 0xff, RZ, 0xc0, !PT ;  /* 0x000000ff58ff7812 */ /* 0x000fe4000782c0ff */
[----:B------:R-:W-:-:S11]  /*3a40*/  PLOP3.LUT P3, PT, P2, PT, PT, 0x80, 0x0 ;  /* 0x000000000000781c */ /* 0x000fd6000176f070 */
[----:B------:R-:W-:Y:S05]  /*3a50*/  @!P1 BRA `(.L_x_49) ;  /* 0x00000000000c9947 */ /* 0x000fea0003800000 */
[----:B-----5:R-:W-:Y:S01]  /*3a60*/  FSETP.EQ.AND P3, PT, R90, RZ, PT ;  /* 0x000000ff5a00720b */ /* 0x020fe20003f62000 */
[----:B------:R-:W-:-:S12]  /*3a70*/  BRA `(.L_x_49) ;  /* 0x0000000000047947 */ /* 0x000fd80003800000 */
.L_x_48:
[----:B-----5:R-:W-:-:S13]  /*3a80*/  FSETP.EQ.AND P3, PT, R90, RZ, PT ;  /* 0x000000ff5a00720b */ /* 0x020fda0003f62000 */
.L_x_49:
[----:B------:R-:W-:Y:S05]  /*3a90*/  BSYNC B0 ;  /* 0x0000000000007941 */ /* 0x000fea0003800000 */
.L_x_47:
[----:B------:R-:W-:Y:S04]  /*3aa0*/  BSSY B0, `(.L_x_50) ;  /* 0x0000007000007945 */ /* 0x000fe80003800000 */
[----:B------:R-:W-:Y:S05]  /*3ab0*/  @!P0 BRA `(.L_x_51) ;  /* 0x0000000000108947 */ /* 0x000fea0003800000 */
[----:B------:R-:W-:-:S13]  /*3ac0*/  LOP3.LUT P0, RZ, R88, 0xff, RZ, 0xc0, !PT ;  /* 0x000000ff58ff7812 */ /* 0x000fda000780c0ff */
[----:B------:R-:W-:Y:S05]  /*3ad0*/  @!P0 BRA `(.L_x_52) ;  /* 0x00000000000c8947 */ /* 0x000fea0003800000 */
[----:B-----5:R-:W-:Y:S01]  /*3ae0*/  FSETP.EQ.AND P2, PT, R90, RZ, PT ;  /* 0x000000ff5a00720b */ /* 0x020fe20003f42000 */
[----:B------:R-:W-:-:S12]  /*3af0*/  BRA `(.L_x_52) ;  /* 0x0000000000047947 */ /* 0x000fd80003800000 */
.L_x_51:
[----:B-----5:R-:W-:-:S13]  /*3b00*/  FSETP.EQ.AND P2, PT, R90, RZ, PT ;  /* 0x000000ff5a00720b */ /* 0x020fda0003f42000 */
.L_x_52:
[----:B------:R-:W-:Y:S05]  /*3b10*/  BSYNC B0 ;  /* 0x0000000000007941 */ /* 0x000fea0003800000 */
.L_x_50:
[----:B------:R-:W-:Y:S01]  /*3b20*/  BSSY B0, `(.L_x_53) ;  /* 0x0000041000007945 */ /* 0x000fe20003800000 */
[----:B-1----:R-:W-:Y:S01]  /*3b30*/  IMAD.MOV.U32 R0, RZ, RZ, RZ ;  /* 0x000000ffff007224 */ /* 0x002fe200078e00ff */
[----:B------:R-:W-:Y:S02]  /*3b40*/  MOV R3, RZ ;  /* 0x000000ff00037202 */ /* 0x000fe40000000f00 */
[----:B--23--:R-:W-:Y:S01]  /*3b50*/  CS2R R4, SRZ ;  /* 0x0000000000047805 */ /* 0x00cfe2000001ff00 */
[----:B------:R-:W-:Y:S06]  /*3b60*/  @P3 BRA `(.L_x_54) ;  /* 0x0000000000f03947 */ /* 0x000fec0003800000 */
[----:B------:R-:W-:-:S13]  /*3b70*/  ISETP.NE.AND P1, PT, R91, 0x3, PT ;  /* 0x000000035b00780c */ /* 0x000fda0003f25270 */
[----:B------:R-:W-:Y:S05]  /*3b80*/  @!P1 BRA `(.L_x_55) ;  /* 0x0000000000049947 */ /* 0x000fea0003800000 */
[----:B------:R-:W-:Y:S01]  /*3b90*/  BPT.TRAP 0x1 ;  /* 0x000000040000795c */ /* 0x000fe20000300000 */
.L_x_55:
[----:B------:R-:W-:Y:S01]  /*3ba0*/  LEA R13, R121, UR50, 0x3 ;  /* 0x00000032790d7c11 */ /* 0x000fe2000f8e18ff */
[----:B------:R-:W-:Y:S01]  /*3bb0*/  BSSY B1, `(.L_x_56) ;  /* 0x0000006000017945 */ /* 0x000fe20003800000 */
[----:B------:R-:W-:Y:S01]  /*3bc0*/  SHF.L.U32 R4, R120, 0x1f, RZ ;  /* 0x0000001f78047819 */ /* 0x000fe200000006ff */
[----:B------:R-:W-:Y:S02]  /*3bd0*/  IMAD.MOV.U32 R0, RZ, RZ, RZ ;  /* 0x000000ffff007224 */ /* 0x000fe400078e00ff */
[----:B------:R-:W-:Y:S01]  /*3be0*/  IMAD.MOV.U32 R3, RZ, RZ, RZ ;  /* 0x000000ffff037224 */ /* 0x000fe200078e00ff */
[----:B------:R-:W1:Y:S02]  /*3bf0*/  SYNCS.PHASECHK.TRANS64.TRYWAIT P0, [R13+URZ+0xc0], R4 ;  /* 0x0000c0040d0075a7 */ /* 0x000e64000800017f */
[----:B-1----:R-:W-:Y:S05]  /*3c00*/  @!P0 BRA `(.L_x_57) ;  /* 0x000000bc00308947 */ /* 0x002fea0003800000 */
.L_x_180:
[----:B------:R-:W-:Y:S05]  /*3c10*/  BSYNC B1 ;  /* 0x0000000000017941 */ /* 0x000fea0003800000 */
.L_x_56:
[----:B------:R-:W-:Y:S01]  /*3c20*/  BSSY B1, `(.L_x_58) ;  /* 0x000001f000017945 */ /* 0x000fe20003800000 */
[----:B-1----:R-:W-:-:S03]  /*3c30*/  CS2R R4, SRZ ;  /* 0x0000000000047805 */ /* 0x002fc6000001ff00 */
[----:B------:R-:W-:Y:S05]  /*3c40*/  @P2 BRA `(.L_x_59) ;  /* 0x0000000000702947 */ /* 0x000fea0003800000 */
[C---:B------:R-:W-:Y:S01]  /*3c50*/  SHF.L.U32 R0, R18.reuse, 0x4, RZ ;  /* 0x0000000412007819 */ /* 0x040fe200000006ff */
[C---:B------:R-:W-:Y:S02]  /*3c60*/  IMAD.SHL.U32 R3, R18.reuse, 0x2, RZ ;  /* 0x0000000212037824 */ /* 0x040fe400078e00ff */
[----:B------:R-:W-:Y:S01]  /*3c70*/  IMAD.SHL.U32 R5, R18, 0x8, RZ ;  /* 0x0000000812057824 */ /* 0x000fe200078e00ff */
[----:B------:R-:W-:-:S04]  /*3c80*/  LOP3.LUT R0, R0, 0xe00, RZ, 0xc0, !PT ;  /* 0x00000e0000007812 */ /* 0x000fc800078ec0ff */
[----:B------:R-:W-:Y:S02]  /*3c90*/  LOP3.LUT R7, R5, 0x80, RZ, 0xc0, !PT ;  /* 0x0000008005077812 */ /* 0x000fe400078ec0ff */
[----:B------:R-:W-:Y:S02]  /*3ca0*/  LOP3.LUT R0, R0, 0x6, R3, 0xf8, !PT ;  /* 0x0000000600007812 */ /* 0x000fe400078ef803 */
[--C-:B------:R-:W-:Y:S02]  /*3cb0*/  LOP3.LUT R7, R7, 0x10, R18.reuse, 0xf8, !PT ;  /* 0x0000001007077812 */ /* 0x100fe400078ef812 */
[----:B------:R-:W-:Y:S02]  /*3cc0*/  LOP3.LUT R0, R0, 0x60, R5, 0xf8, !PT ;  /* 0x0000006000007812 */ /* 0x000fe400078ef805 */
[----:B------:R-:W-:Y:S02]  /*3cd0*/  SHF.R.U32.HI R3, RZ, 0x4, R18 ;  /* 0x00000004ff037819 */ /* 0x000fe40000011612 */
[----:B------:R-:W-:-:S02]  /*3ce0*/  LOP3.LUT R0, R0, R7, RZ, 0xfc, !PT ;  /* 0x0000000700007212 */ /* 0x000fc400078efcff */
[----:B------:R-:W-:Y:S02]  /*3cf0*/  LOP3.LUT P0, RZ, R3, 0x1, RZ, 0xc0, !PT ;  /* 0x0000000103ff7812 */ /* 0x000fe4000780c0ff */
[----:B------:R-:W-:-:S05]  /*3d00*/  LEA R0, R121, R0, 0xc ;  /* 0x0000000079007211 */ /* 0x000fca00078e60ff */
[----:B------:R-:W-:Y:S01]  /*3d10*/  VIADD R3, R0, UR50 ;  /* 0x0000003200037c36 */ /* 0x000fe20008000000 */
[----:B------:R-:W-:Y:S03]  /*3d20*/  LDS.U16 R5, [R0+UR50+0x308] ;  /* 0x0003083200057984 */ /* 0x000fe60008000400 */
[C---:B------:R-:W-:Y:S01]  /*3d30*/  VIADD R4, R3.reuse, 0x200 ;  /* 0x0000020003047836 */ /* 0x040fe20000000000 */
[----:B------:R-:W-:Y:S01]  /*3d40*/  IADD3 R7, R3, 0x210, RZ ;  /* 0x0000021003077810 */ /* 0x000fe20007ffe0ff */
[----:B------:R-:W1:Y:S02]  /*3d50*/  LDS.U16 R6, [R0+UR50+0x208] ;  /* 0x0002083200067984 */ /* 0x000e640008000400 */
[----:B------:R-:W-:Y:S02]  /*3d60*/  @P0 VIADD R7, R4, 0xfffffff0 ;  /* 0xfffffff004070836 */ /* 0x000fe40000000000 */
[----:B------:R-:W-:Y:S04]  /*3d70*/  LDS.U16 R4, [R0+UR50+0x300] ;  /* 0x0003003200047984 */ /* 0x000fe80008000400 */
[----:B------:R-:W2:Y:S04]  /*3d80*/  LDS.U16 R3, [R0+UR50+0x200] ;  /* 0x0002003200037984 */ /* 0x000ea80008000400 */
[----:B------:R-:W-:Y:S04]  /*3d90*/  LDS.U16 R8, [R7+0x100] ;  /* 0x0001000007087984 */ /* 0x000fe80000000400 */
[----:B------:R-:W3:Y:S04]  /*3da0*/  LDS.U16 R9, [R7] ;  /* 0x0000000007097984 */ /* 0x000ee80000000400 */
[----:B------:R-:W-:Y:S04]  /*3db0*/  LDS.U16 R10, [R7+0x108] ;  /* 0x00010800070a7984 */ /* 0x000fe80000000400 */
[----:B------:R-:W4:Y:S01]  /*3dc0*/  LDS.U16 R11, [R7+0x8] ;  /* 0x00000800070b7984 */ /* 0x000f220000000400 */
[----:B-1----:R-:W-:-:S02]  /*3dd0*/  PRMT R5, R6, 0x5410, R5 ;  /* 0x0000541006057816 */ /* 0x002fc40000000005 */
[----:B--2---:R-:W-:Y:S02]  /*3de0*/  PRMT R4, R3, 0x5410, R4 ;  /* 0x0000541003047816 */ /* 0x004fe40000000004 */
[----:B---3--:R-:W-:Y:S02]  /*3df0*/  PRMT R3, R9, 0x5410, R8 ;  /* 0x0000541009037816 */ /* 0x008fe40000000008 */
[----:B----4-:R-:W-:-:S07]  /*3e00*/  PRMT R0, R11, 0x5410, R10 ;  /* 0x000054100b007816 */ /* 0x010fce000000000a */
.L_x_59:
[----:B------:R-:W-:Y:S05]  /*3e10*/  BSYNC B1 ;  /* 0x0000000000017941 */ /* 0x000fea0003800000 */
.L_x_58:
[----:B------:R-:W-:Y:S01]  /*3e20*/  @!PT LDS RZ, [RZ] ;  /* 0x00000000fffff984 */ /* 0x000fe20000000800 */
[----:B------:R-:W-:Y:S01]  /*3e30*/  @!PT LDS RZ, [RZ] ;  /* 0x00000000fffff984 */ /* 0x000fe20000000800 */
[----:B------:R-:W-:Y:S01]  /*3e40*/  @!PT LDS RZ, [RZ] ;  /* 0x00000000fffff984 */ /* 0x000fe20000000800 */
[----:B------:R-:W-:Y:S01]  /*3e50*/  @!PT LDS RZ, [RZ] ;  /* 0x00000000fffff984 */ /* 0x000fe20000000800 */
[----:B------:R1:W-:Y:S06]  /*3e60*/  MEMBAR.ALL.CTA ;  /* 0x0000000000007992 */ /* 0x0003ec0000008000 */
[----:B-1----:R-:W1:Y:S01]  /*3e70*/  FENCE.VIEW.ASYNC.S ;  /* 0x00000000000073c6 */ /* 0x002e620000000000 */
[----:B------:R-:W-:Y:S05]  /*3e80*/  @!P1 BRA `(.L_x_60) ;  /* 0x0000000000049947 */ /* 0x000fea0003800000 */
[----:B------:R-:W-:Y:S01]  /*3e90*/  BPT.TRAP 0x1 ;  /* 0x000000040000795c */ /* 0x000fe20000300000 */
.L_x_60:
[----:B------:R-:W2:Y:S01]  /*3ea0*/  S2R R7, SR_CgaCtaId ;  /* 0x0000000000077919 */ /* 0x000ea20000008800 */
[----:B------:R-:W-:Y:S01]  /*3eb0*/  VIADD R6, R13, 0xe0 ;  /* 0x000000e00d067836 */ /* 0x000fe20000000000 */
[----:B------:R-:W-:-:S04]  /*3ec0*/  IADD3 R121, R121, 0x1, RZ ;  /* 0x0000000179797810 */ /* 0x000fc80007ffe0ff */
[----:B------:R-:W-:-:S04]  /*3ed0*/  ISETP.NE.AND P0, PT, R121, 0x4, PT ;  /* 0x000000047900780c */ /* 0x000fc80003f05270 */
[----:B------:R-:W-:Y:S02]  /*3ee0*/  SEL R121, R121, RZ, P0 ;  /* 0x000000ff79797207 */ /* 0x000fe40000000000 */
[----:B--2---:R-:W-:Y:S02]  /*3ef0*/  PRMT R6, R7, 0x654, R6 ;  /* 0x0000065407067816 */ /* 0x004fe40000000006 */
[----:B------:R-:W-:Y:S02]  /*3f00*/  SEL R7, RZ, 0x1, P0 ;  /* 0x00000001ff077807 */ /* 0x000fe40000000000 */
[----:B-1----:R1:W-:Y:S02]  /*3f10*/  SYNCS.ARRIVE.TRANS64.RED.A1T0 RZ, [R6+URZ], RZ ;  /* 0x000000ff06ff79a7 */ /* 0x0023e4000810043f */
[----:B------:R-:W-:-:S07]  /*3f20*/  LOP3.LUT R120, R120, R7, RZ, 0x3c, !PT ;  /* 0x0000000778787212 */ /* 0x000fce00078e3cff */
.L_x_54:
[----:B------:R-:W-:Y:S05]  /*3f30*/  BSYNC B0 ;  /* 0x0000000000007941 */ /* 0x000fea0003800000 */
.L_x_53:
[----:B-1----:R-:W-:Y:S01]  /*3f40*/  F2FP.F16.E4M3.UNPACK_B R6, R4.H1 ;  /* 0x00000004ff06723e */ /* 0x002fe200030006ff */
[C---:B-----5:R-:W-:Y:S01]  /*3f50*/  FMUL R14, R89.reuse, R158 ;  /* 0x0000009e590e7220 */ /* 0x060fe20000400000 */
[----:B------:R-:W-:Y:S01]  /*3f60*/  F2FP.F16.E4M3.UNPACK_B R8, R5 ;  /* 0x00000005ff08723e */ /* 0x000fe200020006ff */
[C---:B------:R-:W-:Y:S01]  /*3f70*/  FMUL R20, R89.reuse, R156 ;  /* 0x0000009c59147220 */ /* 0x040fe20000400000 */
[C---:B------:R-:W-:Y:S01]  /*3f80*/  FMUL R157, R89.reuse, R157 ;  /* 0x0000009d599d7220 */ /* 0x040fe20000400000 */
[----:B------:R-:W-:Y:S02]  /*3f90*/  HADD2.F32 R7, -RZ, R6.H1_H1 ;  /* 0x30000006ff077230 */ /* 0x000fe40000004100 */
[C---:B------:R-:W-:Y:S01]  /*3fa0*/  FMUL R153, R89.reuse, R153 ;  /* 0x0000009959997220 */ /* 0x040fe20000400000 */
[----:B------:R-:W-:Y:S02]  /*3fb0*/  HADD2.F32 R9, -RZ, R8.H1_H1 ;  /* 0x30000008ff097230 */ /* 0x000fe40000004100 */
[----:B------:R-:W-:Y:S01]  /*3fc0*/  FMUL R152, R89, R152 ;  /* 0x0000009859987220 */ /* 0x000fe20000400000 */
[----:B------:R-:W-:-:S02]  /*3fd0*/  HADD2.F32 R13, -RZ, R6.H0_H0 ;  /* 0x20000006ff0d7230 */ /* 0x000fc40000004100 */
[----:B------:R-:W-:Y:S01]  /*3fe0*/  FMUL R6, R89, R155 ;  /* 0x0000009b59067220 */ /* 0x000fe20000400000 */
[----:B------:R-:W-:Y:S02]  /*3ff0*/  HADD2.F32 R15, -RZ, R8.H0_H0 ;  /* 0x20000008ff0f7230 */ /* 0x000fe40000004100 */
[C---:B------:R-:W-:Y:S01]  /*4000*/  FFMA R14, R90.reuse, R7, R14 ;  /* 0x000000075a0e7223 */ /* 0x040fe2000000000e */
[C---:B------:R-:W-:Y:S01]  /*4010*/  FFMA R20, R90.reuse, R9, R20 ;  /* 0x000000095a147223 */ /* 0x040fe20000000014 */
[C---:B------:R-:W-:Y:S01]  /*4020*/  FFMA R13, R90.reuse, R13, R157 ;  /* 0x0000000d5a0d7223 */ /* 0x040fe2000000009d */
[----:B------:R-:W-:Y:S02]  /*4030*/  IMAD.MOV.U32 R7, RZ, RZ, 0x3aae005b ;  /* 0x3aae005bff077424 */ /* 0x000fe400078e00ff */
[----:B------:R-:W-:Y:S01]  /*4040*/  FFMA R15, R90, R15, R6 ;  /* 0x0000000f5a0f7223 */ /* 0x000fe20000000006 */
[----:B------:R-:W-:Y:S01]  /*4050*/  FMUL R37, R14, 0.70710676908493041992 ;  /* 0x3f3504f30e257820 */ /* 0x000fe20000400000 */
[----:B------:R-:W-:Y:S01]  /*4060*/  FMUL R47, R20, 0.70710676908493041992 ;  /* 0x3f3504f3142f7820 */ /* 0x000fe20000400000 */
[----:B------:R-:W-:Y:S01]  /*4070*/  FMUL R40, R13, 0.70710676908493041992 ;  /* 0x3f3504f30d287820 */ /* 0x000fe20000400000 */
[----:B------:R-:W-:Y:S01]  /*4080*/  FMUL R42, R15, 0.70710676908493041992 ;  /* 0x3f3504f30f2a7820 */ /* 0x000fe20000400000 */
[----:B------:R-:W-:Y:S01]  /*4090*/  FMUL R10, R37, R37 ;  /* 0x00000025250a7220 */ /* 0x000fe20000400000 */
[----:B------:R-:W-:Y:S01]  /*40a0*/  FMUL R12, R47, R47 ;  /* 0x0000002f2f0c7220 */ /* 0x000fe20000400000 */
[----:B------:R-:W-:Y:S01]  /*40b0*/  IMAD.MOV.U32 R6, RZ, RZ, 0x38eb4c3a ;  /* 0x38eb4c3aff067424 */ /* 0x000fe200078e00ff */
[----:B------:R-:W-:Y:S01]  /*40c0*/  FSETP.GE.AND P1, PT, |R37|, 1.0029599666595458984, PT ;  /* 0x3f8060fe2500780b */ /* 0x000fe20003f26200 */
[----:B------:R-:W-:Y:S01]  /*40d0*/  FMUL R9, R40, R40 ;  /* 0x0000002828097220 */ /* 0x000fe20000400000 */
[----:B------:R-:W-:Y:S01]  /*40e0*/  FSETP.GE.AND P5, PT, |R47|, 1.0029599666595458984, PT ;  /* 0x3f8060fe2f00780b */ /* 0x000fe20003fa6200 */
[----:B------:R-:W-:Y:S01]  /*40f0*/  FMUL R11, R42, R42 ;  /* 0x0000002a2a0b7220 */ /* 0x000fe20000400000 */
[----:B------:R-:W-:Y:S01]  /*4100*/  FSETP.GE.AND P0, PT, |R40|, 1.0029599666595458984, PT ;  /* 0x3f8060fe2800780b */ /* 0x000fe20003f06200 */
[C---:B------:R-:W-:Y:S01]  /*4110*/  FMUL R151, R89.reuse, R151 ;  /* 0x0000009759977220 */ /* 0x040fe20000400000 */
[----:B------:R-:W-:Y:S01]  /*4120*/  FSETP.GE.AND P4, PT, |R42|, 1.0029599666595458984, PT ;  /* 0x3f8060fe2a00780b */ /* 0x000fe20003f86200 */
[----:B------:R-:W-:Y:S01]  /*4130*/  FMUL R149, R89, R149 ;  /* 0x0000009559957220 */ /* 0x000fe20000400000 */
[----:B------:R-:W-:Y:S01]  /*4140*/  FSEL R25, |R37|, R10, P1 ;  /* 0x0000000a25197208 */ /* 0x000fe20000800200 */
[----:B------:R-:W-:Y:S01]  /*4150*/  FMUL R147, R89, R147 ;  /* 0x0000009359937220 */ /* 0x000fe20000400000 */
[----:B------:R-:W-:Y:S01]  /*4160*/  FSEL R31, |R47|, R12, P5 ;  /* 0x0000000c2f1f7208 */ /* 0x000fe20002800200 */
[C---:B------:R-:W-:Y:S01]  /*4170*/  FMUL R145, R89.reuse, R145 ;  /* 0x0000009159917220 */ /* 0x040fe20000400000 */
[----:B------:R-:W-:Y:S01]  /*4180*/  FSEL R21, |R40|, R9, P0 ;  /* 0x0000000928157208 */ /* 0x000fe20000000200 */
[----:B------:R-:W-:Y:S01]  /*4190*/  IMAD.MOV.U32 R9, RZ, RZ, 0x3d24d99a ;  /* 0x3d24d99aff097424 */ /* 0x000fe200078e00ff */
[----:B------:R-:W-:Y:S01]  /*41a0*/  FSEL R10, R6, 8.4834944573231041431e-05, P0 ;  /* 0x38b1e96a060a7808 */ /* 0x000fe20000000000 */
[----:B------:R-:W-:Y:S01]  /*41b0*/  FMUL R143, R89, R143 ;  /* 0x0000008f598f7220 */ /* 0x000fe20000400000 */
[----:B------:R-:W-:Y:S01]  /*41c0*/  FSEL R12, -R7, -0.00082130916416645050049, P0 ;  /* 0xba574d20070c7808 */ /* 0x000fe20000000100 */
[----:B------:R-:W-:Y:S01]  /*41d0*/  IMAD.SHL.U32 R62, R18, 0x8, RZ ;  /* 0x00000008123e7824 */ /* 0x000fe200078e00ff */
[----:B------:R-:W-:Y:S01]  /*41e0*/  FSEL R27, |R42|, R11, P4 ;  /* 0x0000000b2a1b7208 */ /* 0x000fe20002000200 */
[----:B------:R-:W-:Y:S01]  /*41f0*/  FMUL R20, R20, 0.5 ;  /* 0x3f00000014147820 */ /* 0x000fe20000400000 */
[----:B------:R-:W-:Y:S01]  /*4200*/  FSEL R28, R6, 8.4834944573231041431e-05, P4 ;  /* 0x38b1e96a061c7808 */ /* 0x000fe20002000000 */
[----:B------:R-:W-:Y:S01]  /*4210*/  FFMA R10, R21, R10, R12 ;  /* 0x0000000a150a7223 */ /* 0x000fe2000000000c */
[----:B------:R-:W-:-:S02]  /*4220*/  FSEL R30, -R7, -0.00082130916416645050049, P4 ;  /* 0xba574d20071e7808 */ /* 0x000fc40002000100 */
[----:B------:R-:W-:Y:S02]  /*4230*/  MOV R8, 0x3c09919f ;  /* 0x3c09919f00087802 */ /* 0x000fe40000000f00 */
[----:B------:R-:W-:Y:S01]  /*4240*/  FSEL R24, R6, 8.4834944573231041431e-05, P1 ;  /* 0x38b1e96a06187808 */ /* 0x000fe20000800000 */
[----:B------:R-:W-:Y:S01]  /*4250*/  FFMA R32, R27, R28, R30 ;  /* 0x0000001c1b207223 */ /* 0x000fe2000000001e */
[----:B------:R-:W-:Y:S02]  /*4260*/  FSEL R26, -R7, -0.00082130916416645050049, P1 ;  /* 0xba574d20071a7808 */ /* 0x000fe40000800100 */
[C---:B------:R-:W-:Y:S02]  /*4270*/  FSEL R12, R8.reuse, 0.0052134888246655464172, P0 ;  /* 0x3baad5ea080c7808 */ /* 0x040fe40000000000 */
[----:B------:R-:W-:Y:S01]  /*4280*/  FSEL R28, R8, 0.0052134888246655464172, P1 ;  /* 0x3baad5ea081c7808 */ /* 0x000fe20000800000 */
[----:B------:R-:W-:Y:S01]  /*4290*/  FFMA R26, R25, R24, R26 ;  /* 0x00000018191a7223 */ /* 0x000fe2000000001a */
[----:B------:R-:W-:Y:S01]  /*42a0*/  FSEL R34, R6, 8.4834944573231041431e-05, P5 ;  /* 0x38b1e96a06227808 */ /* 0x000fe20002800000 */
[----:B------:R-:W-:Y:S01]  /*42b0*/  FFMA R12, R21, R10, R12 ;  /* 0x0000000a150c7223 */ /* 0x000fe2000000000c */
[----:B------:R-:W-:Y:S01]  /*42c0*/  FSEL R36, -R7, -0.00082130916416645050049, P5 ;  /* 0xba574d2007247808 */ /* 0x000fe20002800100 */
[----:B------:R-:W-:Y:S01]  /*42d0*/  FFMA R26, R25, R26, R28 ;  /* 0x0000001a191a7223 */ /* 0x000fe2000000001c */
[C---:B------:R-:W-:Y:S01]  /*42e0*/  FSEL R30, -R9.reuse, -0.026868773624300956726, P1 ;  /* 0xbcdc1be7091e7808 */ /* 0x040fe20000800100 */
[----:B------:R-:W-:Y:S01]  /*42f0*/  IMAD.MOV.U32 R10, RZ, RZ, 0x3e235519 ;  /* 0x3e235519ff0a7424 */ /* 0x000fe200078e00ff */
[----:B------:R-:W-:Y:S01]  /*4300*/  FSEL R24, -R9, -0.026868773624300956726, P0 ;  /* 0xbcdc1be709187808 */ /* 0x000fe20000000100 */
[----:B------:R-:W-:Y:S01]  /*4310*/  FFMA R38, R31, R34, R36 ;  /* 0x000000221f267223 */ /* 0x000fe20000000024 */
[----:B------:R-:W-:Y:S01]  /*4320*/  FSEL R34, R8, 0.0052134888246655464172, P4 ;  /* 0x3baad5ea08227808 */ /* 0x000fe20002000000 */
[----:B------:R-:W-:Y:S01]  /*4330*/  FFMA R30, R25, R26, R30 ;  /* 0x0000001a191e7223 */ /* 0x000fe2000000001e */
[----:B------:R-:W-:Y:S01]  /*4340*/  MOV R11, 0x3f69b4f9 ;  /* 0x3f69b4f9000b7802 */ /* 0x000fe20000000f00 */
[----:B------:R-:W-:Y:S01]  /*4350*/  FFMA R24, R21, R12, R24 ;  /* 0x0000000c15187223 */ /* 0x000fe20000000018 */
[C---:B------:R-:W-:Y:S01]  /*4360*/  FSEL R26, R10.reuse, 0.11284004896879196167, P0 ;  /* 0x3de718af0a1a7808 */ /* 0x040fe20000000000 */
[----:B------:R-:W-:Y:S01]  /*4370*/  FFMA R34, R27, R32, R34 ;  /* 0x000000201b227223 */ /* 0x000fe20000000022 */
[----:B------:R-:W-:Y:S01]  /*4380*/  IMAD.MOV.U32 R12, RZ, RZ, 0x3f210a14 ;  /* 0x3f210a14ff0c7424 */ /* 0x000fe200078e00ff */
[----:B------:R-:W-:-:S02]  /*4390*/  FSEL R32, R10, 0.11284004896879196167, P1 ;  /* 0x3de718af0a207808 */ /* 0x000fc40000800000 */
[----:B------:R-:W-:Y:S01]  /*43a0*/  FSEL R28, R11, -0.37612664699554443359, P0 ;  /* 0xbec093ac0b1c7808 */ /* 0x000fe20000000000 */
[----:B------:R-:W-:Y:S01]  /*43b0*/  FFMA R24, R21, R24, R26 ;  /* 0x0000001815187223 */ /* 0x000fe2000000001a */
[----:B------:R-:W-:Y:S01]  /*43c0*/  FSEL R36, -R9, -0.026868773624300956726, P4 ;  /* 0xbcdc1be709247808 */ /* 0x000fe20002000100 */
[----:B------:R-:W-:Y:S01]  /*43d0*/  FFMA R30, R25, R30, R32 ;  /* 0x0000001e191e7223 */ /* 0x000fe20000000020 */
[----:B------:R-:W-:Y:S01]  /*43e0*/  FSEL R26, R12, 0.12837915122509002686, P0 ;  /* 0x3e0375d30c1a7808 */ /* 0x000fe20000000000 */
[----:B------:R-:W-:Y:S01]  /*43f0*/  FFMA R24, R21, R24, R28 ;  /* 0x0000001815187223 */ /* 0x000fe2000000001c */
[----:B------:R-:W-:Y:S01]  /*4400*/  FSEL R32, R11, -0.37612664699554443359, P1 ;  /* 0xbec093ac0b207808 */ /* 0x000fe20000800000 */
[----:B------:R-:W-:Y:S01]  /*4410*/  FFMA R34, R27, R34, R36 ;  /* 0x000000221b227223 */ /* 0x000fe20000000024 */
[----:B------:R-:W-:Y:S01]  /*4420*/  FSEL R36, R10, 0.11284004896879196167, P4 ;  /* 0x3de718af0a247808 */ /* 0x000fe20002000000 */
[----:B------:R-:W-:Y:S01]  /*4430*/  FFMA R21, R21, R24, R26 ;  /* 0x0000001815157223 */ /* 0x000fe2000000001a */
[----:B------:R-:W-:Y:S01]  /*4440*/  FSEL R24, R12, 0.12837915122509002686, P1 ;  /* 0x3e0375d30c187808 */ /* 0x000fe20000800000 */
[----:B------:R-:W-:Y:S01]  /*4450*/  FFMA R30, R25, R30, R32 ;  /* 0x0000001e191e7223 */ /* 0x000fe20000000020 */
[----:B------:R-:W-:Y:S01]  /*4460*/  FSEL R26, R11, -0.37612664699554443359, P4 ;  /* 0xbec093ac0b1a7808 */ /* 0x000fe20002000000 */
[----:B------:R-:W-:Y:S01]  /*4470*/  FFMA R34, R27, R34, R36 ;  /* 0x000000221b227223 */ /* 0x000fe20000000024 */
[----:B------:R-:W-:Y:S01]  /*4480*/  FSEL R32, R8, 0.0052134888246655464172, P5 ;  /* 0x3baad5ea08207808 */ /* 0x000fe20002800000 */
[----:B------:R-:W-:Y:S01]  /*4490*/  FFMA R24, R25, R30, R24 ;  /* 0x0000001e19187223 */ /* 0x000fe20000000018 */
[----:B------:R-:W-:Y:S01]  /*44a0*/  FSEL R25, -|R37|, R37, P1 ;  /* 0x0000002525197208 */ /* 0x000fe20000800300 */
[----:B------:R-:W-:Y:S01]  /*44b0*/  FFMA R26, R27, R34, R26 ;  /* 0x000000221b1a7223 */ /* 0x000fe2000000001a */
[----:B------:R-:W-:Y:S01]  /*44c0*/  FSEL R28, -|R40|, R40, P0 ;  /* 0x00000028281c7208 */ /* 0x000fe20000000300 */
[----:B------:R-:W-:Y:S01]  /*44d0*/  FFMA R38, R31, R38, R32 ;  /* 0x000000261f267223 */ /* 0x000fe20000000020 */
[----:B------:R-:W-:Y:S01]  /*44e0*/  FSEL R30, R12, 0.12837915122509002686, P4 ;  /* 0x3e0375d30c1e7808 */ /* 0x000fe20002000000 */
[----:B------:R-:W-:Y:S01]  /*44f0*/  FFMA R24, R24, R25, R25 ;  /* 0x0000001918187223 */ /* 0x000fe20000000019 */
[----:B------:R-:W-:Y:S01]  /*4500*/  FSEL R34, -R9, -0.026868773624300956726, P5 ;  /* 0xbcdc1be709227808 */ /* 0x000fe20002800100 */
[----:B------:R-:W-:Y:S01]  /*4510*/  FFMA R21, R21, R28, R28 ;  /* 0x0000001c15157223 */ /* 0x000fe2000000001c */
[----:B------:R-:W-:Y:S01]  /*4520*/  FSEL R25, -|R42|, R42, P4 ;  /* 0x0000002a2a197208 */ /* 0x000fe20002000300 */
[----:B------:R-:W-:Y:S01]  /*4530*/  FFMA R26, R27, R26, R30 ;  /* 0x0000001a1b1a7223 */ /* 0x000fe2000000001e */
[----:B------:R-:W-:Y:S01]  /*4540*/  FSEL R30, R10, 0.11284004896879196167, P5 ;  /* 0x3de718af0a1e7808 */ /* 0x000fe20002800000 */
[C---:B------:R-:W-:Y:S01]  /*4550*/  FFMA R34, R31.reuse, R38, R34 ;  /* 0x000000261f227223 */ /* 0x040fe20000000022 */
[----:B------:R-:W1:Y:S01]  /*4560*/  @P0 MUFU.EX2 R28, R21 ;  /* 0x00000015001c0308 */ /* 0x000e620000000800 */
[----:B------:R-:W-:Y:S01]  /*4570*/  FFMA R25, R26, R25, R25 ;  /* 0x000000191a197223 */ /* 0x000fe20000000019 */
[----:B------:R-:W-:Y:S01]  /*4580*/  F2FP.F16.E4M3.UNPACK_B R26, R5.H1 ;  /* 0x00000005ff1a723e */ /* 0x000fe200030006ff */
[----:B------:R-:W-:Y:S01]  /*4590*/  FFMA R30, R31, R34, R30 ;  /* 0x000000221f1e7223 */ /* 0x000fe2000000001e */
[----:B------:R-:W-:-:S02]  /*45a0*/  FSEL R34, R11, -0.37612664699554443359, P5 ;  /* 0xbec093ac0b227808 */ /* 0x000fc40002800000 */
[----:B------:R-:W-:Y:S01]  /*45b0*/  FSEL R36, R12, 0.12837915122509002686, P5 ;  /* 0x3e0375d30c247808 */ /* 0x000fe20002800000 */
[--C-:B------:R-:W-:Y:S01]  /*45c0*/  HADD2.F32 R27, -RZ, R26.reuse.H0_H0 ;  /* 0x2000001aff1b7230 */ /* 0x100fe20000004100 */
[----:B------:R-:W2:Y:S01]  /*45d0*/  @P1 MUFU.EX2 R32, R24 ;  /* 0x0000001800201308 */ /* 0x000ea20000000800 */
[----:B------:R-:W-:Y:S02]  /*45e0*/  HADD2.F32 R29, -RZ, R26.H1_H1 ;  /* 0x3000001aff1d7230 */ /* 0x000fe40000004100 */
[----:B------:R-:W-:Y:S01]  /*45f0*/  FFMA R34, R31, R30, R34 ;  /* 0x0000001e1f227223 */ /* 0x000fe20000000022 */
[----:B------:R-:W-:Y:S01]  /*4600*/  F2FP.F16.E4M3.UNPACK_B R30, R3 ;  /* 0x00000003ff1e723e */ /* 0x000fe200020006ff */
[C---:B------:R-:W-:Y:S01]  /*4610*/  FFMA R26, R90.reuse, R27, R153 ;  /* 0x0000001b5a1a7223 */ /* 0x040fe20000000099 */
[----:B------:R-:W-:Y:S01]  /*4620*/  FSEL R35, -|R47|, R47, P5 ;  /* 0x0000002f2f237208 */ /* 0x000fe20002800300 */
[----:B------:R-:W-:Y:S01]  /*4630*/  FFMA R27, R90, R29, R152 ;  /* 0x0000001d5a1b7223 */ /* 0x000fe20000000098 */
[----:B------:R-:W-:Y:S01]  /*4640*/  FFMA R34, R31, R34, R36 ;  /* 0x000000221f227223 */ /* 0x000fe20000000024 */
[----:B------:R-:W3:Y:S01]  /*4650*/  @P4 MUFU.EX2 R33, R25 ;  /* 0x0000001900214308 */ /* 0x000ee20000000800 */
[----:B------:R-:W-:-:S02]  /*4660*/  HADD2.F32 R29, -RZ, R30.H0_H0 ;  /* 0x2000001eff1d7230 */ /* 0x000fc40000004100 */
[----:B-1----:R-:W-:Y:S01]  /*4670*/  @P0 FADD R31, -R28, 1 ;  /* 0x3f8000001c1f0421 */ /* 0x002fe20000000100 */
[----:B------:R-:W-:Y:S01]  /*4680*/  FMUL R44, R27, 0.70710676908493041992 ;  /* 0x3f3504f31b2c7820 */ /* 0x000fe20000400000 */
[C---:B------:R-:W-:Y:S01]  /*4690*/  FMUL R49, R26.reuse, 0.70710676908493041992 ;  /* 0x3f3504f31a317820 */ /* 0x040fe20000400000 */
[----:B------:R-:W-:Y:S01]  /*46a0*/  FMUL R26, R26, 0.5 ;  /* 0x3f0000001a1a7820 */ /* 0x000fe20000400000 */
[----:B------:R-:W-:Y:S01]  /*46b0*/  FFMA R28, R90, R29, R151 ;  /* 0x0000001d5a1c7223 */ /* 0x000fe20000000097 */
[----:B------:R-:W-:Y:S01]  /*46c0*/  FFMA R29, R34, R35, R35 ;  /* 0x00000023221d7223 */ /* 0x000fe20000000023 */
[----:B------:R-:W-:Y:S01]  /*46d0*/  @P0 LOP3.LUT R21, R31, 0x80000000, R40, 0xb8, !PT ;  /* 0x800000001f150812 */ /* 0x000fe200078eb828 */
[----:B------:R-:W-:Y:S02]  /*46e0*/  HADD2.F32 R31, -RZ, R30.H1_H1 ;  /* 0x3000001eff1f7230 */ /* 0x000fe40000004100 */
[----:B--2---:R-:W-:Y:S01]  /*46f0*/  @P1 FADD R32, -R32, 1 ;  /* 0x3f80000020201421 */ /* 0x004fe20000000100 */
[----:B------:R-:W1:Y:S01]  /*4700*/  @P5 MUFU.EX2 R30, R29 ;  /* 0x0000001d001e5308 */ /* 0x000e620000000800 */
[----:B------:R-:W-:Y:S01]  /*4710*/  FMUL R46, R28, 0.70710676908493041992 ;  /* 0x3f3504f31c2e7820 */ /* 0x000fe20000400000 */
[C---:B------:R-:W-:Y:S01]  /*4720*/  FMUL R35, R44.reuse, R44 ;  /* 0x0000002c2c237220 */ /* 0x040fe20000400000 */
[----:B------:R-:W-:Y:S01]  /*4730*/  FSETP.GE.AND P0, PT, |R44|, 1.0029599666595458984, PT ;  /* 0x3f8060fe2c00780b */ /* 0x000fe20003f06200 */
[----:B------:R-:W-:Y:S01]  /*4740*/  FADD R21, R21, 1 ;  /* 0x3f80000015157421 */ /* 0x000fe20000000000 */
[----:B------:R-:W-:Y:S01]  /*4750*/  @P1 LOP3.LUT R24, R32, 0x80000000, R37, 0xb8, !PT ;  /* 0x8000000020181812 */ /* 0x000fe200078eb825 */
[----:B---3--:R-:W-:Y:S01]  /*4760*/  @P4 FADD R33, -R33, 1 ;  /* 0x3f80000021214421 */ /* 0x008fe20000000100 */
[----:B------:R-:W-:Y:S01]  /*4770*/  FMUL R32, R49, R49 ;  /* 0x0000003131207220 */ /* 0x000fe20000400000 */
[C---:B------:R-:W-:Y:S01]  /*4780*/  FMUL R37, R46.reuse, R46 ;  /* 0x0000002e2e257220 */ /* 0x040fe20000400000 */
[----:B------:R-:W-:Y:S01]  /*4790*/  FSETP.GE.AND P1, PT, |R46|, 1.0029599666595458984, PT ;  /* 0x3f8060fe2e00780b */ /* 0x000fe20003f26200 */
[----:B------:R-:W-:Y:S01]  /*47a0*/  FADD R24, R24, 1 ;  /* 0x3f80000018187421 */ /* 0x000fe20000000000 */
[----:B------:R-:W-:Y:S01]  /*47b0*/  @P4 LOP3.LUT R25, R33, 0x80000000, R42, 0xb8, !PT ;  /* 0x8000000021194812 */ /* 0x000fe200078eb82a */
[----:B------:R-:W-:Y:S01]  /*47c0*/  FMUL R33, R89, R150 ;  /* 0x0000009659217220 */ /* 0x000fe20000400000 */
[----:B------:R-:W-:Y:S01]  /*47d0*/  FSETP.GE.AND P4, PT, |R49|, 1.0029599666595458984, PT ;  /* 0x3f8060fe3100780b */ /* 0x000fe20003f86200 */
[----:B------:R-:W-:Y:S01]  /*47e0*/  FMUL R27, R27, 0.5 ;  /* 0x3f0000001b1b7820 */ /* 0x000fe20000400000 */
[----:B------:R-:W-:Y:S01]  /*47f0*/  FSEL R36, |R44|, R35, P0 ;  /* 0x000000232c247208 */ /* 0x000fe20000000200 */
[----:B------:R-:W-:Y:S01]  /*4800*/  FADD R25, R25, 1 ;  /* 0x3f80000019197421 */ /* 0x000fe20000000000 */
[----:B------:R-:W-:-:S02]  /*4810*/  FSEL R39, R6, 8.4834944573231041431e-05, P0 ;  /* 0x38b1e96a06277808 */ /* 0x000fc40000000000 */
[----:B------:R-:W-:Y:S02]  /*4820*/  FSEL R41, -R7, -0.00082130916416645050049, P0 ;  /* 0xba574d2007297808 */ /* 0x000fe40000000100 */
[----:B------:R-:W-:Y:S01]  /*4830*/  FSEL R34, |R49|, R32, P4 ;  /* 0x0000002031227208 */ /* 0x000fe20002000200 */
[----:B-1----:R-:W-:Y:S01]  /*4840*/  @P5 FADD R32, -R30, 1 ;  /* 0x3f8000001e205421 */ /* 0x002fe20000000100 */
[----:B------:R-:W-:Y:S01]  /*4850*/  FSEL R38, |R46|, R37, P1 ;  /* 0x000000252e267208 */ /* 0x000fe20000800200 */
[----:B------:R-:W-:Y:S01]  /*4860*/  FFMA R30, R90, R31, R33 ;  /* 0x0000001f5a1e7223 */ /* 0x000fe20000000021 */
[----:B------:R-:W-:Y:S01]  /*4870*/  FSEL R35, R6, 8.4834944573231041431e-05, P4 ;  /* 0x38b1e96a06237808 */ /* 0x000fe20002000000 */
[----:B------:R-:W-:Y:S01]  /*4880*/  FFMA R39, R36, R39, R41 ;  /* 0x0000002724277223 */ /* 0x000fe20000000029 */
[C---:B------:R-:W-:Y:S01]  /*4890*/  FSEL R37, -R7.reuse, -0.00082130916416645050049, P4 ;  /* 0xba574d2007257808 */ /* 0x040fe20002000100 */
[----:B------:R-:W-:Y:S01]  /*48a0*/  FMUL R48, R30, 0.70710676908493041992 ;  /* 0x3f3504f31e307820 */ /* 0x000fe20000400000 */
[----:B------:R-:W-:Y:S01]  /*48b0*/  FSEL R33, R8, 0.0052134888246655464172, P0 ;  /* 0x3baad5ea08217808 */ /* 0x000fe20000000000 */
[----:B------:R-:W-:Y:S01]  /*48c0*/  FMUL R30, R30, 0.5 ;  /* 0x3f0000001e1e7820 */ /* 0x000fe20000400000 */
[----:B------:R-:W-:Y:S01]  /*48d0*/  FSEL R43, R6, 8.4834944573231041431e-05, P1 ;  /* 0x38b1e96a062b7808 */ /* 0x000fe20000800000 */
[----:B------:R-:W-:Y:S01]  /*48e0*/  FFMA R35, R34, R35, R37 ;  /* 0x0000002322237223 */ /* 0x000fe20000000025 */
[----:B------:R-:W-:Y:S01]  /*48f0*/  FSEL R45, -R7, -0.00082130916416645050049, P1 ;  /* 0xba574d20072d7808 */ /* 0x000fe20000800100 */
[----:B------:R-:W-:Y:S01]  /*4900*/  FFMA R39, R36, R39, R33 ;  /* 0x0000002724277223 */ /* 0x000fe20000000021 */
[----:B------:R-:W-:-:S02]  /*4910*/  FSEL R31, R8, 0.0052134888246655464172, P4 ;  /* 0x3baad5ea081f7808 */ /* 0x000fc40002000000 */
[----:B------:R-:W-:Y:S01]  /*4920*/  FSEL R37, R8, 0.0052134888246655464172, P1 ;  /* 0x3baad5ea08257808 */ /* 0x000fe20000800000 */
[----:B------:R-:W-:Y:S01]  /*4930*/  FFMA R43, R38, R43, R45 ;  /* 0x0000002b262b7223 */ /* 0x000fe2000000002d */
[C---:B------:R-:W-:Y:S01]  /*4940*/  FSEL R33, -R9.reuse, -0.026868773624300956726, P4 ;  /* 0xbcdc1be709217808 */ /* 0x040fe20002000100 */
[----:B------:R-:W-:Y:S01]  /*4950*/  FFMA R31, R34, R35, R31 ;  /* 0x00000023221f7223 */ /* 0x000fe2000000001f */
[----:B------:R-:W-:Y:S01]  /*4960*/  FSEL R35, R10, 0.11284004896879196167, P4 ;  /* 0x3de718af0a237808 */ /* 0x000fe20002000000 */
[----:B------:R-:W-:Y:S01]  /*4970*/  FFMA R43, R38, R43, R37 ;  /* 0x0000002b262b7223 */ /* 0x000fe20000000025 */
[----:B------:R-:W-:Y:S01]  /*4980*/  @P5 LOP3.LUT R29, R32, 0x80000000, R47, 0xb8, !PT ;  /* 0x80000000201d5812 */ /* 0x000fe200078eb82f */
[----:B------:R-:W-:Y:S01]  /*4990*/  FFMA R31, R34, R31, R33 ;  /* 0x0000001f221f7223 */ /* 0x000fe20000000021 */
[----:B------:R-:W-:Y:S01]  /*49a0*/  FSEL R37, -R9, -0.026868773624300956726, P0 ;  /* 0xbcdc1be709257808 */ /* 0x000fe20000000100 */
[C---:B------:R-:W-:Y:S01]  /*49b0*/  FMUL R32, R48.reuse, R48 ;  /* 0x0000003030207220 */ /* 0x040fe20000400000 */
[----:B------:R-:W-:Y:S01]  /*49c0*/  FSETP.GE.AND P5, PT, |R48|, 1.0029599666595458984, PT ;  /* 0x3f8060fe3000780b */ /* 0x000fe20003fa6200 */
[----:B------:R-:W-:Y:S01]  /*49d0*/  FFMA R31, R34, R31, R35 ;  /* 0x0000001f221f7223 */ /* 0x000fe20000000023 */
[----:B------:R-:W-:Y:S01]  /*49e0*/  FSEL R33, R11, -0.37612664699554443359, P4 ;  /* 0xbec093ac0b217808 */ /* 0x000fe20002000000 */
[----:B------:R-:W-:Y:S01]  /*49f0*/  FFMA R37, R36, R39, R37 ;  /* 0x0000002724257223 */ /* 0x000fe20000000025 */
[----:B------:R-:W-:Y:S01]  /*4a00*/  FSEL R41, -R9, -0.026868773624300956726, P1 ;  /* 0xbcdc1be709297808 */ /* 0x000fe20000800100 */
[----:B------:R-:W-:Y:S01]  /*4a10*/  FADD R29, R29, 1 ;  /* 0x3f8000001d1d7421 */ /* 0x000fe20000000000 */
[----:B------:R-:W-:Y:S01]  /*4a20*/  FSEL R35, R10, 0.11284004896879196167, P0 ;  /* 0x3de718af0a237808 */ /* 0x000fe20000000000 */
[----:B------:R-:W-:Y:S01]  /*4a30*/  FFMA R31, R34, R31, R33 ;  /* 0x0000001f221f7223 */ /* 0x000fe20000000021 */
[----:B------:R-:W-:Y:S01]  /*4a40*/  FSEL R40, |R48|, R32, P5 ;  /* 0x0000002030287208 */ /* 0x000fe20002800200 */
[----:B------:R-:W-:Y:S01]  /*4a50*/  FFMA R41, R38, R43, R41 ;  /* 0x0000002b26297223 */ /* 0x000fe20000000029 */
[----:B------:R-:W-:Y:S01]  /*4a60*/  FSEL R45, R6, 8.4834944573231041431e-05, P5 ;  /* 0x38b1e96a062d7808 */ /* 0x000fe20002800000 */
[----:B------:R-:W-:Y:S01]  /*4a70*/  FFMA R35, R36, R37, R35 ;  /* 0x0000002524237223 */ /* 0x000fe20000000023 */
[----:B------:R-:W-:-:S02]  /*4a80*/  FSEL R47, -R7, -0.00082130916416645050049, P5 ;  /* 0xba574d20072f7808 */ /* 0x000fc40002800100 */
[----:B------:R-:W-:Y:S02]  /*4a90*/  FSEL R39, R11, -0.37612664699554443359, P0 ;  /* 0xbec093ac0b277808 */ /* 0x000fe40000000000 */
[----:B------:R-:W-:Y:S01]  /*4aa0*/  FSEL R33, R12, 0.12837915122509002686, P4 ;  /* 0x3e0375d30c217808 */ /* 0x000fe20002000000 */
[----:B------:R-:W-:Y:S01]  /*4ab0*/  FFMA R45, R40, R45, R47 ;  /* 0x0000002d282d7223 */ /* 0x000fe2000000002f */
[----:B------:R-:W-:Y:S01]  /*4ac0*/  FSEL R43, R10, 0.11284004896879196167, P1 ;  /* 0x3de718af0a2b7808 */ /* 0x000fe20000800000 */
[----:B------:R-:W-:Y:S01]  /*4ad0*/  FFMA R35, R36, R35, R39 ;  /* 0x0000002324237223 */ /* 0x000fe20000000027 */
[----:B------:R-:W-:Y:S01]  /*4ae0*/  FSEL R47, R8, 0.0052134888246655464172, P5 ;  /* 0x3baad5ea082f7808 */ /* 0x000fe20002800000 */
[----:B------:R-:W-:Y:S01]  /*4af0*/  FFMA R31, R34, R31, R33 ;  /* 0x0000001f221f7223 */ /* 0x000fe20000000021 */
[----:B------:R-:W-:Y:S01]  /*4b00*/  FSEL R32, -|R49|, R49, P4 ;  /* 0x0000003131207208 */ /* 0x000fe20002000300 */
[----:B------:R-:W-:Y:S01]  /*4b10*/  FFMA R41, R38, R41, R43 ;  /* 0x0000002926297223 */ /* 0x000fe2000000002b */
[----:B------:R-:W-:Y:S01]  /*4b20*/  FSEL R39, R11, -0.37612664699554443359, P1 ;  /* 0xbec093ac0b277808 */ /* 0x000fe20000800000 */
        /* <DEDUP_REMOVED lines=8> */
[----:B------:R-:W-:Y:S01]  /*4bb0*/  FFMA R43, R40, R45, R43 ;  /* 0x0000002d282b7223 */ /* 0x000fe2000000002b */
[----:B------:R-:W-:Y:S01]  /*4bc0*/  FSEL R33, R12, 0.12837915122509002686, P1 ;  /* 0x3e0375d30c217808 */ /* 0x000fe20000800000 */
[----:B------:R-:W-:Y:S01]  /*4bd0*/  FFMA R32, R37, R32, R32 ;  /* 0x0000002025207223 */ /* 0x000fe20000000020 */
[----:B------:R-:W-:Y:S01]  /*4be0*/  FSEL R37, R11, -0.37612664699554443359, P5 ;  /* 0xbec093ac0b257808 */ /* 0x000fe20002800000 */
[----:B------:R-:W-:Y:S01]  /*4bf0*/  FFMA R43, R40, R43, R41 ;  /* 0x0000002b282b7223 */ /* 0x000fe20000000029 */
[----:B------:R-:W-:Y:S01]  /*4c00*/  FSEL R34, -|R46|, R46, P1 ;  /* 0x0000002e2e227208 */ /* 0x000fe20000800300 */
[----:B------:R-:W-:Y:S01]  /*4c10*/  FFMA R39, R38, R39, R33 ;  /* 0x0000002726277223 */ /* 0x000fe20000000021 */
[----:B------:R-:W-:Y:S01]  /*4c20*/  FSEL R45, R12, 0.12837915122509002686, P5 ;  /* 0x3e0375d30c2d7808 */ /* 0x000fe20002800000 */
[----:B------:R-:W-:Y:S01]  /*4c30*/  FFMA R37, R40, R43, R37 ;  /* 0x0000002b28257223 */ /* 0x000fe20000000025 */
[----:B------:R-:W-:Y:S01]  /*4c40*/  F2FP.F16.E4M3.UNPACK_B R35, R3.H1 ;  /* 0x00000003ff23723e */ /* 0x000fe200030006ff */
[----:B------:R-:W1:Y:S01]  /*4c50*/  @P4 MUFU.EX2 R36, R31 ;  /* 0x0000001f00244308 */ /* 0x000e620000000800 */
[----:B------:R-:W-:Y:S01]  /*4c60*/  FSEL R38, -|R48|, R48, P5 ;  /* 0x0000003030267208 */ /* 0x000fe20002800300 */
[----:B------:R-:W-:Y:S01]  /*4c70*/  FFMA R34, R39, R34, R34 ;  /* 0x0000002227227223 */ /* 0x000fe20000000022 */
[----:B------:R-:W-:Y:S01]  /*4c80*/  FFMA R45, R40, R37, R45 ;  /* 0x00000025282d7223 */ /* 0x000fe2000000002d */
[----:B------:R-:W-:-:S02]  /*4c90*/  HADD2.F32 R33, -RZ, R35.H0_H0 ;  /* 0x20000023ff217230 */ /* 0x000fc40000004100 */
[----:B------:R-:W-:Y:S01]  /*4ca0*/  FMUL R39, R89, R148 ;  /* 0x0000009459277220 */ /* 0x000fe20000400000 */
[----:B------:R-:W-:Y:S02]  /*4cb0*/  HADD2.F32 R37, -RZ, R35.H1_H1 ;  /* 0x30000023ff257230 */ /* 0x000fe40000004100 */
[----:B------:R-:W-:Y:S01]  /*4cc0*/  FFMA R35, R45, R38, R38 ;  /* 0x000000262d237223 */ /* 0x000fe20000000026 */
[----:B------:R-:W2:Y:S01]  /*4cd0*/  @P1 MUFU.EX2 R42, R34 ;  /* 0x00000022002a1308 */ /* 0x000ea20000000800 */
[----:B------:R-:W-:Y:S01]  /*4ce0*/  F2FP.F16.E4M3.UNPACK_B R38, R0 ;  /* 0x00000000ff26723e */ /* 0x000fe200020006ff */
[----:B------:R-:W-:-:S04]  /*4cf0*/  FFMA R33, R90, R33, R149 ;  /* 0x000000215a217223 */ /* 0x000fc80000000095 */
[C---:B------:R-:W-:Y:S01]  /*4d00*/  FMUL R51, R33.reuse, 0.70710676908493041992 ;  /* 0x3f3504f321337820 */ /* 0x040fe20000400000 */
[----:B------:R-:W-:Y:S01]  /*4d10*/  FMUL R33, R33, 0.5 ;  /* 0x3f00000021217820 */ /* 0x000fe20000400000 */
[----:B------:R-:W3:Y:S01]  /*4d20*/  @P5 MUFU.EX2 R43, R35 ;  /* 0x00000023002b5308 */ /* 0x000ee20000000800 */
[----:B-1----:R-:W-:Y:S01]  /*4d30*/  @P4 FADD R40, -R36, 1 ;  /* 0x3f80000024284421 */ /* 0x002fe20000000100 */
[----:B------:R-:W-:Y:S01]  /*4d40*/  FFMA R36, R90, R37, R39 ;  /* 0x000000255a247223 */ /* 0x000fe20000000027 */
[--C-:B------:R-:W-:Y:S02]  /*4d50*/  HADD2.F32 R37, -RZ, R38.reuse.H0_H0 ;  /* 0x20000026ff257230 */ /* 0x100fe40000004100 */
[----:B------:R-:W-:Y:S02]  /*4d60*/  HADD2.F32 R39, -RZ, R38.H1_H1 ;  /* 0x30000026ff277230 */ /* 0x000fe40000004100 */
[----:B------:R-:W-:Y:S01]  /*4d70*/  FMUL R38, R89, R146 ;  /* 0x0000009259267220 */ /* 0x000fe20000400000 */
[----:B------:R-:W-:Y:S01]  /*4d80*/  FMUL R54, R36, 0.70710676908493041992 ;  /* 0x3f3504f324367820 */ /* 0x000fe20000400000 */
[----:B------:R-:W1:Y:S01]  /*4d90*/  @P0 MUFU.EX2 R41, R32 ;  /* 0x0000002000290308 */ /* 0x000e620000000800 */
[----:B--2---:R-:W-:Y:S01]  /*4da0*/  @P1 FADD R42, -R42, 1 ;  /* 0x3f8000002a2a1421 */ /* 0x004fe20000000100 */
[----:B------:R-:W-:Y:S01]  /*4db0*/  FFMA R38, R90, R39, R38 ;  /* 0x000000275a267223 */ /* 0x000fe20000000026 */
[----:B------:R-:W-:Y:S01]  /*4dc0*/  FMUL R39, R54, R54 ;  /* 0x0000003636277220 */ /* 0x000fe20000400000 */
[----:B------:R-:W-:Y:S01]  /*4dd0*/  @P4 LOP3.LUT R31, R40, 0x80000000, R49, 0xb8, !PT ;  /* 0x80000000281f4812 */ /* 0x000fe200078eb831 */
[----:B------:R-:W-:Y:S01]  /*4de0*/  FFMA R37, R90, R37, R147 ;  /* 0x000000255a257223 */ /* 0x000fe20000000093 */
[----:B------:R-:W-:Y:S01]  /*4df0*/  @P1 LOP3.LUT R34, R42, 0x80000000, R46, 0xb8, !PT ;  /* 0x800000002a221812 */ /* 0x000fe200078eb82e */
[----:B------:R-:W-:Y:S01]  /*4e00*/  FMUL R56, R38, 0.70710676908493041992 ;  /* 0x3f3504f326387820 */ /* 0x000fe20000400000 */
[----:B------:R-:W-:Y:S01]  /*4e10*/  FSETP.GE.AND P1, PT, |R54|, 1.0029599666595458984, PT ;  /* 0x3f8060fe3600780b */ /* 0x000fe20003f26200 */
[----:B---3--:R-:W-:Y:S01]  /*4e20*/  @P5 FADD R43, -R43, 1 ;  /* 0x3f8000002b2b5421 */ /* 0x008fe20000000100 */
[C---:B------:R-:W-:Y:S01]  /*4e30*/  FMUL R40, R51.reuse, R51 ;  /* 0x0000003333287220 */ /* 0x040fe20000400000 */
[----:B------:R-:W-:Y:S01]  /*4e40*/  FSETP.GE.AND P4, PT, |R51|, 1.0029599666595458984, PT ;  /* 0x3f8060fe3300780b */ /* 0x000fe20003f86200 */
[----:B------:R-:W-:Y:S01]  /*4e50*/  FMUL R55, R37, 0.70710676908493041992 ;  /* 0x3f3504f325377820 */ /* 0x000fe20000400000 */
[----:B------:R-:W-:Y:S01]  /*4e60*/  FSEL R42, R6, 8.4834944573231041431e-05, P1 ;  /* 0x38b1e96a062a7808 */ /* 0x000fe20000800000 */
[----:B------:R-:W-:Y:S01]  /*4e70*/  FADD R34, R34, 1 ;  /* 0x3f80000022227421 */ /* 0x000fe20000000000 */
[----:B------:R-:W-:Y:S01]  /*4e80*/  @P5 LOP3.LUT R35, R43, 0x80000000, R48, 0xb8, !PT ;  /* 0x800000002b235812 */ /* 0x000fe200078eb830 */
[----:B------:R-:W-:Y:S01]  /*4e90*/  FADD R31, R31, 1 ;  /* 0x3f8000001f1f7421 */ /* 0x000fe20000000000 */
[----:B-1----:R-:W-:Y:S01]  /*4ea0*/  @P0 FADD R41, -R41, 1 ;  /* 0x3f80000029290421 */ /* 0x002fe20000000100 */
[----:B------:R-:W-:Y:S01]  /*4eb0*/  FSEL R43, |R54|, R39, P1 ;  /* 0x00000027362b7208 */ /* 0x000fe20000800200 */
[C---:B------:R-:W-:Y:S01]  /*4ec0*/  FMUL R39, R56.reuse, R56 ;  /* 0x0000003838277220 */ /* 0x040fe20000400000 */
[----:B------:R-:W-:Y:S01]  /*4ed0*/  FSETP.GE.AND P5, PT, |R56|, 1.0029599666595458984, PT ;  /* 0x3f8060fe3800780b */ /* 0x000fe20003fa6200 */
[----:B------:R-:W-:Y:S01]  /*4ee0*/  FADD R35, R35, 1 ;  /* 0x3f80000023237421 */ /* 0x000fe20000000000 */
[----:B------:R-:W-:Y:S01]  /*4ef0*/  @P0 LOP3.LUT R32, R41, 0x80000000, R44, 0xb8, !PT ;  /* 0x8000000029200812 */ /* 0x000fe200078eb82c */
[----:B------:R-:W-:Y:S01]  /*4f00*/  FMUL R41, R55, R55 ;  /* 0x0000003737297220 */ /* 0x000fe20000400000 */
[----:B------:R-:W-:Y:S01]  /*4f10*/  FSEL R40, |R51|, R40, P4 ;  /* 0x0000002833287208 */ /* 0x000fe20002000200 */
[----:B------:R-:W-:Y:S01]  /*4f20*/  FMUL R36, R36, 0.5 ;  /* 0x3f00000024247820 */ /* 0x000fe20000400000 */
[----:B------:R-:W-:Y:S01]  /*4f30*/  FSEL R45, R6, 8.4834944573231041431e-05, P4 ;  /* 0x38b1e96a062d7808 */ /* 0x000fe20002000000 */
[----:B------:R-:W-:Y:S01]  /*4f40*/  FADD R32, R32, 1 ;  /* 0x3f80000020207421 */ /* 0x000fe20000000000 */
[----:B------:R-:W-:Y:S01]  /*4f50*/  FSEL R47, -R7, -0.00082130916416645050049, P4 ;  /* 0xba574d20072f7808 */ /* 0x000fe20002000100 */
[----:B------:R-:W-:Y:S01]  /*4f60*/  FMUL R37, R37, 0.5 ;  /* 0x3f00000025257820 */ /* 0x000fe20000400000 */
[----:B------:R-:W-:Y:S01]  /*4f70*/  FSEL R44, -R7, -0.00082130916416645050049, P1 ;  /* 0xba574d20072c7808 */ /* 0x000fe20000800100 */
[----:B------:R-:W-:Y:S01]  /*4f80*/  FMUL R26, R31, R26 ;  /* 0x0000001a1f1a7220 */ /* 0x000fe20000400000 */
[----:B------:R-:W-:Y:S01]  /*4f90*/  FSETP.GE.AND P0, PT, |R55|, 1.0029599666595458984, PT ;  /* 0x3f8060fe3700780b */ /* 0x000fe20003f06200 */
[----:B------:R-:W-:Y:S01]  /*4fa0*/  FFMA R45, R40, R45, R47 ;  /* 0x0000002d282d7223 */ /* 0x000fe2000000002f */
[----:B------:R-:W-:Y:S01]  /*4fb0*/  FSEL R49, |R56|, R39, P5 ;  /* 0x0000002738317208 */ /* 0x000fe20002800200 */
[----:B------:R-:W-:Y:S01]  /*4fc0*/  FFMA R42, R43, R42, R44 ;  /* 0x0000002a2b2a7223 */ /* 0x000fe2000000002c */
[----:B------:R-:W-:Y:S01]  /*4fd0*/  FSEL R39, R8, 0.0052134888246655464172, P4 ;  /* 0x3baad5ea08277808 */ /* 0x000fe20002000000 */
[----:B------:R-:W-:Y:S01]  /*4fe0*/  FMUL R27, R32, R27 ;  /* 0x0000001b201b7220 */ /* 0x000fe20000400000 */
[----:B------:R-:W-:Y:S01]  /*4ff0*/  FSEL R44, R8, 0.0052134888246655464172, P1 ;  /* 0x3baad5ea082c7808 */ /* 0x000fe20000800000 */
[----:B------:R-:W-:Y:S01]  /*5000*/  FMUL R35, R35, R30 ;  /* 0x0000001e23237220 */ /* 0x000fe20000400000 */
[----:B------:R-:W-:Y:S01]  /*5010*/  FSEL R47, |R55|, R41, P0 ;  /* 0x00000029372f7208 */ /* 0x000fe20000000200 */
[----:B------:R-:W-:Y:S01]  /*5020*/  FFMA R39, R40, R45, R39 ;  /* 0x0000002d28277223 */ /* 0x000fe20000000027 */
[----:B------:R-:W-:Y:S01]  /*5030*/  FSEL R41, -R9, -0.026868773624300956726, P4 ;  /* 0xbcdc1be709297808 */ /* 0x000fe20002000100 */
[----:B------:R-:W-:Y:S01]  /*5040*/  FFMA R42, R43, R42, R44 ;  /* 0x0000002a2b2a7223 */ /* 0x000fe2000000002c */
[----:B------:R-:W-:Y:S01]  /*5050*/  FSEL R46, R6, 8.4834944573231041431e-05, P0 ;  /* 0x38b1e96a062e7808 */ /* 0x000fe20000000000 */
[----:B------:R-:W-:Y:S01]  /*5060*/  FMUL R45, R89, R144 ;  /* 0x00000090592d7220 */ /* 0x000fe20000400000 */
[----:B------:R-:W-:Y:S01]  /*5070*/  FSEL R48, -R7, -0.00082130916416645050049, P0 ;  /* 0xba574d2007307808 */ /* 0x000fe20000000100 */
[----:B------:R-:W-:Y:S01]  /*5080*/  FFMA R39, R40, R39, R41 ;  /* 0x0000002728277223 */ /* 0x000fe20000000029 */
[----:B------:R-:W-:-:S02]  /*5090*/  FSEL R50, R6, 8.4834944573231041431e-05, P5 ;  /* 0x38b1e96a06327808 */ /* 0x000fc40002800000 */
[----:B------:R-:W-:Y:S01]  /*50a0*/  FSEL R52, -R7, -0.00082130916416645050049, P5 ;  /* 0xba574d2007347808 */ /* 0x000fe20002800100 */
[----:B------:R-:W-:Y:S01]  /*50b0*/  FFMA R46, R47, R46, R48 ;  /* 0x0000002e2f2e7223 */ /* 0x000fe20000000030 */
[----:B------:R-:W-:Y:S02]  /*50c0*/  FSEL R44, -R9, -0.026868773624300956726, P1 ;  /* 0xbcdc1be7092c7808 */ /* 0x000fe40000800100 */
[----:B------:R-:W-:Y:S01]  /*50d0*/  FSEL R41, R10, 0.11284004896879196167, P4 ;  /* 0x3de718af0a297808 */ /* 0x000fe20002000000 */
[----:B------:R-:W-:Y:S01]  /*50e0*/  FFMA R50, R49, R50, R52 ;  /* 0x0000003231327223 */ /* 0x000fe20000000034 */
[C---:B------:R-:W-:Y:S01]  /*50f0*/  FSEL R48, R8.reuse, 0.0052134888246655464172, P0 ;  /* 0x3baad5ea08307808 */ /* 0x040fe20000000000 */
[----:B------:R-:W-:Y:S01]  /*5100*/  FFMA R42, R43, R42, R44 ;  /* 0x0000002a2b2a7223 */ /* 0x000fe2000000002c */
[----:B------:R-:W-:Y:S01]  /*5110*/  FSEL R52, R8, 0.0052134888246655464172, P5 ;  /* 0x3baad5ea08347808 */ /* 0x000fe20002800000 */
[----:B------:R-:W-:Y:S01]  /*5120*/  FFMA R39, R40, R39, R41 ;  /* 0x0000002728277223 */ /* 0x000fe20000000029 */
[----:B------:R-:W-:Y:S01]  /*5130*/  FSEL R44, R10, 0.11284004896879196167, P1 ;  /* 0x3de718af0a2c7808 */ /* 0x000fe20000800000 */
[----:B------:R-:W-:Y:S01]  /*5140*/  FFMA R46, R47, R46, R48 ;  /* 0x0000002e2f2e7223 */ /* 0x000fe20000000030 */
[----:B------:R-:W-:Y:S01]  /*5150*/  FSEL R41, R11, -0.37612664699554443359, P4 ;  /* 0xbec093ac0b297808 */ /* 0x000fe20002000000 */
[----:B------:R-:W-:Y:S01]  /*5160*/  FFMA R50, R49, R50, R52 ;  /* 0x0000003231327223 */ /* 0x000fe20000000034 */
[----:B------:R-:W-:Y:S01]  /*5170*/  FSEL R48, -R9, -0.026868773624300956726, P0 ;  /* 0xbcdc1be709307808 */ /* 0x000fe20000000100 */
[----:B------:R-:W-:Y:S01]  /*5180*/  FFMA R42, R43, R42, R44 ;  /* 0x0000002a2b2a7223 */ /* 0x000fe2000000002c */
[----:B------:R-:W-:Y:S01]  /*5190*/  FSEL R52, -R9, -0.026868773624300956726, P5 ;  /* 0xbcdc1be709347808 */ /* 0x000fe20002800100 */
[----:B------:R-:W-:Y:S01]  /*51a0*/  FFMA R39, R40, R39, R41 ;  /* 0x0000002728277223 */ /* 0x000fe20000000029 */
[----:B------:R-:W-:Y:S01]  /*51b0*/  FSEL R44, R11, -0.37612664699554443359, P1 ;  /* 0xbec093ac0b2c7808 */ /* 0x000fe20000800000 */
[----:B------:R-:W-:Y:S01]  /*51c0*/  FFMA R46, R47, R46, R48 ;  /* 0x0000002e2f2e7223 */ /* 0x000fe20000000030 */
[----:B------:R-:W-:Y:S01]  /*51d0*/  FSEL R41, R12, 0.12837915122509002686, P4 ;  /* 0x3e0375d30c297808 */ /* 0x000fe20002000000 */
[----:B------:R-:W-:Y:S01]  /*51e0*/  FFMA R50, R49, R50, R52 ;  /* 0x0000003231327223 */ /* 0x000fe20000000034 */
[C---:B------:R-:W-:Y:S01]  /*51f0*/  FSEL R48, R10.reuse, 0.11284004896879196167, P0 ;  /* 0x3de718af0a307808 */ /* 0x040fe20000000000 */
[----:B------:R-:W-:Y:S01]  /*5200*/  FFMA R44, R43, R42, R44 ;  /* 0x0000002a2b2c7223 */ /* 0x000fe2000000002c */
[----:B------:R-:W-:Y:S01]  /*5210*/  FSEL R52, R10, 0.11284004896879196167, P5 ;  /* 0x3de718af0a347808 */ /* 0x000fe20002800000 */
[----:B------:R-:W-:Y:S01]  /*5220*/  FFMA R39, R40, R39, R41 ;  /* 0x0000002728277223 */ /* 0x000fe20000000029 */
[----:B------:R-:W-:Y:S01]  /*5230*/  FSEL R42, -|R51|, R51, P4 ;  /* 0x00000033332a7208 */ /* 0x000fe20002000300 */
[----:B------:R-:W-:Y:S01]  /*5240*/  FFMA R48, R47, R46, R48 ;  /* 0x0000002e2f307223 */ /* 0x000fe20000000030 */
[----:B------:R-:W-:Y:S01]  /*5250*/  FSEL R46, R12, 0.12837915122509002686, P1 ;  /* 0x3e0375d30c2e7808 */ /* 0x000fe20000800000 */
[----:B------:R-:W-:Y:S01]  /*5260*/  FFMA R52, R49, R50, R52 ;  /* 0x0000003231347223 */ /* 0x000fe20000000034 */
[----:B------:R-:W-:Y:S01]  /*5270*/  FSEL R50, R11, -0.37612664699554443359, P0 ;  /* 0xbec093ac0b327808 */ /* 0x000fe20000000000 */
[----:B------:R-:W-:Y:S01]  /*5280*/  FFMA R40, R39, R42, R42 ;  /* 0x0000002a27287223 */ /* 0x000fe2000000002a */
[----:B------:R-:W-:Y:S01]  /*5290*/  FSEL R42, -|R54|, R54, P1 ;  /* 0x00000036362a7208 */ /* 0x000fe20000800300 */
[----:B------:R-:W-:Y:S01]  /*52a0*/  FFMA R43, R43, R44, R46 ;  /* 0x0000002c2b2b7223 */ /* 0x000fe2000000002e */
[C---:B------:R-:W-:Y:S01]  /*52b0*/  FSEL R44, R12.reuse, 0.12837915122509002686, P0 ;  /* 0x3e0375d30c2c7808 */ /* 0x040fe20000000000 */
[----:B------:R-:W1:Y:S01]  /*52c0*/  @P4 MUFU.EX2 R46, R40 ;  /* 0x00000028002e4308 */ /* 0x000e620000000800 */
[----:B------:R-:W-:Y:S01]  /*52d0*/  FFMA R48, R47, R48, R50 ;  /* 0x000000302f307223 */ /* 0x000fe20000000032 */
[----:B------:R-:W-:Y:S01]  /*52e0*/  FSEL R50, R11, -0.37612664699554443359, P5 ;  /* 0xbec093ac0b327808 */ /* 0x000fe20002800000 */
[----:B------:R-:W-:Y:S01]  /*52f0*/  FFMA R43, R43, R42, R42 ;  /* 0x0000002a2b2b7223 */ /* 0x000fe2000000002a */
[----:B------:R-:W-:Y:S01]  /*5300*/  F2FP.F16.E4M3.UNPACK_B R41, R0.H1 ;  /* 0x00000000ff29723e */ /* 0x000fe200030006ff */
[----:B------:R-:W-:Y:S01]  /*5310*/  FFMA R44, R47, R48, R44 ;  /* 0x000000302f2c7223 */ /* 0x000fe2000000002c */
[----:B------:R-:W-:Y:S01]  /*5320*/  FSEL R47, -|R55|, R55, P0 ;  /* 0x00000037372f7208 */ /* 0x000fe20000000300 */
[----:B------:R-:W-:Y:S01]  /*5330*/  FFMA R50, R49, R52, R50 ;  /* 0x0000003431327223 */ /* 0x000fe20000000032 */
[----:B------:R-:W-:Y:S01]  /*5340*/  FSEL R52, R12, 0.12837915122509002686, P5 ;  /* 0x3e0375d30c347808 */ /* 0x000fe20002800000 */
[----:B------:R-:W2:Y:S01]  /*5350*/  @P1 MUFU.EX2 R48, R43 ;  /* 0x0000002b00301308 */ /* 0x000ea20000000800 */
[----:B------:R-:W-:-:S02]  /*5360*/  HADD2.F32 R39, -RZ, R41.H0_H0 ;  /* 0x20000029ff277230 */ /* 0x000fc40000004100 */
[----:B------:R-:W-:Y:S01]  /*5370*/  FFMA R44, R44, R47, R47 ;  /* 0x0000002f2c2c7223 */ /* 0x000fe2000000002f */
[----:B------:R-:W-:Y:S02]  /*5380*/  HADD2.F32 R41, -RZ, R41.H1_H1 ;  /* 0x30000029ff297230 */ /* 0x000fe40000004100 */
[----:B------:R-:W-:Y:S01]  /*5390*/  FFMA R52, R49, R50, R52 ;  /* 0x0000003231347223 */ /* 0x000fe20000000034 */
[----:B------:R-:W-:Y:S01]  /*53a0*/  FSEL R49, -|R56|, R56, P5 ;  /* 0x0000003838317208 */ /* 0x000fe20002800300 */
[----:B------:R-:W-:Y:S01]  /*53b0*/  FFMA R39, R90, R39, R145 ;  /* 0x000000275a277223 */ /* 0x000fe20000000091 */
[----:B------:R-:W-:Y:S01]  /*53c0*/  F2FP.F16.E4M3.UNPACK_B R42, R4 ;  /* 0x00000004ff2a723e */ /* 0x000fe200020006ff */
[----:B-1----:R-:W-:Y:S01]  /*53d0*/  @P4 FADD R47, -R46, 1 ;  /* 0x3f8000002e2f4421 */ /* 0x002fe20000000100 */
[----:B------:R-:W1:Y:S01]  /*53e0*/  @P0 MUFU.EX2 R50, R44 ;  /* 0x0000002c00320308 */ /* 0x000e620000000800 */
[----:B------:R-:W-:Y:S01]  /*53f0*/  FFMA R46, R52, R49, R49 ;  /* 0x00000031342e7223 */ /* 0x000fe20000000031 */
[----:B------:R-:W-:Y:S01]  /*5400*/  FFMA R41, R90, R41, R45 ;  /* 0x000000295a297223 */ /* 0x000fe2000000002d */
[--C-:B------:R-:W-:Y:S01]  /*5410*/  HADD2.F32 R45, -RZ, R42.reuse.H0_H0 ;  /* 0x2000002aff2d7230 */ /* 0x100fe20000004100 */
[----:B------:R-:W-:Y:S01]  /*5420*/  @P4 LOP3.LUT R40, R47, 0x80000000, R51, 0xb8, !PT ;  /* 0x800000002f284812 */ /* 0x000fe200078eb833 */
[----:B------:R-:W-:-:S02]  /*5430*/  HADD2.F32 R47, -RZ, R42.H1_H1 ;  /* 0x3000002aff2f7230 */ /* 0x000fc40000004100 */
[----:B------:R-:W-:Y:S01]  /*5440*/  FMUL R60, R39, 0.70710676908493041992 ;  /* 0x3f3504f3273c7820 */ /* 0x000fe20000400000 */
[----:B------:R-:W-:Y:S01]  /*5450*/  FMUL R69, R41, 0.70710676908493041992 ;  /* 0x3f3504f329457820 */ /* 0x000fe20000400000 */
[----:B------:R-:W3:Y:S01]  /*5460*/  @P5 MUFU.EX2 R42, R46 ;  /* 0x0000002e002a5308 */ /* 0x000ee20000000800 */
[----:B--2---:R-:W-:Y:S01]  /*5470*/  @P1 FADD R48, -R48, 1 ;  /* 0x3f80000030301421 */ /* 0x004fe20000000100 */
[C---:B------:R-:W-:Y:S01]  /*5480*/  FMUL R51, R60.reuse, R60 ;  /* 0x0000003c3c337220 */ /* 0x040fe20000400000 */
[----:B------:R-:W-:Y:S01]  /*5490*/  FSETP.GE.AND P4, PT, |R60|, 1.0029599666595458984, PT ;  /* 0x3f8060fe3c00780b */ /* 0x000fe20003f86200 */
[----:B------:R-:W-:Y:S01]  /*54a0*/  FFMA R45, R90, R45, R143 ;  /* 0x0000002d5a2d7223 */ /* 0x000fe2000000008f */
[----:B------:R-:W-:Y:S01]  /*54b0*/  FMUL R49, R89, R142 ;  /* 0x0000008e59317220 */ /* 0x000fe20000400000 */
[----:B------:R-:W-:Y:S01]  /*54c0*/  @P1 LOP3.LUT R43, R48, 0x80000000, R54, 0xb8, !PT ;  /* 0x80000000302b1812 */ /* 0x000fe200078eb836 */
[----:B------:R-:W-:Y:S01]  /*54d0*/  FMUL R48, R69, R69 ;  /* 0x0000004545307220 */ /* 0x000fe20000400000 */
[----:B------:R-:W-:Y:S01]  /*54e0*/  FSEL R52, |R60|, R51, P4 ;  /* 0x000000333c347208 */ /* 0x000fe20002000200 */
[----:B-1----:R-:W-:Y:S01]  /*54f0*/  @P0 FADD R50, -R50, 1 ;  /* 0x3f80000032320421 */ /* 0x002fe20000000100 */
[----:B------:R-:W-:Y:S01]  /*5500*/  FSEL R51, R6, 8.4834944573231041431e-05, P4 ;  /* 0x38b1e96a06337808 */ /* 0x000fe20002000000 */
[----:B------:R-:W-:Y:S01]  /*5510*/  FMUL R67, R45, 0.70710676908493041992 ;  /* 0x3f3504f32d437820 */ /* 0x000fe20000400000 */
[----:B------:R-:W-:Y:S01]  /*5520*/  FSEL R53, -R7, -0.00082130916416645050049, P4 ;  /* 0xba574d2007357808 */ /* 0x000fe20002000100 */
[----:B------:R-:W-:Y:S01]  /*5530*/  FFMA R47, R90, R47, R49 ;  /* 0x0000002f5a2f7223 */ /* 0x000fe20000000031 */
[C---:B------:R-:W-:Y:S01]  /*5540*/  FSETP.GE.AND P1, PT, |R69|.reuse, 1.0029599666595458984, PT ;  /* 0x3f8060fe4500780b */ /* 0x040fe20003f26200 */
[----:B------:R-:W-:Y:S01]  /*5550*/  FADD R40, R40, 1 ;  /* 0x3f80000028287421 */ /* 0x000fe20000000000 */
[----:B------:R-:W-:Y:S01]  /*5560*/  @P0 LOP3.LUT R44, R50, 0x80000000, R55, 0xb8, !PT ;  /* 0x80000000322c0812 */ /* 0x000fe200078eb837 */
[----:B------:R-:W-:Y:S01]  /*5570*/  FFMA R53, R52, R51, R53 ;  /* 0x0000003334357223 */ /* 0x000fe20000000035 */
[----:B------:R-:W-:Y:S01]  /*5580*/  FSEL R54, |R69|, R48, P1 ;  /* 0x0000003045367208 */ /* 0x000fe20000800200 */
[----:B---3--:R-:W-:Y:S01]  /*5590*/  @P5 FADD R48, -R42, 1 ;  /* 0x3f8000002a305421 */ /* 0x008fe20000000100 */
[----:B------:R-:W-:Y:S01]  /*55a0*/  FSEL R49, R6, 8.4834944573231041431e-05, P1 ;  /* 0x38b1e96a06317808 */ /* 0x000fe20000800000 */
[----:B------:R-:W-:Y:S01]  /*55b0*/  FMUL R42, R67, R67 ;  /* 0x00000043432a7220 */ /* 0x000fe20000400000 */
[----:B------:R-:W-:Y:S01]  /*55c0*/  FSEL R51, -R7, -0.00082130916416645050049, P1 ;  /* 0xba574d2007337808 */ /* 0x000fe20000800100 */
[----:B------:R-:W-:Y:S01]  /*55d0*/  FMUL R58, R47, 0.70710676908493041992 ;  /* 0x3f3504f32f3a7820 */ /* 0x000fe20000400000 */
[----:B------:R-:W-:Y:S01]  /*55e0*/  FSETP.GE.AND P0, PT, |R67|, 1.0029599666595458984, PT ;  /* 0x3f8060fe4300780b */ /* 0x000fe20003f06200 */
[----:B------:R-:W-:Y:S01]  /*55f0*/  FADD R43, R43, 1 ;  /* 0x3f8000002b2b7421 */ /* 0x000fe20000000000 */
[----:B------:R-:W-:Y:S01]  /*5600*/  FSEL R61, R8, 0.0052134888246655464172, P1 ;  /* 0x3baad5ea083d7808 */ /* 0x000fe20000800000 */
[----:B------:R-:W-:Y:S01]  /*5610*/  FFMA R59, R54, R49, R51 ;  /* 0x00000031363b7223 */ /* 0x000fe20000000033 */
[----:B------:R-:W-:Y:S01]  /*5620*/  FSEL R42, |R67|, R42, P0 ;  /* 0x0000002a432a7208 */ /* 0x000fe20000000200 */
[----:B------:R-:W-:Y:S01]  /*5630*/  FADD R44, R44, 1 ;  /* 0x3f8000002c2c7421 */ /* 0x000fe20000000000 */
[----:B------:R-:W-:Y:S01]  /*5640*/  FSEL R49, R6, 8.4834944573231041431e-05, P0 ;  /* 0x38b1e96a06317808 */ /* 0x000fe20000000000 */
[----:B------:R-:W-:Y:S01]  /*5650*/  FFMA R63, R54, R59, R61 ;  /* 0x0000003b363f7223 */ /* 0x000fe2000000003d */
[----:B------:R-:W-:Y:S01]  /*5660*/  FSEL R51, -R7, -0.00082130916416645050049, P0 ;  /* 0xba574d2007337808 */ /* 0x000fe20000000100 */
[----:B------:R-:W-:Y:S01]  /*5670*/  FMUL R39, R39, 0.5 ;  /* 0x3f00000027277820 */ /* 0x000fe20000400000 */
[----:B------:R-:W-:Y:S01]  /*5680*/  FSEL R55, R8, 0.0052134888246655464172, P4 ;  /* 0x3baad5ea08377808 */ /* 0x000fe20002000000 */
[----:B------:R-:W-:Y:S01]  /*5690*/  FMUL R47, R47, 0.5 ;  /* 0x3f0000002f2f7820 */ /* 0x000fe20000400000 */
[----:B------:R-:W-:Y:S01]  /*56a0*/  @P5 LOP3.LUT R46, R48, 0x80000000, R56, 0xb8, !PT ;  /* 0x80000000302e5812 */ /* 0x000fe200078eb838 */
[----:B------:R-:W-:Y:S01]  /*56b0*/  FMUL R48, R58, R58 ;  /* 0x0000003a3a307220 */ /* 0x000fe20000400000 */
[----:B------:R-:W-:Y:S01]  /*56c0*/  FFMA R49, R42, R49, R51 ;  /* 0x000000312a317223 */ /* 0x000fe20000000033 */
[----:B------:R-:W-:Y:S01]  /*56d0*/  FSEL R59, -R9, -0.026868773624300956726, P4 ;  /* 0xbcdc1be7093b7808 */ /* 0x000fe20002000100 */
[----:B------:R-:W-:Y:S01]  /*56e0*/  FFMA R57, R52, R53, R55 ;  /* 0x0000003534397223 */ /* 0x000fe20000000037 */
[----:B------:R-:W-:Y:S01]  /*56f0*/  FSETP.GE.AND P5, PT, |R58|, 1.0029599666595458984, PT ;  /* 0x3f8060fe3a00780b */ /* 0x000fe20003fa6200 */
[----:B------:R-:W-:Y:S01]  /*5700*/  FADD R46, R46, 1 ;  /* 0x3f8000002e2e7421 */ /* 0x000fe20000000000 */
[----:B------:R-:W-:Y:S01]  /*5710*/  FSEL R51, R8, 0.0052134888246655464172, P0 ;  /* 0x3baad5ea08337808 */ /* 0x000fe20000000000 */
[----:B------:R-:W-:Y:S01]  /*5720*/  FFMA R57, R52, R57, R59 ;  /* 0x0000003934397223 */ /* 0x000fe2000000003b */
[----:B------:R-:W-:Y:S01]  /*5730*/  FSEL R61, R10, 0.11284004896879196167, P4 ;  /* 0x3de718af0a3d7808 */ /* 0x000fe20002000000 */
[----:B------:R-:W-:Y:S01]  /*5740*/  FMUL R33, R40, R33 ;  /* 0x0000002128217220 */ /* 0x000fe20000400000 */
[----:B------:R-:W-:Y:S01]  /*5750*/  FSEL R48, |R58|, R48, P5 ;  /* 0x000000303a307208 */ /* 0x000fe20002800200 */
[----:B------:R-:W-:Y:S01]  /*5760*/  FFMA R49, R42, R49, R51 ;  /* 0x000000312a317223 */ /* 0x000fe20000000033 */
[----:B------:R-:W-:Y:S01]  /*5770*/  FSEL R53, R6, 8.4834944573231041431e-05, P5 ;  /* 0x38b1e96a06357808 */ /* 0x000fe20002800000 */
[----:B------:R-:W-:Y:S01]  /*5780*/  FFMA R57, R52, R57, R61 ;  /* 0x0000003934397223 */ /* 0x000fe2000000003d */
[----:B------:R-:W-:Y:S01]  /*5790*/  FSEL R55, -R7, -0.00082130916416645050049, P5 ;  /* 0xba574d2007377808 */ /* 0x000fe20002800100 */
[----:B------:R-:W-:Y:S01]  /*57a0*/  FMUL R36, R43, R36 ;  /* 0x000000242b247220 */ /* 0x000fe20000400000 */
[----:B------:R-:W-:Y:S01]  /*57b0*/  FSEL R51, -R9, -0.026868773624300956726, P0 ;  /* 0xbcdc1be709337808 */ /* 0x000fe20000000100 */
[----:B------:R-:W-:Y:S01]  /*57c0*/  FMUL R37, R44, R37 ;  /* 0x000000252c257220 */ /* 0x000fe20000400000 */
[----:B------:R-:W-:Y:S01]  /*57d0*/  FSEL R59, R11, -0.37612664699554443359, P4 ;  /* 0xbec093ac0b3b7808 */ /* 0x000fe20002000000 */
[----:B------:R-:W-:Y:S01]  /*57e0*/  FFMA R53, R48, R53, R55 ;  /* 0x0000003530357223 */ /* 0x000fe20000000037 */
[C---:B------:R-:W-:Y:S01]  /*57f0*/  FSEL R65, -R9.reuse, -0.026868773624300956726, P1 ;  /* 0xbcdc1be709417808 */ /* 0x040fe20000800100 */
[----:B------:R-:W-:Y:S01]  /*5800*/  FFMA R49, R42, R49, R51 ;  /* 0x000000312a317223 */ /* 0x000fe20000000033 */
[----:B------:R-:W-:Y:S01]  /*5810*/  FSEL R55, R8, 0.0052134888246655464172, P5 ;  /* 0x3baad5ea08377808 */ /* 0x000fe20002800000 */
[----:B------:R-:W-:Y:S01]  /*5820*/  FFMA R57, R52, R57, R59 ;  /* 0x0000003934397223 */ /* 0x000fe2000000003b */
[----:B------:R-:W-:Y:S01]  /*5830*/  FSEL R51, R10, 0.11284004896879196167, P0 ;  /* 0x3de718af0a337808 */ /* 0x000fe20000000000 */
[----:B------:R-:W-:Y:S01]  /*5840*/  FFMA R63, R54, R63, R65 ;  /* 0x0000003f363f7223 */ /* 0x000fe20000000041 */
[----:B------:R-:W-:Y:S01]  /*5850*/  FSEL R61, R10, 0.11284004896879196167, P1 ;  /* 0x3de718af0a3d7808 */ /* 0x000fe20000800000 */
[----:B------:R-:W-:Y:S01]  /*5860*/  FFMA R53, R48, R53, R55 ;  /* 0x0000003530357223 */ /* 0x000fe20000000037 */
[----:B------:R-:W-:Y:S01]  /*5870*/  FSEL R59, R12, 0.12837915122509002686, P4 ;  /* 0x3e0375d30c3b7808 */ /* 0x000fe20002000000 */
[----:B------:R-:W-:Y:S01]  /*5880*/  FFMA R49, R42, R49, R51 ;  /* 0x000000312a317223 */ /* 0x000fe20000000033 */
[----:B------:R-:W-:Y:S01]  /*5890*/  FSEL R55, -R9, -0.026868773624300956726, P5 ;  /* 0xbcdc1be709377808 */ /* 0x000fe20002800100 */
[----:B------:R-:W-:Y:S01]  /*58a0*/  FFMA R61, R54, R63, R61 ;  /* 0x0000003f363d7223 */ /* 0x000fe2000000003d */
[C---:B------:R-:W-:Y:S01]  /*58b0*/  FSEL R65, R11.reuse, -0.37612664699554443359, P1 ;  /* 0xbec093ac0b417808 */ /* 0x040fe20000800000 */
[----:B------:R-:W-:Y:S01]  /*58c0*/  FFMA R57, R52, R57, R59 ;  /* 0x0000003934397223 */ /* 0x000fe2000000003b */
[----:B------:R-:W-:Y:S01]  /*58d0*/  FSEL R50, -|R60|, R60, P4 ;  /* 0x0000003c3c327208 */ /* 0x000fe20002000300 */
[----:B------:R-:W-:Y:S01]  /*58e0*/  FFMA R55, R48, R53, R55 ;  /* 0x0000003530377223 */ /* 0x000fe20000000037 */
[----:B------:R-:W-:Y:S01]  /*58f0*/  FSEL R51, R11, -0.37612664699554443359, P0 ;  /* 0xbec093ac0b337808 */ /* 0x000fe20000000000 */
[----:B------:R-:W-:Y:S01]  /*5900*/  FFMA R61, R54, R61, R65 ;  /* 0x0000003d363d7223 */ /* 0x000fe20000000041 */
[C---:B------:R-:W-:Y:S01]  /*5910*/  FSEL R63, R12.reuse, 0.12837915122509002686, P1 ;  /* 0x3e0375d30c3f7808 */ /* 0x040fe20000800000 */
[----:B------:R-:W-:Y:S01]  /*5920*/  FFMA R52, R57, R50, R50 ;  /* 0x0000003239347223 */ /* 0x000fe20000000032 */
[----:B------:R-:W-:Y:S01]  /*5930*/  FSEL R53, R12, 0.12837915122509002686, P0 ;  /* 0x3e0375d30c357808 */ /* 0x000fe20000000000 */
[----:B------:R-:W-:Y:S01]  /*5940*/  FFMA R49, R42, R49, R51 ;  /* 0x000000312a317223 */ /* 0x000fe20000000033 */
[----:B------:R-:W-:Y:S01]  /*5950*/  FSEL R57, R10, 0.11284004896879196167, P5 ;  /* 0x3de718af0a397808 */ /* 0x000fe20002800000 */
[----:B------:R-:W-:Y:S01]  /*5960*/  FFMA R61, R54, R61, R63 ;  /* 0x0000003d363d7223 */ /* 0x000fe2000000003f */
[----:B------:R-:W-:Y:S01]  /*5970*/  FSEL R50, -|R69|, R69, P1 ;  /* 0x0000004545327208 */ /* 0x000fe20000800300 */
[----:B------:R-:W1:Y:S01]  /*5980*/  @P4 MUFU.EX2 R54, R52 ;  /* 0x0000003400364308 */ /* 0x000e620000000800 */
[----:B------:R-:W-:Y:S01]  /*5990*/  FSEL R51, R11, -0.37612664699554443359, P5 ;  /* 0xbec093ac0b337808 */ /* 0x000fe20002800000 */
[----:B------:R-:W-:Y:S01]  /*59a0*/  FFMA R49, R42, R49, R53 ;  /* 0x000000312a317223 */ /* 0x000fe20000000035 */
[----:B------:R-:W-:Y:S01]  /*59b0*/  FFMA R55, R48, R55, R57 ;  /* 0x0000003730377223 */ /* 0x000fe20000000039 */
[----:B------:R-:W-:Y:S01]  /*59c0*/  FSEL R42, -|R67|, R67, P0 ;  /* 0x00000043432a7208 */ /* 0x000fe20000000300 */
[----:B------:R-:W-:Y:S01]  /*59d0*/  FFMA R61, R61, R50, R50 ;  /* 0x000000323d3d7223 */ /* 0x000fe20000000032 */
[----:B------:R-:W-:Y:S01]  /*59e0*/  FSEL R50, R12, 0.12837915122509002686, P5 ;  /* 0x3e0375d30c327808 */ /* 0x000fe20002800000 */
[----:B------:R-:W-:Y:S01]  /*59f0*/  FFMA R51, R48, R55, R51 ;  /* 0x0000003730337223 */ /* 0x000fe20000000033 */
[----:B------:R-:W-:Y:S01]  /*5a00*/  FSEL R53, -|R58|, R58, P5 ;  /* 0x0000003a3a357208 */ /* 0x000fe20002800300 */
[----:B------:R-:W-:Y:S01]  /*5a10*/  FFMA R49, R49, R42, R42 ;  /* 0x0000002a31317223 */ /* 0x000fe2000000002a */
[----:B------:R-:W2:Y:S01]  /*5a20*/  @P1 MUFU.EX2 R56, R61 ;  /* 0x0000003d00381308 */ /* 0x000ea20000000800 */
[----:B------:R-:W-:Y:S01]  /*5a30*/  FFMA R50, R48, R51, R50 ;  /* 0x0000003330327223 */ /* 0x000fe20000000032 */
[----:B------:R-:W-:Y:S01]  /*5a40*/  IMAD.SHL.U32 R48, R18, 0x10, RZ ;  /* 0x0000001012307824 */ /* 0x000fe200078e00ff */
[----:B------:R-:W-:-:S02]  /*5a50*/  SHF.R.U32.HI R55, RZ, 0x4, R18 ;  /* 0x00000004ff377819 */ /* 0x000fc40000011612 */
[----:B------:R-:W-:Y:S01]  /*5a60*/  FFMA R50, R50, R53, R53 ;  /* 0x0000003532327223 */ /* 0x000fe20000000035 */
[----:B------:R-:W-:Y:S01]  /*5a70*/  SHF.L.U32 R53, R18, 0x1, RZ ;  /* 0x0000000112357819 */ /* 0x000fe200000006ff */
[----:B-1----:R-:W-:Y:S01]  /*5a80*/  @P4 FADD R54, -R54, 1 ;  /* 0x3f80000036364421 */ /* 0x002fe20000000100 */
[----:B------:R-:W1:Y:S01]  /*5a90*/  @P0 MUFU.EX2 R42, R49 ;  /* 0x00000031002a0308 */ /* 0x000e620000000800 */
[----:B------:R-:W-:Y:S02]  /*5aa0*/  LOP3.LUT R48, R48, 0xe00, RZ, 0xc0, !PT ;  /* 0x00000e0030307812 */ /* 0x000fe400078ec0ff */
[----:B------:R-:W-:Y:S02]  /*5ab0*/  F2FP.SATFINITE.E4M3.F32.PACK_AB_MERGE_C R27, R27, R26, RZ ;  /* 0x0000001a1b1b723e */ /* 0x000fe400048070ff */
[----:B------:R-:W-:Y:S02]  /*5ac0*/  LOP3.LUT R53, R48, 0x6, R53, 0xf8, !PT ;  /* 0x0000000630357812 */ /* 0x000fe400078ef835 */
[----:B------:R-:W-:Y:S01]  /*5ad0*/  LOP3.LUT R48, R18, 0xff, RZ, 0xc0, !PT ;  /* 0x000000ff12307812 */ /* 0x000fe200078ec0ff */
[----:B------:R-:W3:Y:S01]  /*5ae0*/  @P5 MUFU.EX2 R51, R50 ;  /* 0x0000003200335308 */ /* 0x000ee20000000800 */
[----:B------:R-:W-:Y:S01]  /*5af0*/  @P4 LOP3.LUT R52, R54, 0x80000000, R60, 0xb8, !PT ;  /* 0x8000000036344812 */ /* 0x000fe200078eb83c */
[----:B--2---:R-:W-:Y:S01]  /*5b00*/  @P1 FADD R56, -R56, 1 ;  /* 0x3f80000038381421 */ /* 0x004fe20000000100 */
[----:B------:R-:W-:-:S02]  /*5b10*/  LOP3.LUT P4, RZ, R55, 0x1, RZ, 0xc0, !PT ;  /* 0x0000000137ff7812 */ /* 0x000fc4000788c0ff */
[----:B------:R-:W-:Y:S01]  /*5b20*/  LOP3.LUT R55, R62, 0x80, RZ, 0xc0, !PT ;  /* 0x000000803e377812 */ /* 0x000fe200078ec0ff */
[----:B------:R-:W-:Y:S01]  /*5b30*/  FADD R52, R52, 1 ;  /* 0x3f80000034347421 */ /* 0x000fe20000000000 */
[----:B------:R-:W-:Y:S01]  /*5b40*/  LOP3.LUT R62, R53, 0x60, R62, 0xf8, !PT ;  /* 0x00000060353e7812 */ /* 0x000fe200078ef83e */
[----:B------:R-:W-:Y:S02]  /*5b50*/  VIADD R53, R48, 0x1f ;  /* 0x0000001f30357836 */ /* 0x000fe40000000000 */
[----:B-1----:R-:W-:Y:S01]  /*5b60*/  @P0 FADD R48, -R42, 1 ;  /* 0x3f8000002a300421 */ /* 0x002fe20000000100 */
[----:B------:R-:W-:Y:S01]  /*5b70*/  @P1 LOP3.LUT R61, R56, 0x80000000, R69, 0xb8, !PT ;  /* 0x80000000383d1812 */ /* 0x000fe200078eb845 */
[----:B------:R-:W-:Y:S01]  /*5b80*/  FMUL R39, R52, R39 ;  /* 0x0000002734277220 */ /* 0x000fe20000400000 */
[----:B------:R-:W-:Y:S02]  /*5b90*/  LOP3.LUT R55, R55, 0x10, R18, 0xf8, !PT ;  /* 0x0000001037377812 */ /* 0x000fe400078ef812 */
[----:B------:R-:W-:Y:S01]  /*5ba0*/  @P0 LOP3.LUT R49, R48, 0x80000000, R67, 0xb8, !PT ;  /* 0x8000000030310812 */ /* 0x000fe200078eb843 */
[----:B------:R-:W-:Y:S01]  /*5bb0*/  FMUL R48, R13, 0.5 ;  /* 0x3f0000000d307820 */ /* 0x000fe20000400000 */
[----:B------:R-:W-:Y:S01]  /*5bc0*/  FMUL R13, R14, 0.5 ;  /* 0x3f0000000e0d7820 */ /* 0x000fe20000400000 */
[----:B---3--:R-:W-:Y:S01]  /*5bd0*/  @P5 FADD R51, -R51, 1 ;  /* 0x3f80000033335421 */ /* 0x008fe20000000100 */
[----:B------:R-:W-:Y:S01]  /*5be0*/  ISETP.GT.U32.AND P1, PT, R53, 0x3e, PT ;  /* 0x0000003e3500780c */ /* 0x000fe20003f24070 */
[----:B------:R-:W-:Y:S01]  /*5bf0*/  FMUL R14, R15, 0.5 ;  /* 0x3f0000000f0e7820 */ /* 0x000fe20000400000 */
[----:B------:R-:W-:Y:S01]  /*5c00*/  FMUL R24, R24, R13 ;  /* 0x0000000d18187220 */ /* 0x000fe20000400000 */
[----:B------:R-:W-:Y:S01]  /*5c10*/  FMUL R13, R28, 0.5 ;  /* 0x3f0000001c0d7820 */ /* 0x000fe20000400000 */
[----:B------:R-:W-:Y:S01]  /*5c20*/  @P5 LOP3.LUT R50, R51, 0x80000000, R58, 0xb8, !PT ;  /* 0x8000000033325812 */ /* 0x000fe200078eb83a */
[----:B------:R-:W-:Y:S01]  /*5c30*/  FMUL R21, R21, R48 ;  /* 0x0000003015157220 */ /* 0x000fe20000400000 */
[----:B------:R-:W-:Y:S01]  /*5c40*/  FMUL R25, R25, R14 ;  /* 0x0000000e19197220 */ /* 0x000fe20000400000 */
[----:B------:R-:W-:Y:S01]  /*5c50*/  FMUL R48, R29, R20 ;  /* 0x000000141d307220 */ /* 0x000fe20000400000 */
[----:B------:R-:W-:Y:S01]  /*5c60*/  FMUL R34, R34, R13 ;  /* 0x0000000d22227220 */ /* 0x000fe20000400000 */
[----:B------:R-:W-:Y:S01]  /*5c70*/  FMUL R13, R38, 0.5 ;  /* 0x3f000000260d7820 */ /* 0x000fe20000400000 */
[----:B------:R-:W-:Y:S01]  /*5c80*/  FMUL R20, R41, 0.5 ;  /* 0x3f00000029147820 */ /* 0x000fe20000400000 */
[----:B------:R-:W-:Y:S01]  /*5c90*/  FMUL R14, R45, 0.5 ;  /* 0x3f0000002d0e7820 */ /* 0x000fe20000400000 */
[----:B------:R-:W-:Y:S01]  /*5ca0*/  FADD R61, R61, 1 ;  /* 0x3f8000003d3d7421 */ /* 0x000fe20000000000 */
[----:B------:R-:W-:Y:S01]  /*5cb0*/  FADD R49, R49, 1 ;  /* 0x3f80000031317421 */ /* 0x000fe20000000000 */
[----:B------:R-:W-:Y:S01]  /*5cc0*/  FADD R50, R50, 1 ;  /* 0x3f80000032327421 */ /* 0x000fe20000000000 */
[----:B------:R-:W-:Y:S01]  /*5cd0*/  FMUL R46, R46, R13 ;  /* 0x0000000d2e2e7220 */ /* 0x000fe20000400000 */
[----:B------:R-:W-:Y:S01]  /*5ce0*/  FMUL R20, R61, R20 ;  /* 0x000000143d147220 */ /* 0x000fe20000400000 */
[----:B------:R-:W-:Y:S01]  /*5cf0*/  FMUL R49, R49, R14 ;  /* 0x0000000e31317220 */ /* 0x000fe20000400000 */
[----:B------:R-:W-:Y:S01]  /*5d00*/  FMUL R50, R50, R47 ;  /* 0x0000002f32327220 */ /* 0x000fe20000400000 */
[----:B------:R-:W-:-:S02]  /*5d10*/  MOV R14, 0x10 ;  /* 0x00000010000e7802 */ /* 0x000fc40000000f00 */
[----:B------:R-:W-:Y:S02]  /*5d20*/  LOP3.LUT R42, R62, R55, RZ, 0xfc, !PT ;  /* 0x000000373e2a7212 */ /* 0x000fe400078efcff */
[----:B------:R-:W-:Y:S02]  /*5d30*/  F2FP.SATFINITE.E4M3.F32.PACK_AB_MERGE_C R21, R24, R21, RZ ;  /* 0x000000151815723e */ /* 0x000fe400048070ff */
[----:B------:R-:W-:Y:S02]  /*5d40*/  F2FP.SATFINITE.E4M3.F32.PACK_AB_MERGE_C R25, R48, R25, RZ ;  /* 0x000000193019723e */ /* 0x000fe400048070ff */
[----:B------:R-:W-:Y:S02]  /*5d50*/  F2FP.SATFINITE.E4M3.F32.PACK_AB_MERGE_C R34, R35, R34, RZ ;  /* 0x000000222322723e */ /* 0x000fe400048070ff */
[----:B------:R-:W-:Y:S02]  /*5d60*/  F2FP.SATFINITE.E4M3.F32.PACK_AB_MERGE_C R36, R36, R33, RZ ;  /* 0x000000212424723e */ /* 0x000fe400048070ff */
[----:B------:R-:W-:-:S02]  /*5d70*/  F2FP.SATFINITE.E4M3.F32.PACK_AB_MERGE_C R46, R46, R37, RZ ;  /* 0x000000252e2e723e */ /* 0x000fc400048070ff */
[----:B------:R-:W-:Y:S02]  /*5d80*/  F2FP.SATFINITE.E4M3.F32.PACK_AB_MERGE_C R20, R20, R39, RZ ;  /* 0x000000271414723e */ /* 0x000fe400048070ff */
[----:B------:R-:W-:Y:S02]  /*5d90*/  F2FP.SATFINITE.E4M3.F32.PACK_AB_MERGE_C R49, R50, R49, RZ ;  /* 0x000000313231723e */ /* 0x000fe400048070ff */
[----:B------:R-:W-:Y:S01]  /*5da0*/  SEL R14, R14, 0xfffffff0, !P4 ;  /* 0xfffffff00e0e7807 */ /* 0x000fe20006000000 */
[----:B------:R-:W-:Y:S06]  /*5db0*/  @P1 BRA `(.L_x_61) ;  /* 0x0000000000041947 */ /* 0x000fec0003800000 */
[----:B------:R-:W-:-:S04]  /*5dc0*/  DEPBAR.LE SB0, 0x1 ;  /* 0x000080400000791a */ /* 0x000fc80000000000 */
.L_x_61:
[----:B------:R-:W-:Y:S05]  /*5dd0*/  WARPSYNC.ALL ;  /* 0x0000000000007948 */ /* 0x000fea0003800000 */
[----:B------:R-:W-:Y:S01]  /*5de0*/  BAR.SYNC.DEFER_BLOCKING 0x1, 0x100 ;  /* 0x0044000000007b1d */ /* 0x000fe20000010000 */
[----:B------:R-:W-:-:S04]  /*5df0*/  VIADD R13, R42, UR50 ;  /* 0x000000322a0d7c36 */ /* 0x000fc80008000000 */
[----:B------:R-:W-:Y:S01]  /*5e00*/  IMAD.IADD R13, R13, 0x1, R14 ;  /* 0x000000010d0d7824 */ /* 0x000fe200078e020e */
[----:B------:R-:W-:Y:S01]  /*5e10*/  BSSY B0, `(.L_x_62) ;  /* 0x0000016000007945 */ /* 0x000fe20003800000 */
[----:B------:R1:W-:Y:S04]  /*5e20*/  STS.U16 [R42+UR50+0x4200], R49 ;  /* 0x004200312a007988 */ /* 0x0003e80008000432 */
[----:B------:R1:W-:Y:S04]  /*5e30*/  STS.U16 [R42+UR50+0x4300], R21 ;  /* 0x004300152a007988 */ /* 0x0003e80008000432 */
[----:B------:R1:W-:Y:S04]  /*5e40*/  STS.U16 [R42+UR50+0x4208], R25 ;  /* 0x004208192a007988 */ /* 0x0003e80008000432 */
[----:B------:R1:W-:Y:S04]  /*5e50*/  STS.U16 [R42+UR50+0x4308], R27 ;  /* 0x0043081b2a007988 */ /* 0x0003e80008000432 */
[----:B------:R1:W-:Y:S04]  /*5e60*/  STS.U16 [R13+0x4200], R34 ;  /* 0x004200220d007388 */ /* 0x0003e80000000400 */
[----:B------:R1:W-:Y:S04]  /*5e70*/  STS.U16 [R13+0x4300], R36 ;  /* 0x004300240d007388 */ /* 0x0003e80000000400 */
[----:B------:R1:W-:Y:S04]  /*5e80*/  STS.U16 [R13+0x4208], R46 ;  /* 0x0042082e0d007388 */ /* 0x0003e80000000400 */
[----:B------:R1:W-:Y:S01]  /*5e90*/  STS.U16 [R13+0x4308], R20 ;  /* 0x004308140d007388 */ /* 0x0003e20000000400 */
[----:B------:R-:W-:Y:S01]  /*5ea0*/  @!PT LDS RZ, [RZ] ;  /* 0x00000000fffff984 */ /* 0x000fe20000000800 */
[----:B------:R-:W-:Y:S01]  /*5eb0*/  @!PT LDS RZ, [RZ] ;  /* 0x00000000fffff984 */ /* 0x000fe20000000800 */
[----:B------:R-:W-:Y:S01]  /*5ec0*/  @!PT LDS RZ, [RZ] ;  /* 0x00000000fffff984 */ /* 0x000fe20000000800 */
[----:B------:R-:W-:Y:S01]  /*5ed0*/  @!PT LDS RZ, [RZ] ;  /* 0x00000000fffff984 */ /* 0x000fe20000000800 */
[----:B------:R2:W-:Y:S06]  /*5ee0*/  MEMBAR.ALL.CTA ;  /* 0x0000000000007992 */ /* 0x0005ec0000008000 */
[----:B--2---:R-:W2:Y:S02]  /*5ef0*/  FENCE.VIEW.ASYNC.S ;  /* 0x00000000000073c6 */ /* 0x004ea40000000000 */
[----:B--2---:R-:W-:Y:S06]  /*5f00*/  BAR.SYNC.DEFER_BLOCKING 0x1, 0x100 ;  /* 0x0044000000007b1d */ /* 0x004fec0000010000 */
[----:B-1----:R-:W-:Y:S05]  /*5f10*/  @P1 BRA `(.L_x_63) ;  /* 0x0000000000141947 */ /* 0x002fea0003800000 */
[----:B------:R-:W-:Y:S02]  /*5f20*/  UIADD3 UR4, UP0, UR42, 0x4f0, URZ ;  /* 0x000004f02a047890 */ /* 0x000fe4000ff1e03f */
[----:B------:R-:W-:Y:S02]  /*5f30*/  UIADD3 UR44, UR50, 0x4200, URZ ;  /* 0x00004200322c7890 */ /* 0x000fe4000fffe03f */
[----:B------:R-:W-:-:S09]  /*5f40*/  UIADD3.X UR5, URZ, UR43, URZ, UP0, !UPT ;  /* 0x0000002b3f057290 */ /* 0x000fd200087fe43f */
[----:B------:R1:W-:Y:S02]  /*5f50*/  UTMASTG.3D [UR44], [UR4] ;  /* 0x0000002c040073b5 */ /* 0x0003e40008010000 */
[----:B-1----:R0:W-:Y:S02]  /*5f60*/  UTMACMDFLUSH ;  /* 0x00000000000079b7 */ /* 0x0021e40000000000 */
.L_x_63:
[----:B------:R-:W-:Y:S05]  /*5f70*/  BSYNC B0 ;  /* 0x0000000000007941 */ /* 0x000fea0003800000 */
.L_x_62:
[----:B------:R-:W-:Y:S04]  /*5f80*/  BSSY B0, `(.L_x_64) ;  /* 0x000002e000007945 */ /* 0x000fe80003800000 */
[----:B------:R-:W-:Y:S05]  /*5f90*/  @P3 BRA `(.L_x_65) ;  /* 0x0000000000b03947 */ /* 0x000fea0003800000 */
[----:B------:R-:W-:-:S13]  /*5fa0*/  ISETP.NE.AND P4, PT, R91, 0x3, PT ;  /* 0x000000035b00780c */ /* 0x000fda0003f85270 */
[----:B------:R-:W-:Y:S05]  /*5fb0*/  @!P4 BRA `(.L_x_66) ;  /* 0x000000000004c947 */ /* 0x000fea0003800000 */
[----:B------:R-:W-:Y:S01]  /*5fc0*/  BPT.TRAP 0x1 ;  /* 0x000000040000795c */ /* 0x000fe20000300000 */
.L_x_66:
[----:B------:R-:W-:Y:S01]  /*5fd0*/  LEA R26, R121, UR50, 0x3 ;  /* 0x00000032791a7c11 */ /* 0x000fe2000f8e18ff */
[----:B------:R-:W-:Y:S01]  /*5fe0*/  BSSY B1, `(.L_x_67) ;  /* 0x0000004000017945 */ /* 0x000fe20003800000 */
[----:B------:R-:W-:-:S04]  /*5ff0*/  SHF.L.U32 R15, R120, 0x1f, RZ ;  /* 0x0000001f780f7819 */ /* 0x000fc800000006ff */
[----:B------:R-:W1:Y:S02]  /*6000*/  SYNCS.PHASECHK.TRANS64.TRYWAIT P0, [R26+URZ+0xc0], R15 ;  /* 0x0000c00f1a0075a7 */ /* 0x000e64000800017f */
[----:B-1----:R-:W-:Y:S05]  /*6010*/  @!P0 BRA `(.L_x_68) ;  /* 0x0000009800408947 */ /* 0x002fea0003800000 */
.L_x_181:
[----:B------:R-:W-:Y:S05]  /*6020*/  BSYNC B1 ;  /* 0x0000000000017941 */ /* 0x000fea0003800000 */
.L_x_67:
[----:B------:R-:W-:Y:S04]  /*6030*/  BSSY B1, `(.L_x_69) ;  /* 0x0000011000017945 */ /* 0x000fe80003800000 */
[----:B------:R-:W-:Y:S05]  /*6040*/  @P2 BRA `(.L_x_70) ;  /* 0x00000000003c2947 */ /* 0x000fea0003800000 */
[----:B------:R-:W-:-:S05]  /*6050*/  LEA R27, R121, R42, 0xc ;  /* 0x0000002a791b7211 */ /* 0x000fca00078e60ff */
[----:B------:R-:W-:Y:S01]  /*6060*/  VIADD R25, R27, UR50 ;  /* 0x000000321b197c36 */ /* 0x000fe20008000000 */
[----:B------:R-:W-:Y:S03]  /*6070*/  LDS.U16 R4, [R27+UR50+0x300] ;  /* 0x000300321b047984 */ /* 0x000fe60008000400 */
[----:B------:R-:W-:Y:S01]  /*6080*/  IMAD.IADD R25, R25, 0x1, R14 ;  /* 0x0000000119197824 */ /* 0x000fe200078e020e */
[----:B------:R-:W2:Y:S04]  /*6090*/  LDS.U16 R3, [R27+UR50+0x200] ;  /* 0x000200321b037984 */ /* 0x000ea80008000400 */
[----:B------:R-:W-:Y:S04]  /*60a0*/  LDS.U16 R5, [R27+UR50+0x308] ;  /* 0x000308321b057984 */ /* 0x000fe80008000400 */
[----:B------:R-:W3:Y:S04]  /*60b0*/  LDS.U16 R0, [R27+UR50+0x208] ;  /* 0x000208321b007984 */ /* 0x000ee80008000400 */
[----:B-1----:R-:W-:Y:S04]  /*60c0*/  LDS.U16 R15, [R25+0x300] ;  /* 0x00030000190f7984 */ /* 0x002fe80000000400 */
[----:B------:R-:W1:Y:S04]  /*60d0*/  LDS.U16 R20, [R25+0x200] ;  /* 0x0002000019147984 */ /* 0x000e680000000400 */
[----:B------:R-:W-:Y:S04]  /*60e0*/  LDS.U16 R21, [R25+0x308] ;  /* 0x0003080019157984 */ /* 0x000fe80000000400 */
[----:B------:R-:W4:Y:S01]  /*60f0*/  LDS.U16 R24, [R25+0x208] ;  /* 0x0002080019187984 */ /* 0x000f220000000400 */
[----:B--2---:R-:W-:-:S02]  /*6100*/  PRMT R4, R3, 0x5410, R4 ;  /* 0x0000541003047816 */ /* 0x004fc40000000004 */
[----:B---3--:R-:W-:Y:S02]  /*6110*/  PRMT R5, R0, 0x5410, R5 ;  /* 0x0000541000057816 */ /* 0x008fe40000000005 */
[----:B-1----:R-:W-:Y:S02]  /*6120*/  PRMT R3, R20, 0x5410, R15 ;  /* 0x0000541014037816 */ /* 0x002fe4000000000f */
[----:B----4-:R-:W-:-:S07]  /*6130*/  PRMT R0, R24, 0x5410, R21 ;  /* 0x0000541018007816 */ /* 0x010fce0000000015 */
.L_x_70:
[----:B------:R-:W-:Y:S05]  /*6140*/  BSYNC B1 ;  /* 0x0000000000017941 */ /* 0x000fea0003800000 */
.L_x_69:
[----:B------:R-:W-:Y:S01]  /*6150*/  @!PT LDS RZ, [RZ] ;  /* 0x00000000fffff984 */ /* 0x000fe20000000800 */
[----:B------:R-:W-:Y:S01]  /*6160*/  @!PT LDS RZ, [RZ] ;  /* 0x00000000fffff984 */ /* 0x000fe20000000800 */
[----:B------:R-:W-:Y:S01]  /*6170*/  @!PT LDS RZ, [RZ] ;  /* 0x00000000fffff984 */ /* 0x000fe20000000800 */
[----:B------:R-:W-:Y:S01]  /*6180*/  @!PT LDS RZ, [RZ] ;  /* 0x00000000fffff984 */ /* 0x000fe20000000800 */
[----:B------:R2:W-:Y:S06]  /*6190*/  MEMBAR.ALL.CTA ;  /* 0x0000000000007992 */ /* 0x0005ec0000008000 */
[----:B--2---:R-:W2:Y:S01]  /*61a0*/  FENCE.VIEW.ASYNC.S ;  /* 0x00000000000073c6 */ /* 0x004ea20000000000 */
[----:B------:R-:W-:Y:S05]  /*61b0*/  @!P4 BRA `(.L_x_71) ;  /* 0x000000000004c947 */ /* 0x000fea0003800000 */
[----:B------:R-:W-:Y:S01]  /*61c0*/  BPT.TRAP 0x1 ;  /* 0x000000040000795c */ /* 0x000fe20000300000 */
.L_x_71:
[----:B------:R-:W3:Y:S01]  /*61d0*/  S2R R20, SR_CgaCtaId ;  /* 0x0000000000147919 */ /* 0x000ee20000008800 */
[----:B-1----:R-:W-:Y:S01]  /*61e0*/  IADD3 R15, R26, 0xe0, RZ ;  /* 0x000000e01a0f7810 */ /* 0x002fe20007ffe0ff */
[----:B------:R-:W-:-:S05]  /*61f0*/  VIADD R121, R121, 0x1 ;  /* 0x0000000179797836 */ /* 0x000fca0000000000 */
[----:B------:R-:W-:-:S04]  /*6200*/  ISETP.NE.AND P0, PT, R121, 0x4, PT ;  /* 0x000000047900780c */ /* 0x000fc80003f05270 */
[----:B------:R-:W-:Y:S02]  /*6210*/  SEL R121, R121, RZ, P0 ;  /* 0x000000ff79797207 */ /* 0x000fe40000000000 */
[----:B---3--:R-:W-:-:S04]  /*6220*/  PRMT R15, R20, 0x654, R15 ;  /* 0x00000654140f7816 */ /* 0x008fc8000000000f */
[----:B--2---:R1:W-:Y:S02]  /*6230*/  SYNCS.ARRIVE.TRANS64.RED.A1T0 RZ, [R15+URZ], RZ ;  /* 0x000000ff0fff79a7 */ /* 0x0043e4000810043f */
[----:B-1----:R-:W-:-:S04]  /*6240*/  SEL R15, RZ, 0x1, P0 ;  /* 0x00000001ff0f7807 */ /* 0x002fc80000000000 */
[----:B------:R-:W-:-:S07]  /*6250*/  LOP3.LUT R120, R120, R15, RZ, 0x3c, !PT ;  /* 0x0000000f78787212 */ /* 0x000fce00078e3cff */
.L_x_65:
[----:B------:R-:W-:Y:S05]  /*6260*/  BSYNC B0 ;  /* 0x0000000000007941 */ /* 0x000fea0003800000 */
.L_x_64:
[----:B------:R-:W-:Y:S01]  /*6270*/  F2FP.F16.E4M3.UNPACK_B R28, R4.H1 ;  /* 0x00000004ff1c723e */ /* 0x000fe200030006ff */
[C---:B------:R-:W-:Y:S01]  /*6280*/  FMUL R15, R89.reuse, R141 ;  /* 0x0000008d590f7220 */ /* 0x040fe20000400000 */
[C---:B------:R-:W-:Y:S01]  /*6290*/  FMUL R139, R89.reuse, R139 ;  /* 0x0000008b598b7220 */ /* 0x040fe20000400000 */
[----:B------:R-:W-:Y:S01]  /*62a0*/  F2FP.F16.E4M3.UNPACK_B R46, R3 ;  /* 0x00000003ff2e723e */ /* 0x000fe200020006ff */
[C---:B------:R-:W-:Y:S01]  /*62b0*/  FMUL R135, R89.reuse, R135 ;  /* 0x0000008759877220 */ /* 0x040fe20000400000 */
[----:B------:R-:W-:Y:S01]  /*62c0*/  HADD2.F32 R20, -RZ, R28.H0_H0 ;  /* 0x2000001cff147230 */ /* 0x000fe20000004100 */
[----:B------:R-:W-:Y:S01]  /*62d0*/  F2FP.F16.E4M3.UNPACK_B R57, R0.H1 ;  /* 0x00000000ff39723e */ /* 0x000fe200030006ff */
[C---:B------:R-:W-:Y:S01]  /*62e0*/  FMUL R129, R89.reuse, R129 ;  /* 0x0000008159817220 */ /* 0x040fe20000400000 */
[--C-:B------:R-:W-:Y:S02]  /*62f0*/  HADD2.F32 R40, -RZ, R46.reuse.H0_H0 ;  /* 0x2000002eff287230 */ /* 0x100fe40000004100 */
[----:B------:R-:W-:Y:S01]  /*6300*/  FMUL R127, R89, R127 ;  /* 0x0000007f597f7220 */ /* 0x000fe20000400000 */
[----:B------:R-:W-:Y:S01]  /*6310*/  FFMA R15, R90, R20, R15 ;  /* 0x000000145a0f7223 */ /* 0x000fe2000000000f */
[----:B------:R-:W-:-:S02]  /*6320*/  HADD2.F32 R46, -RZ, R46.H1_H1 ;  /* 0x3000002eff2e7230 */ /* 0x000fc40000004100 */
[--C-:B------:R-:W-:Y:S02]  /*6330*/  HADD2.F32 R56, -RZ, R57.reuse.H0_H0 ;  /* 0x20000039ff387230 */ /* 0x100fe40000004100 */
[C---:B------:R-:W-:Y:S01]  /*6340*/  FMUL R27, R15.reuse, 0.70710676908493041992 ;  /* 0x3f3504f30f1b7820 */ /* 0x040fe20000400000 */
[----:B------:R-:W-:Y:S02]  /*6350*/  HADD2.F32 R57, -RZ, R57.H1_H1 ;  /* 0x30000039ff397230 */ /* 0x000fe40000004100 */
[----:B------:R-:W-:Y:S01]  /*6360*/  FMUL R15, R15, 0.5 ;  /* 0x3f0000000f0f7820 */ /* 0x000fe20000400000 */
[C---:B------:R-:W-:Y:S01]  /*6370*/  FMUL R20, R27.reuse, R27 ;  /* 0x0000001b1b147220 */ /* 0x040fe20000400000 */
[----:B------:R-:W-:-:S04]  /*6380*/  FSETP.GE.AND P0, PT, |R27|, 1.0029599666595458984, PT ;  /* 0x3f8060fe1b00780b */ /* 0x000fc80003f06200 */
[----:B------:R-:W-:Y:S02]  /*6390*/  FSEL R20, |R27|, R20, P0 ;  /* 0x000000141b147208 */ /* 0x000fe40000000200 */
[----:B------:R-:W-:Y:S02]  /*63a0*/  FSEL R21, R6, 8.4834944573231041431e-05, P0 ;  /* 0x38b1e96a06157808 */ /* 0x000fe40000000000 */
[----:B------:R-:W-:Y:S02]  /*63b0*/  FSEL R25, -R7, -0.00082130916416645050049, P0 ;  /* 0xba574d2007197808 */ /* 0x000fe40000000100 */
[----:B------:R-:W-:Y:S02]  /*63c0*/  FSEL R24, R8, 0.0052134888246655464172, P0 ;  /* 0x3baad5ea08187808 */ /* 0x000fe40000000000 */
[----:B------:R-:W-:Y:S01]  /*63d0*/  FSEL R26, -R9, -0.026868773624300956726, P0 ;  /* 0xbcdc1be7091a7808 */ /* 0x000fe20000000100 */
[----:B------:R-:W-:Y:S01]  /*63e0*/  FFMA R21, R20, R21, R25 ;  /* 0x0000001514157223 */ /* 0x000fe20000000019 */
[----:B------:R-:W-:-:S03]  /*63f0*/  FSEL R25, -|R27|, R27, P0 ;  /* 0x0000001b1b197208 */ /* 0x000fc60000000300 */
[----:B------:R-:W-:Y:S01]  /*6400*/  FFMA R21, R20, R21, R24 ;  /* 0x0000001514157223 */ /* 0x000fe20000000018 */
[----:B------:R-:W-:-:S03]  /*6410*/  FSEL R24, R10, 0.11284004896879196167, P0 ;  /* 0x3de718af0a187808 */ /* 0x000fc60000000000 */
[----:B------:R-:W-:Y:S01]  /*6420*/  FFMA R21, R20, R21, R26 ;  /* 0x0000001514157223 */ /* 0x000fe2000000001a */
[----:B------:R-:W-:-:S03]  /*6430*/  FSEL R26, R11, -0.37612664699554443359, P0 ;  /* 0xbec093ac0b1a7808 */ /* 0x000fc60000000000 */
[----:B------:R-:W-:Y:S01]  /*6440*/  FFMA R21, R20, R21, R24 ;  /* 0x0000001514157223 */ /* 0x000fe20000000018 */
[----:B------:R-:W-:-:S03]  /*6450*/  FSEL R24, R12, 0.12837915122509002686, P0 ;  /* 0x3e0375d30c187808 */ /* 0x000fc60000000000 */
[----:B------:R-:W-:-:S04]  /*6460*/  FFMA R21, R20, R21, R26 ;  /* 0x0000001514157223 */ /* 0x000fc8000000001a */
[----:B------:R-:W-:Y:S01]  /*6470*/  FFMA R20, R20, R21, R24 ;  /* 0x0000001514147223 */ /* 0x000fe20000000018 */
[----:B------:R-:W-:Y:S01]  /*6480*/  F2FP.F16.E4M3.UNPACK_B R21, R5 ;  /* 0x00000005ff15723e */ /* 0x000fe200020006ff */
[----:B------:R-:W-:Y:S02]  /*6490*/  HADD2.F32 R24, -RZ, R28.H1_H1 ;  /* 0x3000001cff187230 */ /* 0x000fe40000004100 */
[----:B------:R-:W-:Y:S01]  /*64a0*/  FFMA R20, R20, R25, R25 ;  /* 0x0000001914147223 */ /* 0x000fe20000000019 */
[C---:B------:R-:W-:Y:S01]  /*64b0*/  FMUL R25, R89.reuse, R138 ;  /* 0x0000008a59197220 */ /* 0x040fe20000400000 */
[--C-:B------:R-:W-:Y:S02]  /*64c0*/  HADD2.F32 R28, -RZ, R21.reuse.H0_H0 ;  /* 0x20000015ff1c7230 */ /* 0x100fe40000004100 */
[----:B------:R-:W1:Y:S01]  /*64d0*/  @P0 MUFU.EX2 R26, R20 ;  /* 0x00000014001a0308 */ /* 0x000e620000000800 */
[----:B------:R-:W-:Y:S02]  /*64e0*/  HADD2.F32 R30, -RZ, R21.H1_H1 ;  /* 0x30000015ff1e7230 */ /* 0x000fe40000004100 */
[----:B------:R-:W-:-:S04]  /*64f0*/  FMUL R21, R89, R140 ;  /* 0x0000008c59157220 */ /* 0x000fc80000400000 */
[C---:B------:R-:W-:Y:S01]  /*6500*/  FFMA R24, R90.reuse, R24, R21 ;  /* 0x000000185a187223 */ /* 0x040fe20000000015 */
[C---:B------:R-:W-:Y:S01]  /*6510*/  FFMA R21, R90.reuse, R28, R139 ;  /* 0x0000001c5a157223 */ /* 0x040fe2000000008b */
[----:B------:R-:W-:Y:S02]  /*6520*/  FFMA R25, R90, R30, R25 ;  /* 0x0000001e5a197223 */ /* 0x000fe40000000019 */
[----:B------:R-:W-:Y:S01]  /*6530*/  FMUL R43, R24, 0.70710676908493041992 ;  /* 0x3f3504f3182b7820 */ /* 0x000fe20000400000 */
[----:B------:R-:W-:Y:S01]  /*6540*/  FMUL R36, R21, 0.70710676908493041992 ;  /* 0x3f3504f315247820 */ /* 0x000fe20000400000 */
[C---:B------:R-:W-:Y:S01]  /*6550*/  FMUL R45, R25.reuse, 0.70710676908493041992 ;  /* 0x3f3504f3192d7820 */ /* 0x040fe20000400000 */
[----:B------:R-:W-:Y:S02]  /*6560*/  FMUL R25, R25, 0.5 ;  /* 0x3f00000019197820 */ /* 0x000fe40000400000 */
[C---:B------:R-:W-:Y:S01]  /*6570*/  FMUL R28, R36.reuse, R36 ;  /* 0x00000024241c7220 */ /* 0x040fe20000400000 */
[----:B------:R-:W-:Y:S01]  /*6580*/  FSETP.GE.AND P4, PT, |R36|, 1.0029599666595458984, PT ;  /* 0x3f8060fe2400780b */ /* 0x000fe20003f86200 */
[----:B-1----:R-:W-:Y:S01]  /*6590*/  @P0 FADD R26, -R26, 1 ;  /* 0x3f8000001a1a0421 */ /* 0x002fe20000000100 */
[C---:B------:R-:W-:Y:S01]  /*65a0*/  FMUL R30, R45.reuse, R45 ;  /* 0x0000002d2d1e7220 */ /* 0x040fe20000400000 */
[----:B------:R-:W-:-:S02]  /*65b0*/  FSETP.GE.AND P5, PT, |R45|, 1.0029599666595458984, PT ;  /* 0x3f8060fe2d00780b */ /* 0x000fc40003fa6200 */
[----:B------:R-:W-:Y:S02]  /*65c0*/  FSEL R28, |R36|, R28, P4 ;  /* 0x0000001c241c7208 */ /* 0x000fe40002000200 */
[----:B------:R-:W-:Y:S01]  /*65d0*/  @P0 LOP3.LUT R20, R26, 0x80000000, R27, 0xb8, !PT ;  /* 0x800000001a140812 */ /* 0x000fe200078eb81b */
[C---:B------:R-:W-:Y:S01]  /*65e0*/  FMUL R26, R43.reuse, R43 ;  /* 0x0000002b2b1a7220 */ /* 0x040fe20000400000 */
[C---:B------:R-:W-:Y:S02]  /*65f0*/  FSETP.GE.AND P0, PT, |R43|.reuse, 1.0029599666595458984, PT ;  /* 0x3f8060fe2b00780b */ /* 0x040fe40003f06200 */
[----:B------:R-:W-:Y:S01]  /*6600*/  FSEL R31, R6, 8.4834944573231041431e-05, P4 ;  /* 0x38b1e96a061f7808 */ /* 0x000fe20002000000 */
[----:B------:R-:W-:Y:S01]  /*6610*/  FADD R20, R20, 1 ;  /* 0x3f80000014147421 */ /* 0x000fe20000000000 */
[----:B------:R-:W-:Y:S02]  /*6620*/  FSEL R26, |R43|, R26, P0 ;  /* 0x0000001a2b1a7208 */ /* 0x000fe40000000200 */
[----:B------:R-:W-:-:S02]  /*6630*/  FSEL R27, R6, 8.4834944573231041431e-05, P0 ;  /* 0x38b1e96a061b7808 */ /* 0x000fc40000000000 */
[C---:B------:R-:W-:Y:S02]  /*6640*/  FSEL R29, -R7.reuse, -0.00082130916416645050049, P0 ;  /* 0xba574d20071d7808 */ /* 0x040fe40000000100 */
[----:B------:R-:W-:Y:S02]  /*6650*/  FSEL R33, -R7, -0.00082130916416645050049, P4 ;  /* 0xba574d2007217808 */ /* 0x000fe40002000100 */
[----:B------:R-:W-:Y:S01]  /*6660*/  FSEL R32, |R45|, R30, P5 ;  /* 0x0000001e2d207208 */ /* 0x000fe20002800200 */
[----:B------:R-:W-:Y:S01]  /*6670*/  FFMA R27, R26, R27, R29 ;  /* 0x0000001b1a1b7223 */ /* 0x000fe2000000001d */
[----:B------:R-:W-:Y:S01]  /*6680*/  FSEL R29, R8, 0.0052134888246655464172, P0 ;  /* 0x3baad5ea081d7808 */ /* 0x000fe20000000000 */
[----:B------:R-:W-:Y:S01]  /*6690*/  FFMA R33, R28, R31, R33 ;  /* 0x0000001f1c217223 */ /* 0x000fe20000000021 */
[----:B------:R-:W-:Y:S02]  /*66a0*/  FSEL R37, R6, 8.4834944573231041431e-05, P5 ;  /* 0x38b1e96a06257808 */ /* 0x000fe40002800000 */
[----:B------:R-:W-:Y:S01]  /*66b0*/  FSEL R39, -R7, -0.00082130916416645050049, P5 ;  /* 0xba574d2007277808 */ /* 0x000fe20002800100 */
[----:B------:R-:W-:Y:S01]  /*66c0*/  FFMA R27, R26, R27, R29 ;  /* 0x0000001b1a1b7223 */ /* 0x000fe2000000001d */
[----:B------:R-:W-:-:S02]  /*66d0*/  FSEL R35, R8, 0.0052134888246655464172, P4 ;  /* 0x3baad5ea08237808 */ /* 0x000fc40002000000 */
[C---:B------:R-:W-:Y:S01]  /*66e0*/  FSEL R31, -R9.reuse, -0.026868773624300956726, P0 ;  /* 0xbcdc1be7091f7808 */ /* 0x040fe20000000100 */
[----:B------:R-:W-:Y:S01]  /*66f0*/  FFMA R37, R32, R37, R39 ;  /* 0x0000002520257223 */ /* 0x000fe20000000027 */
[----:B------:R-:W-:Y:S01]  /*6700*/  FSEL R41, R8, 0.0052134888246655464172, P5 ;  /* 0x3baad5ea08297808 */ /* 0x000fe20002800000 */
[----:B------:R-:W-:Y:S01]  /*6710*/  FFMA R33, R28, R33, R35 ;  /* 0x000000211c217223 */ /* 0x000fe20000000023 */
[----:B------:R-:W-:Y:S01]  /*6720*/  FSEL R29, R10, 0.11284004896879196167, P0 ;  /* 0x3de718af0a1d7808 */ /* 0x000fe20000000000 */
[----:B------:R-:W-:Y:S01]  /*6730*/  FFMA R27, R26, R27, R31 ;  /* 0x0000001b1a1b7223 */ /* 0x000fe2000000001f */
[----:B------:R-:W-:Y:S01]  /*6740*/  FSEL R35, -R9, -0.026868773624300956726, P4 ;  /* 0xbcdc1be709237808 */ /* 0x000fe20002000100 */
[----:B------:R-:W-:Y:S01]  /*6750*/  FFMA R41, R32, R37, R41 ;  /* 0x0000002520297223 */ /* 0x000fe20000000029 */
[----:B------:R-:W-:Y:S01]  /*6760*/  FSEL R31, R11, -0.37612664699554443359, P0 ;  /* 0xbec093ac0b1f7808 */ /* 0x000fe20000000000 */
        /* <DEDUP_REMOVED lines=17> */
[----:B------:R-:W-:Y:S01]  /*6880*/  FSEL R28, -|R36|, R36, P4 ;  /* 0x00000024241c7208 */ /* 0x000fe20002000300 */
[----:B------:R-:W-:Y:S01]  /*6890*/  FFMA R29, R32, R37, R29 ;  /* 0x00000025201d7223 */ /* 0x000fe2000000001d */
[----:B------:R-:W-:Y:S01]  /*68a0*/  FSEL R34, R12, 0.12837915122509002686, P5 ;  /* 0x3e0375d30c227808 */ /* 0x000fe20002800000 */
[----:B------:R-:W-:Y:S01]  /*68b0*/  FFMA R26, R26, R31, R31 ;  /* 0x0000001f1a1a7223 */ /* 0x000fe2000000001f */
[----:B------:R-:W-:Y:S01]  /*68c0*/  FMUL R31, R89, R136 ;  /* 0x00000088591f7220 */ /* 0x000fe20000400000 */
[----:B------:R-:W-:Y:S01]  /*68d0*/  FFMA R27, R27, R28, R28 ;  /* 0x0000001c1b1b7223 */ /* 0x000fe2000000001c */
[----:B------:R-:W-:Y:S01]  /*68e0*/  FSEL R28, -|R45|, R45, P5 ;  /* 0x0000002d2d1c7208 */ /* 0x000fe20002800300 */
[----:B------:R-:W-:Y:S01]  /*68f0*/  FFMA R29, R32, R29, R34 ;  /* 0x0000001d201d7223 */ /* 0x000fe20000000022 */
[----:B------:R-:W1:Y:S03]  /*6900*/  @P0 MUFU.EX2 R30, R26 ;  /* 0x0000001a001e0308 */ /* 0x000e660000000800 */
[----:B------:R-:W-:Y:S01]  /*6910*/  FFMA R28, R29, R28, R28 ;  /* 0x0000001c1d1c7223 */ /* 0x000fe2000000001c */
[----:B------:R-:W-:-:S04]  /*6920*/  F2FP.F16.E4M3.UNPACK_B R29, R5.H1 ;  /* 0x00000005ff1d723e */ /* 0x000fc800030006ff */
[----:B------:R-:W2:Y:S01]  /*6930*/  @P5 MUFU.EX2 R34, R28 ;  /* 0x0000001c00225308 */ /* 0x000ea20000000800 */
[--C-:B------:R-:W-:Y:S02]  /*6940*/  HADD2.F32 R35, -RZ, R29.reuse.H0_H0 ;  /* 0x2000001dff237230 */ /* 0x100fe40000004100 */
[----:B------:R-:W-:Y:S02]  /*6950*/  HADD2.F32 R38, -RZ, R29.H1_H1 ;  /* 0x3000001dff267230 */ /* 0x000fe40000004100 */
[----:B------:R-:W-:-:S03]  /*6960*/  FMUL R29, R89, R137 ;  /* 0x00000089591d7220 */ /* 0x000fc60000400000 */
[----:B------:R-:W3:Y:S01]  /*6970*/  @P4 MUFU.EX2 R33, R27 ;  /* 0x0000001b00214308 */ /* 0x000ee20000000800 */
[----:B------:R-:W-:Y:S01]  /*6980*/  FFMA R29, R90, R35, R29 ;  /* 0x000000235a1d7223 */ /* 0x000fe2000000001d */
[----:B-1----:R-:W-:Y:S01]  /*6990*/  @P0 FADD R32, -R30, 1 ;  /* 0x3f8000001e200421 */ /* 0x002fe20000000100 */
[C---:B------:R-:W-:Y:S01]  /*69a0*/  FFMA R31, R90.reuse, R38, R31 ;  /* 0x000000265a1f7223 */ /* 0x040fe2000000001f */
[----:B------:R-:W-:Y:S01]  /*69b0*/  FFMA R30, R90, R40, R135 ;  /* 0x000000285a1e7223 */ /* 0x000fe20000000087 */
[C---:B------:R-:W-:Y:S01]  /*69c0*/  FMUL R49, R29.reuse, 0.70710676908493041992 ;  /* 0x3f3504f31d317820 */ /* 0x040fe20000400000 */
[----:B------:R-:W-:Y:S01]  /*69d0*/  FMUL R29, R29, 0.5 ;  /* 0x3f0000001d1d7820 */ /* 0x000fe20000400000 */
[----:B------:R-:W-:Y:S01]  /*69e0*/  @P0 LOP3.LUT R26, R32, 0x80000000, R43, 0xb8, !PT ;  /* 0x80000000201a0812 */ /* 0x000fe200078eb82b */
[----:B------:R-:W-:Y:S01]  /*69f0*/  FMUL R51, R31, 0.70710676908493041992 ;  /* 0x3f3504f31f337820 */ /* 0x000fe20000400000 */
[----:B--2---:R-:W-:Y:S01]  /*6a00*/  @P5 FADD R34, -R34, 1 ;  /* 0x3f80000022225421 */ /* 0x004fe20000000100 */
[C---:B------:R-:W-:Y:S01]  /*6a10*/  FMUL R32, R49.reuse, R49 ;  /* 0x0000003131207220 */ /* 0x040fe20000400000 */
[----:B------:R-:W-:Y:S01]  /*6a20*/  FSETP.GE.AND P0, PT, |R49|, 1.0029599666595458984, PT ;  /* 0x3f8060fe3100780b */ /* 0x000fe20003f06200 */
[----:B------:R-:W-:Y:S01]  /*6a30*/  FMUL R44, R30, 0.70710676908493041992 ;  /* 0x3f3504f31e2c7820 */ /* 0x000fe20000400000 */
[----:B------:R-:W-:Y:S01]  /*6a40*/  FADD R26, R26, 1 ;  /* 0x3f8000001a1a7421 */ /* 0x000fe20000000000 */
[----:B------:R-:W-:Y:S01]  /*6a50*/  @P5 LOP3.LUT R28, R34, 0x80000000, R45, 0xb8, !PT ;  /* 0x80000000221c5812 */ /* 0x000fe200078eb82d */
[----:B------:R-:W-:Y:S01]  /*6a60*/  FMUL R34, R51, R51 ;  /* 0x0000003333227220 */ /* 0x000fe20000400000 */
[----:B------:R-:W-:Y:S01]  /*6a70*/  FSEL R32, |R49|, R32, P0 ;  /* 0x0000002031207208 */ /* 0x000fe20000000200 */
[----:B---3--:R-:W-:Y:S01]  /*6a80*/  @P4 FADD R33, -R33, 1 ;  /* 0x3f80000021214421 */ /* 0x008fe20000000100 */
[----:B------:R-:W-:Y:S01]  /*6a90*/  FSEL R35, -R7, -0.00082130916416645050049, P0 ;  /* 0xba574d2007237808 */ /* 0x000fe20000000100 */
[----:B------:R-:W-:Y:S01]  /*6aa0*/  FADD R28, R28, 1 ;  /* 0x3f8000001c1c7421 */ /* 0x000fe20000000000 */
[----:B------:R-:W-:-:S02]  /*6ab0*/  FSETP.GE.AND P5, PT, |R44|, 1.0029599666595458984, PT ;  /* 0x3f8060fe2c00780b */ /* 0x000fc40003fa6200 */
[----:B------:R-:W-:Y:S01]  /*6ac0*/  @P4 LOP3.LUT R27, R33, 0x80000000, R36, 0xb8, !PT ;  /* 0x80000000211b4812 */ /* 0x000fe200078eb824 */
[----:B------:R-:W-:Y:S01]  /*6ad0*/  FMUL R36, R44, R44 ;  /* 0x0000002c2c247220 */ /* 0x000fe20000400000 */
[----:B------:R-:W-:Y:S01]  /*6ae0*/  FSETP.GE.AND P4, PT, |R51|, 1.0029599666595458984, PT ;  /* 0x3f8060fe3300780b */ /* 0x000fe20003f86200 */
[----:B------:R-:W-:Y:S01]  /*6af0*/  FMUL R28, R28, R25 ;  /* 0x000000191c1c7220 */ /* 0x000fe20000400000 */
[C---:B------:R-:W-:Y:S01]  /*6b00*/  FSEL R33, R6.reuse, 8.4834944573231041431e-05, P0 ;  /* 0x38b1e96a06217808 */ /* 0x040fe20000000000 */
[----:B------:R-:W-:Y:S01]  /*6b10*/  FADD R27, R27, 1 ;  /* 0x3f8000001b1b7421 */ /* 0x000fe20000000000 */
[----:B------:R-:W-:Y:S02]  /*6b20*/  FSEL R34, |R51|, R34, P4 ;  /* 0x0000002233227208 */ /* 0x000fe40002000200 */
[----:B------:R-:W-:Y:S01]  /*6b30*/  FSEL R37, R6, 8.4834944573231041431e-05, P4 ;  /* 0x38b1e96a06257808 */ /* 0x000fe20002000000 */
[----:B------:R-:W-:Y:S01]  /*6b40*/  FFMA R33, R32, R33, R35 ;  /* 0x0000002120217223 */ /* 0x000fe20000000023 */
[----:B------:R-:W-:-:S02]  /*6b50*/  FSEL R39, -R7, -0.00082130916416645050049, P4 ;  /* 0xba574d2007277808 */ /* 0x000fc40002000100 */
[----:B------:R-:W-:Y:S02]  /*6b60*/  FSEL R35, R8, 0.0052134888246655464172, P0 ;  /* 0x3baad5ea08237808 */ /* 0x000fe40000000000 */
[----:B------:R-:W-:Y:S01]  /*6b70*/  FSEL R38, |R44|, R36, P5 ;  /* 0x000000242c267208 */ /* 0x000fe20002800200 */
[----:B------:R-:W-:Y:S01]  /*6b80*/  FFMA R39, R34, R37, R39 ;  /* 0x0000002522277223 */ /* 0x000fe20000000027 */
[----:B------:R-:W-:Y:S01]  /*6b90*/  FSEL R43, R6, 8.4834944573231041431e-05, P5 ;  /* 0x38b1e96a062b7808 */ /* 0x000fe20002800000 */
[----:B------:R-:W-:Y:S01]  /*6ba0*/  FFMA R33, R32, R33, R35 ;  /* 0x0000002120217223 */ /* 0x000fe20000000023 */
[----:B------:R-:W-:Y:S02]  /*6bb0*/  FSEL R45, -R7, -0.00082130916416645050049, P5 ;  /* 0xba574d20072d7808 */ /* 0x000fe40002800100 */
[----:B------:R-:W-:Y:S02]  /*6bc0*/  FSEL R41, R8, 0.0052134888246655464172, P4 ;  /* 0x3baad5ea08297808 */ /* 0x000fe40002000000 */
        /* <DEDUP_REMOVED lines=34> */
[----:B------:R-:W1:Y:S01]  /*6df0*/  @P0 MUFU.EX2 R36, R32 ;  /* 0x0000002000240308 */ /* 0x000e620000000800 */
[----:B------:R-:W-:Y:S01]  /*6e00*/  FMUL R39, R89, R132 ;  /* 0x0000008459277220 */ /* 0x000fe20000400000 */
[----:B------:R-:W-:Y:S01]  /*6e10*/  FFMA R37, R90, R46, R37 ;  /* 0x0000002e5a257223 */ /* 0x000fe20000000025 */
[----:B------:R-:W-:Y:S01]  /*6e20*/  FFMA R34, R35, R34, R34 ;  /* 0x0000002223227223 */ /* 0x000fe20000000022 */
[----:B------:R-:W-:-:S04]  /*6e30*/  F2FP.F16.E4M3.UNPACK_B R35, R3.H1 ;  /* 0x00000003ff23723e */ /* 0x000fc800030006ff */
[----:B------:R-:W2:Y:S01]  /*6e40*/  @P4 MUFU.EX2 R40, R33 ;  /* 0x0000002100284308 */ /* 0x000ea20000000800 */
[--C-:B------:R-:W-:Y:S02]  /*6e50*/  HADD2.F32 R50, -RZ, R35.reuse.H1_H1 ;  /* 0x30000023ff327230 */ /* 0x100fe40000004100 */
[----:B------:R-:W-:Y:S02]  /*6e60*/  HADD2.F32 R48, -RZ, R35.H0_H0 ;  /* 0x20000023ff307230 */ /* 0x000fe40000004100 */
[----:B------:R-:W-:-:S03]  /*6e70*/  FMUL R35, R89, R133 ;  /* 0x0000008559237220 */ /* 0x000fc60000400000 */
[----:B------:R-:W3:Y:S01]  /*6e80*/  @P5 MUFU.EX2 R41, R34 ;  /* 0x0000002200295308 */ /* 0x000ee20000000800 */
[----:B-1----:R-:W-:Y:S01]  /*6e90*/  @P0 FADD R38, -R36, 1 ;  /* 0x3f80000024260421 */ /* 0x002fe20000000100 */
[C---:B------:R-:W-:Y:S01]  /*6ea0*/  FFMA R36, R90.reuse, R50, R39 ;  /* 0x000000325a247223 */ /* 0x040fe20000000027 */
[----:B------:R-:W-:Y:S01]  /*6eb0*/  FFMA R35, R90, R48, R35 ;  /* 0x000000305a237223 */ /* 0x000fe20000000023 */
[C---:B------:R-:W-:Y:S01]  /*6ec0*/  FMUL R50, R37.reuse, 0.70710676908493041992 ;  /* 0x3f3504f325327820 */ /* 0x040fe20000400000 */
[----:B------:R-:W-:Y:S01]  /*6ed0*/  FMUL R37, R37, 0.5 ;  /* 0x3f00000025257820 */ /* 0x000fe20000400000 */
[----:B------:R-:W-:Y:S01]  /*6ee0*/  @P0 LOP3.LUT R32, R38, 0x80000000, R49, 0xb8, !PT ;  /* 0x8000000026200812 */ /* 0x000fe200078eb831 */
[----:B------:R-:W-:Y:S01]  /*6ef0*/  FMUL R55, R35, 0.70710676908493041992 ;  /* 0x3f3504f323377820 */ /* 0x000fe20000400000 */
[----:B------:R-:W-:Y:S01]  /*6f00*/  FMUL R38, R50, R50 ;  /* 0x0000003232267220 */ /* 0x000fe20000400000 */
[----:B--2---:R-:W-:Y:S01]  /*6f10*/  @P4 FADD R40, -R40, 1 ;  /* 0x3f80000028284421 */ /* 0x004fe20000000100 */
[----:B------:R-:W-:Y:S01]  /*6f20*/  FSETP.GE.AND P0, PT, |R50|, 1.0029599666595458984, PT ;  /* 0x3f8060fe3200780b */ /* 0x000fe20003f06200 */
[----:B------:R-:W-:Y:S01]  /*6f30*/  FMUL R52, R36, 0.70710676908493041992 ;  /* 0x3f3504f324347820 */ /* 0x000fe20000400000 */
[----:B------:R-:W-:-:S02]  /*6f40*/  FADD R32, R32, 1 ;  /* 0x3f80000020207421 */ /* 0x000fc40000000000 */
[----:B------:R-:W-:Y:S01]  /*6f50*/  @P4 LOP3.LUT R33, R40, 0x80000000, R51, 0xb8, !PT ;  /* 0x8000000028214812 */ /* 0x000fe200078eb833 */
[C---:B------:R-:W-:Y:S01]  /*6f60*/  FMUL R40, R55.reuse, R55 ;  /* 0x0000003737287220 */ /* 0x040fe20000400000 */
[----:B------:R-:W-:Y:S01]  /*6f70*/  FSETP.GE.AND P4, PT, |R55|, 1.0029599666595458984, PT ;  /* 0x3f8060fe3700780b */ /* 0x000fe20003f86200 */
[----:B---3--:R-:W-:Y:S01]  /*6f80*/  @P5 FADD R41, -R41, 1 ;  /* 0x3f80000029295421 */ /* 0x008fe20000000100 */
[----:B------:R-:W-:Y:S01]  /*6f90*/  FSEL R38, |R50|, R38, P0 ;  /* 0x0000002632267208 */ /* 0x000fe20000000200 */
[----:B------:R-:W-:Y:S01]  /*6fa0*/  FADD R33, R33, 1 ;  /* 0x3f80000021217421 */ /* 0x000fe20000000000 */
[----:B------:R-:W-:Y:S01]  /*6fb0*/  FSEL R39, R6, 8.4834944573231041431e-05, P0 ;  /* 0x38b1e96a06277808 */ /* 0x000fe20000000000 */
[----:B------:R-:W-:Y:S01]  /*6fc0*/  FMUL R29, R32, R29 ;  /* 0x0000001d201d7220 */ /* 0x000fe20000400000 */
[----:B------:R-:W-:Y:S01]  /*6fd0*/  @P5 LOP3.LUT R34, R41, 0x80000000, R44, 0xb8, !PT ;  /* 0x8000000029225812 */ /* 0x000fe200078eb82c */
[----:B------:R-:W-:Y:S01]  /*6fe0*/  FMUL R44, R52, R52 ;  /* 0x00000034342c7220 */ /* 0x000fe20000400000 */
[----:B------:R-:W-:-:S02]  /*6ff0*/  FSEL R41, -R7, -0.00082130916416645050049, P0 ;  /* 0xba574d2007297808 */ /* 0x000fc40000000100 */
[----:B------:R-:W-:Y:S01]  /*7000*/  FSEL R40, |R55|, R40, P4 ;  /* 0x0000002837287208 */ /* 0x000fe20002000200 */
[----:B------:R-:W-:Y:S01]  /*7010*/  FADD R34, R34, 1 ;  /* 0x3f80000022227421 */ /* 0x000fe20000000000 */
[----:B------:R-:W-:Y:S01]  /*7020*/  FSEL R43, R6, 8.4834944573231041431e-05, P4 ;  /* 0x38b1e96a062b7808 */ /* 0x000fe20002000000 */
[----:B------:R-:W-:Y:S01]  /*7030*/  FFMA R39, R38, R39, R41 ;  /* 0x0000002726277223 */ /* 0x000fe20000000029 */
[----:B------:R-:W-:Y:S02]  /*7040*/  FSEL R45, -R7, -0.00082130916416645050049, P4 ;  /* 0xba574d20072d7808 */ /* 0x000fe40002000100 */
[----:B------:R-:W-:Y:S02]  /*7050*/  FSETP.GE.AND P5, PT, |R52|, 1.0029599666595458984, PT ;  /* 0x3f8060fe3400780b */ /* 0x000fe40003fa6200 */
[----:B------:R-:W-:Y:S01]  /*7060*/  FSEL R41, R8, 0.0052134888246655464172, P0 ;  /* 0x3baad5ea08297808 */ /* 0x000fe20000000000 */
[----:B------:R-:W-:Y:S01]  /*7070*/  FFMA R45, R40, R43, R45 ;  /* 0x0000002b282d7223 */ /* 0x000fe2000000002d */
[----:B------:R-:W-:-:S02]  /*7080*/  FSEL R46, |R52|, R44, P5 ;  /* 0x0000002c342e7208 */ /* 0x000fc40002800200 */
        /* <DEDUP_REMOVED lines=40> */
[----:B------:R-:W-:-:S04]  /*7310*/  F2FP.F16.E4M3.UNPACK_B R41, R0 ;  /* 0x00000000ff29723e */ /* 0x000fc800020006ff */
[----:B------:R-:W2:Y:S01]  /*7320*/  @P5 MUFU.EX2 R47, R40 ;  /* 0x00000028002f5308 */ /* 0x000ea20000000800 */
[--C-:B------:R-:W-:Y:S02]  /*7330*/  HADD2.F32 R48, -RZ, R41.reuse.H0_H0 ;  /* 0x20000029ff307230 */ /* 0x100fe40000004100 */
[----:B------:R-:W-:Y:S02]  /*7340*/  HADD2.F32 R54, -RZ, R41.H1_H1 ;  /* 0x30000029ff367230 */ /* 0x000fe40000004100 */
[----:B------:R-:W-:Y:S01]  /*7350*/  FMUL R41, R89, R130 ;  /* 0x0000008259297220 */ /* 0x000fe20000400000 */
[----:B------:R-:W-:Y:S02]  /*7360*/  FFMA R43, R90, R48, R43 ;  /* 0x000000305a2b7223 */ /* 0x000fe4000000002b */
[----:B------:R-:W3:Y:S01]  /*7370*/  @P4 MUFU.EX2 R46, R39 ;  /* 0x00000027002e4308 */ /* 0x000ee20000000800 */
[----:B-1----:R-:W-:Y:S01]  /*7380*/  @P0 FADD R45, -R44, 1 ;  /* 0x3f8000002c2d0421 */ /* 0x002fe20000000100 */
[C---:B------:R-:W-:Y:S01]  /*7390*/  FFMA R44, R90.reuse, R54, R41 ;  /* 0x000000365a2c7223 */ /* 0x040fe20000000029 */
[----:B------:R-:W-:Y:S01]  /*73a0*/  FMUL R61, R43, 0.70710676908493041992 ;  /* 0x3f3504f32b3d7820 */ /* 0x000fe20000400000 */
[----:B------:R-:W-:-:S02]  /*73b0*/  FFMA R41, R90, R56, R129 ;  /* 0x000000385a297223 */ /* 0x000fc40000000081 */
[----:B------:R-:W-:Y:S01]  /*73c0*/  @P0 LOP3.LUT R38, R45, 0x80000000, R50, 0xb8, !PT ;  /* 0x800000002d260812 */ /* 0x000fe200078eb832 */
[----:B------:R-:W-:Y:S01]  /*73d0*/  FMUL R62, R44, 0.70710676908493041992 ;  /* 0x3f3504f32c3e7820 */ /* 0x000fe20000400000 */
[----:B------:R-:W-:Y:S01]  /*73e0*/  FMUL R45, R61, R61 ;  /* 0x0000003d3d2d7220 */ /* 0x000fe20000400000 */
[----:B--2---:R-:W-:Y:S01]  /*73f0*/  @P5 FADD R47, -R47, 1 ;  /* 0x3f8000002f2f5421 */ /* 0x004fe20000000100 */
[----:B------:R-:W-:Y:S01]  /*7400*/  FSETP.GE.AND P0, PT, |R61|, 1.0029599666595458984, PT ;  /* 0x3f8060fe3d00780b */ /* 0x000fe20003f06200 */
[----:B------:R-:W-:Y:S01]  /*7410*/  FMUL R64, R41, 0.70710676908493041992 ;  /* 0x3f3504f329407820 */ /* 0x000fe20000400000 */
[----:B------:R-:W-:Y:S01]  /*7420*/  FADD R38, R38, 1 ;  /* 0x3f80000026267421 */ /* 0x000fe20000000000 */
[----:B------:R-:W-:Y:S01]  /*7430*/  FMUL R44, R44, 0.5 ;  /* 0x3f0000002c2c7820 */ /* 0x000fe20000400000 */
[----:B------:R-:W-:Y:S01]  /*7440*/  @P5 LOP3.LUT R40, R47, 0x80000000, R52, 0xb8, !PT ;  /* 0x800000002f285812 */ /* 0x000fe200078eb834 */
[----:B------:R-:W-:Y:S01]  /*7450*/  FMUL R47, R62, R62 ;  /* 0x0000003e3e2f7220 */ /* 0x000fe20000400000 */
[----:B------:R-:W-:Y:S01]  /*7460*/  FSEL R45, |R61|, R45, P0 ;  /* 0x0000002d3d2d7208 */ /* 0x000fe20000000200 */
[----:B---3--:R-:W-:Y:S01]  /*7470*/  @P4 FADD R46, -R46, 1 ;  /* 0x3f8000002e2e4421 */ /* 0x008fe20000000100 */
[----:B------:R-:W-:Y:S01]  /*7480*/  FSEL R48, -R7, -0.00082130916416645050049, P0 ;  /* 0xba574d2007307808 */ /* 0x000fe20000000100 */
[C---:B------:R-:W-:Y:S01]  /*7490*/  FMUL R51, R64.reuse, R64 ;  /* 0x0000004040337220 */ /* 0x040fe20000400000 */
[----:B------:R-:W-:Y:S01]  /*74a0*/  FSETP.GE.AND P5, PT, |R64|, 1.0029599666595458984, PT ;  /* 0x3f8060fe4000780b */ /* 0x000fe20003fa6200 */
[----:B------:R-:W-:Y:S01]  /*74b0*/  FADD R40, R40, 1 ;  /* 0x3f80000028287421 */ /* 0x000fe20000000000 */
[----:B------:R-:W-:Y:S01]  /*74c0*/  @P4 LOP3.LUT R39, R46, 0x80000000, R55, 0xb8, !PT ;  /* 0x800000002e274812 */ /* 0x000fe200078eb837 */
[----:B------:R-:W-:Y:S01]  /*74d0*/  FMUL R41, R41, 0.5 ;  /* 0x3f00000029297820 */ /* 0x000fe20000400000 */
[----:B------:R-:W-:Y:S01]  /*74e0*/  FSETP.GE.AND P4, PT, |R62|, 1.0029599666595458984, PT ;  /* 0x3f8060fe3e00780b */ /* 0x000fe20003f86200 */
[----:B------:R-:W-:Y:S01]  /*74f0*/  FMUL R37, R38, R37 ;  /* 0x0000002526257220 */ /* 0x000fe20000400000 */
[----:B------:R-:W-:Y:S01]  /*7500*/  FSEL R46, R6, 8.4834944573231041431e-05, P0 ;  /* 0x38b1e96a062e7808 */ /* 0x000fe20000000000 */
[----:B------:R-:W-:Y:S01]  /*7510*/  FADD R39, R39, 1 ;  /* 0x3f80000027277421 */ /* 0x000fe20000000000 */
[----:B------:R-:W-:-:S02]  /*7520*/  FSEL R49, |R62|, R47, P4 ;  /* 0x0000002f3e317208 */ /* 0x000fc40002000200 */
[----:B------:R-:W-:Y:S01]  /*7530*/  FSEL R50, R6, 8.4834944573231041431e-05, P4 ;  /* 0x38b1e96a06327808 */ /* 0x000fe20002000000 */
[----:B------:R-:W-:Y:S01]  /*7540*/  FFMA R46, R45, R46, R48 ;  /* 0x0000002e2d2e7223 */ /* 0x000fe20000000030 */
[----:B------:R-:W-:Y:S02]  /*7550*/  FSEL R52, -R7, -0.00082130916416645050049, P4 ;  /* 0xba574d2007347808 */ /* 0x000fe40002000100 */
[----:B------:R-:W-:Y:S02]  /*7560*/  FSEL R48, R8, 0.0052134888246655464172, P0 ;  /* 0x3baad5ea08307808 */ /* 0x000fe40000000000 */
[----:B------:R-:W-:Y:S01]  /*7570*/  FSEL R51, |R64|, R51, P5 ;  /* 0x0000003340337208 */ /* 0x000fe20002800200 */
[----:B------:R-:W-:Y:S01]  /*7580*/  FFMA R52, R49, R50, R52 ;  /* 0x0000003231347223 */ /* 0x000fe20000000034 */
[----:B------:R-:W-:Y:S01]  /*7590*/  FSEL R56, R6, 8.4834944573231041431e-05, P5 ;  /* 0x38b1e96a06387808 */ /* 0x000fe20002800000 */
[----:B------:R-:W-:Y:S01]  /*75a0*/  FFMA R46, R45, R46, R48 ;  /* 0x0000002e2d2e7223 */ /* 0x000fe20000000030 */
[----:B------:R-:W-:-:S02]  /*75b0*/  FSEL R58, -R7, -0.00082130916416645050049, P5 ;  /* 0xba574d20073a7808 */ /* 0x000fc40002800100 */
[C---:B------:R-:W-:Y:S02]  /*75c0*/  FSEL R54, R8.reuse, 0.0052134888246655464172, P4 ;  /* 0x3baad5ea08367808 */ /* 0x040fe40002000000 */
[----:B------:R-:W-:Y:S01]  /*75d0*/  FSEL R50, -R9, -0.026868773624300956726, P0 ;  /* 0xbcdc1be709327808 */ /* 0x000fe20000000100 */
[----:B------:R-:W-:Y:S01]  /*75e0*/  FFMA R56, R51, R56, R58 ;  /* 0x0000003833387223 */ /* 0x000fe2000000003a */
[----:B------:R-:W-:Y:S01]  /*75f0*/  FSEL R60, R8, 0.0052134888246655464172, P5 ;  /* 0x3baad5ea083c7808 */ /* 0x000fe20002800000 */
[----:B------:R-:W-:Y:S01]  /*7600*/  FFMA R52, R49, R52, R54 ;  /* 0x0000003431347223 */ /* 0x000fe20000000036 */
[C---:B------:R-:W-:Y:S01]  /*7610*/  FSEL R48, R10.reuse, 0.11284004896879196167, P0 ;  /* 0x3de718af0a307808 */ /* 0x040fe20000000000 */
[----:B------:R-:W-:Y:S01]  /*7620*/  FFMA R46, R45, R46, R50 ;  /* 0x0000002e2d2e7223 */ /* 0x000fe20000000032 */
[----:B------:R-:W-:Y:S01]  /*7630*/  FSEL R54, -R9, -0.026868773624300956726, P4 ;  /* 0xbcdc1be709367808 */ /* 0x000fe20002000100 */
[----:B------:R-:W-:Y:S01]  /*7640*/  FFMA R60, R51, R56, R60 ;  /* 0x00000038333c7223 */ /* 0x000fe2000000003c */
[----:B------:R-:W-:Y:S01]  /*7650*/  FSEL R50, R11, -0.37612664699554443359, P0 ;  /* 0xbec093ac0b327808 */ /* 0x000fe20000000000 */
[----:B------:R-:W-:Y:S01]  /*7660*/  FFMA R46, R45, R46, R48 ;  /* 0x0000002e2d2e7223 */ /* 0x000fe20000000030 */
[----:B------:R-:W-:Y:S01]  /*7670*/  FSEL R56, R10, 0.11284004896879196167, P4 ;  /* 0x3de718af0a387808 */ /* 0x000fe20002000000 */
        /* <DEDUP_REMOVED lines=9> */
[----:B------:R-:W-:Y:S01]  /*7710*/  FSEL R47, -|R61|, R61, P0 ;  /* 0x0000003d3d2f7208 */ /* 0x000fe20000000300 */
[----:B------:R-:W-:Y:S01]  /*7720*/  FFMA R50, R49, R52, R50 ;  /* 0x0000003431327223 */ /* 0x000fe20000000032 */
[----:B------:R-:W-:Y:S01]  /*7730*/  FSEL R52, R11, -0.37612664699554443359, P5 ;  /* 0xbec093ac0b347808 */ /* 0x000fe20002800000 */
[C---:B------:R-:W-:Y:S01]  /*7740*/  FFMA R54, R51.reuse, R58, R54 ;  /* 0x0000003a33367223 */ /* 0x040fe20000000036 */
[----:B------:R-:W-:Y:S01]  /*7750*/  FSEL R48, R12, 0.12837915122509002686, P4 ;  /* 0x3e0375d30c307808 */ /* 0x000fe20002000000 */
[----:B------:R-:W-:Y:S01]  /*7760*/  FFMA R53, R46, R47, R47 ;  /* 0x0000002f2e357223 */ /* 0x000fe2000000002f */
[----:B------:R-:W-:Y:S01]  /*7770*/  FSEL R47, R12, 0.12837915122509002686, P5 ;  /* 0x3e0375d30c2f7808 */ /* 0x000fe20002800000 */
[----:B------:R-:W-:Y:S01]  /*7780*/  FFMA R52, R51, R54, R52 ;  /* 0x0000003633347223 */ /* 0x000fe20000000034 */
[----:B------:R-:W-:Y:S01]  /*7790*/  FSEL R45, -|R62|, R62, P4 ;  /* 0x0000003e3e2d7208 */ /* 0x000fe20002000300 */
[----:B------:R-:W-:Y:S01]  /*77a0*/  FFMA R48, R49, R50, R48 ;  /* 0x0000003231307223 */ /* 0x000fe20000000030 */
[----:B------:R-:W-:Y:S01]  /*77b0*/  FSEL R50, -|R64|, R64, P5 ;  /* 0x0000004040327208 */ /* 0x000fe20002800300 */
[----:B------:R-:W-:Y:S01]  /*77c0*/  FFMA R47, R51, R52, R47 ;  /* 0x00000034332f7223 */ /* 0x000fe2000000002f */
[----:B------:R-:W1:Y:S01]  /*77d0*/  @P0 MUFU.EX2 R46, R53 ;  /* 0x00000035002e0308 */ /* 0x000e620000000800 */
[----:B------:R-:W-:Y:S01]  /*77e0*/  FFMA R55, R48, R45, R45 ;  /* 0x0000002d30377223 */ /* 0x000fe2000000002d */
[----:B------:R-:W-:Y:S01]  /*77f0*/  F2FP.F16.E4M3.UNPACK_B R45, R4 ;  /* 0x00000004ff2d723e */ /* 0x000fe200020006ff */
[----:B------:R-:W-:Y:S01]  /*7800*/  FFMA R56, R47, R50, R50 ;  /* 0x000000322f387223 */ /* 0x000fe20000000032 */
[----:B------:R-:W-:-:S03]  /*7810*/  FMUL R47, R89, R128 ;  /* 0x00000080592f7220 */ /* 0x000fc60000400000 */
[--C-:B------:R-:W-:Y:S01]  /*7820*/  HADD2.F32 R50, -RZ, R45.reuse.H0_H0 ;  /* 0x2000002dff327230 */ /* 0x100fe20000004100 */
[----:B------:R-:W2:Y:S01]  /*7830*/  @P5 MUFU.EX2 R49, R56 ;  /* 0x0000003800315308 */ /* 0x000ea20000000800 */
[C---:B------:R-:W-:Y:S01]  /*7840*/  FFMA R59, R90.reuse, R57, R47 ;  /* 0x000000395a3b7223 */ /* 0x040fe2000000002f */
[----:B------:R-:W-:Y:S02]  /*7850*/  HADD2.F32 R52, -RZ, R45.H1_H1 ;  /* 0x3000002dff347230 */ /* 0x000fe40000004100 */
[----:B------:R-:W-:Y:S01]  /*7860*/  FMUL R45, R89, R126 ;  /* 0x0000007e592d7220 */ /* 0x000fe20000400000 */
[C---:B------:R-:W-:Y:S01]  /*7870*/  FFMA R127, R90.reuse, R50, R127 ;  /* 0x000000325a7f7223 */ /* 0x040fe2000000007f */
[----:B------:R-:W-:Y:S02]  /*7880*/  FMUL R63, R59, 0.70710676908493041992 ;  /* 0x3f3504f33b3f7820 */ /* 0x000fe40000400000 */
[----:B------:R-:W-:Y:S01]  /*7890*/  FFMA R57, R90, R52, R45 ;  /* 0x000000345a397223 */ /* 0x000fe2000000002d */
[----:B------:R-:W3:Y:S01]  /*78a0*/  @P4 MUFU.EX2 R48, R55 ;  /* 0x0000003700304308 */ /* 0x000ee20000000800 */
[----:B-1----:R-:W-:-:S05]  /*78b0*/  @P0 FADD R46, -R46, 1 ;  /* 0x3f8000002e2e0421 */ /* 0x002fca0000000100 */
[----:B------:R-:W-:Y:S01]  /*78c0*/  @P0 LOP3.LUT R53, R46, 0x80000000, R61, 0xb8, !PT ;  /* 0x800000002e350812 */ /* 0x000fe200078eb83d */
[----:B------:R-:W-:Y:S01]  /*78d0*/  FMUL R61, R127, 0.70710676908493041992 ;  /* 0x3f3504f37f3d7820 */ /* 0x000fe20000400000 */
[----:B------:R-:W-:Y:S01]  /*78e0*/  FMUL R46, R63, R63 ;  /* 0x0000003f3f2e7220 */ /* 0x000fe20000400000 */
[----:B--2---:R-:W-:Y:S02]  /*78f0*/  @P5 FADD R49, -R49, 1 ;  /* 0x3f80000031315421 */ /* 0x004fe40000000100 */
[C---:B------:R-:W-:Y:S01]  /*7900*/  FMUL R45, R61.reuse, R61 ;  /* 0x0000003d3d2d7220 */ /* 0x040fe20000400000 */
[----:B------:R-:W-:Y:S01]  /*7910*/  FSETP.GE.AND P0, PT, |R61|, 1.0029599666595458984, PT ;  /* 0x3f8060fe3d00780b */ /* 0x000fe20003f06200 */
[----:B------:R-:W-:Y:S01]  /*7920*/  FADD R53, R53, 1 ;  /* 0x3f80000035357421 */ /* 0x000fe20000000000 */
[----:B------:R-:W-:Y:S02]  /*7930*/  @P5 LOP3.LUT R56, R49, 0x80000000, R64, 0xb8, !PT ;  /* 0x8000000031385812 */ /* 0x000fe400078eb840 */
[----:B------:R-:W-:Y:S01]  /*7940*/  FSETP.GE.AND P5, PT, |R63|, 1.0029599666595458984, PT ;  /* 0x3f8060fe3f00780b */ /* 0x000fe20003fa6200 */
[----:B---3--:R-:W-:Y:S01]  /*7950*/  @P4 FADD R48, -R48, 1 ;  /* 0x3f80000030304421 */ /* 0x008fe20000000100 */
[----:B------:R-:W-:Y:S01]  /*7960*/  FSEL R45, |R61|, R45, P0 ;  /* 0x0000002d3d2d7208 */ /* 0x000fe20000000200 */
[----:B------:R-:W-:Y:S01]  /*7970*/  FADD R56, R56, 1 ;  /* 0x3f80000038387421 */ /* 0x000fe20000000000 */
[----:B------:R-:W-:-:S02]  /*7980*/  FSEL R49, |R63|, R46, P5 ;  /* 0x0000002e3f317208 */ /* 0x000fc40002800200 */
[----:B------:R-:W-:Y:S01]  /*7990*/  @P4 LOP3.LUT R55, R48, 0x80000000, R62, 0xb8, !PT ;  /* 0x8000000030374812 */ /* 0x000fe200078eb83e */
[----:B------:R-:W-:Y:S01]  /*79a0*/  FMUL R62, R57, 0.70710676908493041992 ;  /* 0x3f3504f3393e7820 */ /* 0x000fe20000400000 */
[----:B------:R-:W-:Y:S01]  /*79b0*/  FSEL R50, R6, 8.4834944573231041431e-05, P5 ;  /* 0x38b1e96a06327808 */ /* 0x000fe20002800000 */
[----:B------:R-:W-:Y:S01]  /*79c0*/  FMUL R56, R56, R41 ;  /* 0x0000002938387220 */ /* 0x000fe20000400000 */
[----:B------:R-:W-:Y:S01]  /*79d0*/  FSEL R52, -R7, -0.00082130916416645050049, P5 ;  /* 0xba574d2007347808 */ /* 0x000fe20002800100 */
[C---:B------:R-:W-:Y:S01]  /*79e0*/  FMUL R47, R62.reuse, R62 ;  /* 0x0000003e3e2f7220 */ /* 0x040fe20000400000 */
[----:B------:R-:W-:Y:S01]  /*79f0*/  FSETP.GE.AND P4, PT, |R62|, 1.0029599666595458984, PT ;  /* 0x3f8060fe3e00780b */ /* 0x000fe20003f86200 */
[----:B------:R-:W-:Y:S01]  /*7a00*/  FADD R55, R55, 1 ;  /* 0x3f80000037377421 */ /* 0x000fe20000000000 */
[----:B------:R-:W-:Y:S01]  /*7a10*/  FSEL R46, R6, 8.4834944573231041431e-05, P0 ;  /* 0x38b1e96a062e7808 */ /* 0x000fe20000000000 */
[----:B------:R-:W-:Y:S01]  /*7a20*/  FFMA R58, R49, R50, R52 ;  /* 0x00000032313a7223 */ /* 0x000fe20000000034 */
[----:B------:R-:W-:Y:S01]  /*7a30*/  FSEL R48, -R7, -0.00082130916416645050049, P0 ;  /* 0xba574d2007307808 */ /* 0x000fe20000000100 */
[----:B------:R-:W-:Y:S01]  /*7a40*/  FMUL R55, R55, R44 ;  /* 0x0000002c37377220 */ /* 0x000fe20000400000 */
[----:B------:R-:W-:-:S02]  /*7a50*/  FSEL R47, |R62|, R47, P4 ;  /* 0x0000002f3e2f7208 */ /* 0x000fc40002000200 */
[----:B------:R-:W-:Y:S01]  /*7a60*/  FSEL R50, R6, 8.4834944573231041431e-05, P4 ;  /* 0x38b1e96a06327808 */ /* 0x000fe20002000000 */
[----:B------:R-:W-:Y:S01]  /*7a70*/  FFMA R46, R45, R46, R48 ;  /* 0x0000002e2d2e7223 */ /* 0x000fe20000000030 */
[----:B------:R-:W-:Y:S02]  /*7a80*/  FSEL R52, -R7, -0.00082130916416645050049, P4 ;  /* 0xba574d2007347808 */ /* 0x000fe40002000100 */
[C---:B------:R-:W-:Y:S02]  /*7a90*/  FSEL R60, R8.reuse, 0.0052134888246655464172, P5 ;  /* 0x3baad5ea083c7808 */ /* 0x040fe40002800000 */
[C---:B------:R-:W-:Y:S01]  /*7aa0*/  FSEL R48, R8.reuse, 0.0052134888246655464172, P0 ;  /* 0x3baad5ea08307808 */ /* 0x040fe20000000000 */
[----:B------:R-:W-:Y:S01]  /*7ab0*/  FFMA R50, R47, R50, R52 ;  /* 0x000000322f327223 */ /* 0x000fe20000000034 */
[----:B------:R-:W-:Y:S01]  /*7ac0*/  FSEL R52, -R9, -0.026868773624300956726, P5 ;  /* 0xbcdc1be709347808 */ /* 0x000fe20002800100 */
[----:B------:R-:W-:Y:S01]  /*7ad0*/  FFMA R58, R49, R58, R60 ;  /* 0x0000003a313a7223 */ /* 0x000fe2000000003c */
[----:B------:R-:W-:Y:S01]  /*7ae0*/  FSEL R54, R8, 0.0052134888246655464172, P4 ;  /* 0x3baad5ea08367808 */ /* 0x000fe20002000000 */
[----:B------:R-:W-:Y:S01]  /*7af0*/  FFMA R46, R45, R46, R48 ;  /* 0x0000002e2d2e7223 */ /* 0x000fe20000000030 */
[----:B------:R-:W-:Y:S01]  /*7b00*/  FSEL R48, -R9, -0.026868773624300956726, P0 ;  /* 0xbcdc1be709307808 */ /* 0x000fe20000000100 */
[----:B------:R-:W-:Y:S01]  /*7b10*/  FFMA R58, R49, R58, R52 ;  /* 0x0000003a313a7223 */ /* 0x000fe20000000034 */
[C---:B------:R-:W-:Y:S01]  /*7b20*/  FSEL R60, R10.reuse, 0.11284004896879196167, P5 ;  /* 0x3de718af0a3c7808 */ /* 0x040fe20002800000 */
[----:B------:R-:W-:Y:S01]  /*7b30*/  FFMA R54, R47, R50, R54 ;  /* 0x000000322f367223 */ /* 0x000fe20000000036 */
[----:B------:R-:W-:Y:S01]  /*7b40*/  FSEL R52, -R9, -0.026868773624300956726, P4 ;  /* 0xbcdc1be709347808 */ /* 0x000fe20002000100 */
[----:B------:R-:W-:Y:S01]  /*7b50*/  FFMA R46, R45, R46, R48 ;  /* 0x0000002e2d2e7223 */ /* 0x000fe20000000030 */
[----:B------:R-:W-:Y:S01]  /*7b60*/  FSEL R48, R11, -0.37612664699554443359, P5 ;  /* 0xbec093ac0b307808 */ /* 0x000fe20002800000 */
[----:B------:R-:W-:Y:S01]  /*7b70*/  FFMA R58, R49, R58, R60 ;  /* 0x0000003a313a7223 */ /* 0x000fe2000000003c */
[C---:B------:R-:W-:Y:S01]  /*7b80*/  FSEL R50, R10.reuse, 0.11284004896879196167, P0 ;  /* 0x3de718af0a327808 */ /* 0x040fe20000000000 */
[----:B------:R-:W-:Y:S01]  /*7b90*/  FFMA R52, R47, R54, R52 ;  /* 0x000000362f347223 */ /* 0x000fe20000000034 */
[----:B------:R-:W-:Y:S01]  /*7ba0*/  FSEL R54, R10, 0.11284004896879196167, P4 ;  /* 0x3de718af0a367808 */ /* 0x000fe20002000000 */
[----:B------:R-:W-:Y:S01]  /*7bb0*/  FFMA R58, R49, R58, R48 ;  /* 0x0000003a313a7223 */ /* 0x000fe20000000030 */
[----:B------:R-:W-:Y:S01]  /*7bc0*/  FSEL R48, R11, -0.37612664699554443359, P0 ;  /* 0xbec093ac0b307808 */ /* 0x000fe20000000000 */
[----:B------:R-:W-:Y:S01]  /*7bd0*/  FFMA R46, R45, R46, R50 ;  /* 0x0000002e2d2e7223 */ /* 0x000fe20000000032 */
[C---:B------:R-:W-:Y:S01]  /*7be0*/  FSEL R50, R12.reuse, 0.12837915122509002686, P5 ;  /* 0x3e0375d30c327808 */ /* 0x040fe20002800000 */
[----:B------:R-:W-:Y:S01]  /*7bf0*/  FFMA R52, R47, R52, R54 ;  /* 0x000000342f347223 */ /* 0x000fe20000000036 */
[----:B------:R-:W-:Y:S01]  /*7c00*/  FSEL R51, -|R63|, R63, P5 ;  /* 0x0000003f3f337208 */ /* 0x000fe20002800300 */
[----:B------:R-:W-:Y:S01]  /*7c10*/  FFMA R46, R45, R46, R48 ;  /* 0x0000002e2d2e7223 */ /* 0x000fe20000000030 */
[----:B------:R-:W-:Y:S01]  /*7c20*/  FSEL R48, R11, -0.37612664699554443359, P4 ;  /* 0xbec093ac0b307808 */ /* 0x000fe20002000000 */
[----:B------:R-:W-:Y:S01]  /*7c30*/  FFMA R58, R49, R58, R50 ;  /* 0x0000003a313a7223 */ /* 0x000fe20000000032 */
[----:B------:R-:W-:-:S02]  /*7c40*/  FSEL R50, R12, 0.12837915122509002686, P0 ;  /* 0x3e0375d30c327808 */ /* 0x000fc40000000000 */
[----:B------:R-:W-:Y:S01]  /*7c50*/  FSEL R49, R12, 0.12837915122509002686, P4 ;  /* 0x3e0375d30c317808 */ /* 0x000fe20002000000 */
[----:B------:R-:W-:Y:S01]  /*7c60*/  FFMA R48, R47, R52, R48 ;  /* 0x000000342f307223 */ /* 0x000fe20000000030 */
[----:B------:R-:W-:Y:S01]  /*7c70*/  FFMA R58, R58, R51, R51 ;  /* 0x000000333a3a7223 */ /* 0x000fe20000000033 */
[----:B------:R-:W-:Y:S01]  /*7c80*/  FFMA R46, R45, R46, R50 ;  /* 0x0000002e2d2e7223 */ /* 0x000fe20000000032 */
[----:B------:R-:W-:Y:S01]  /*7c90*/  FSEL R45, -|R61|, R61, P0 ;  /* 0x0000003d3d2d7208 */ /* 0x000fe20000000300 */
[----:B------:R-:W-:Y:S01]  /*7ca0*/  FFMA R48, R47, R48, R49 ;  /* 0x000000302f307223 */ /* 0x000fe20000000031 */
[----:B------:R-:W-:Y:S01]  /*7cb0*/  FSEL R51, -|R62|, R62, P4 ;  /* 0x0000003e3e337208 */ /* 0x000fe20002000300 */
[----:B------:R-:W1:Y:S02]  /*7cc0*/  @P5 MUFU.EX2 R50, R58 ;  /* 0x0000003a00325308 */ /* 0x000e640000000800 */
[----:B------:R-:W-:Y:S02]  /*7cd0*/  FFMA R45, R46, R45, R45 ;  /* 0x0000002d2e2d7223 */ /* 0x000fe4000000002d */
[----:B------:R-:W-:-:S04]  /*7ce0*/  FFMA R48, R48, R51, R51 ;  /* 0x0000003330307223 */ /* 0x000fc80000000033 */
[----:B------:R-:W2:Y:S08]  /*7cf0*/  @P0 MUFU.EX2 R46, R45 ;  /* 0x0000002d002e0308 */ /* 0x000eb00000000800 */
[----:B------:R-:W3:Y:S01]  /*7d00*/  @P4 MUFU.EX2 R47, R48 ;  /* 0x00000030002f4308 */ /* 0x000ee20000000800 */
[----:B-1----:R-:W-:-:S05]  /*7d10*/  @P5 FADD R50, -R50, 1 ;  /* 0x3f80000032325421 */ /* 0x002fca0000000100 */
[----:B------:R-:W-:Y:S01]  /*7d20*/  @P5 LOP3.LUT R58, R50, 0x80000000, R63, 0xb8, !PT ;  /* 0x80000000323a5812 */ /* 0x000fe200078eb83f */
[----:B--2---:R-:W-:-:S04]  /*7d30*/  @P0 FADD R46, -R46, 1 ;  /* 0x3f8000002e2e0421 */ /* 0x004fc80000000100 */
[----:B------:R-:W-:Y:S01]  /*7d40*/  FADD R58, R58, 1 ;  /* 0x3f8000003a3a7421 */ /* 0x000fe20000000000 */
[----:B------:R-:W-:Y:S01]  /*7d50*/  @P0 LOP3.LUT R45, R46, 0x80000000, R61, 0xb8, !PT ;  /* 0x800000002e2d0812 */ /* 0x000fe200078eb83d */
[----:B------:R-:W-:Y:S01]  /*7d60*/  FMUL R46, R20, R15 ;  /* 0x0000000f142e7220 */ /* 0x000fe20000400000 */
[----:B------:R-:W-:Y:S01]  /*7d70*/  FMUL R20, R31, 0.5 ;  /* 0x3f0000001f147820 */ /* 0x000fe20000400000 */
[----:B---3--:R-:W-:Y:S01]  /*7d80*/  @P4 FADD R47, -R47, 1 ;  /* 0x3f8000002f2f4421 */ /* 0x008fe20000000100 */
[----:B------:R-:W-:Y:S01]  /*7d90*/  FMUL R15, R30, 0.5 ;  /* 0x3f0000001e0f7820 */ /* 0x000fe20000400000 */
[----:B------:R-:W-:-:S03]  /*7da0*/  FADD R45, R45, 1 ;  /* 0x3f8000002d2d7421 */ /* 0x000fc60000000000 */
[----:B------:R-:W-:Y:S01]  /*7db0*/  @P4 LOP3.LUT R48, R47, 0x80000000, R62, 0xb8, !PT ;  /* 0x800000002f304812 */ /* 0x000fe200078eb83e */
[----:B------:R-:W-:Y:S01]  /*7dc0*/  FMUL R47, R24, 0.5 ;  /* 0x3f000000182f7820 */ /* 0x000fe20000400000 */
[----:B------:R-:W-:Y:S01]  /*7dd0*/  FMUL R34, R34, R15 ;  /* 0x0000000f22227220 */ /* 0x000fe20000400000 */
[----:B------:R-:W-:Y:S01]  /*7de0*/  FMUL R24, R21, 0.5 ;  /* 0x3f00000015187820 */ /* 0x000fe20000400000 */
[----:B------:R-:W-:Y:S01]  /*7df0*/  FMUL R15, R36, 0.5 ;  /* 0x3f000000240f7820 */ /* 0x000fe20000400000 */
[----:B------:R-:W-:Y:S01]  /*7e00*/  FMUL R47, R26, R47 ;  /* 0x0000002f1a2f7220 */ /* 0x000fe20000400000 */
[----:B------:R-:W-:Y:S01]  /*7e10*/  FMUL R26, R33, R20 ;  /* 0x00000014211a7220 */ /* 0x000fe20000400000 */
[----:B------:R-:W-:Y:S01]  /*7e20*/  FMUL R20, R35, 0.5 ;  /* 0x3f00000023147820 */ /* 0x000fe20000400000 */
[----:B------:R-:W-:Y:S01]  /*7e30*/  FMUL R27, R27, R24 ;  /* 0x000000181b1b7220 */ /* 0x000fe20000400000 */
[----:B------:R-:W-:Y:S01]  /*7e40*/  FMUL R40, R40, R15 ;  /* 0x0000000f28287220 */ /* 0x000fe20000400000 */
[----:B------:R-:W-:Y:S01]  /*7e50*/  FMUL R24, R43, 0.5 ;  /* 0x3f0000002b187820 */ /* 0x000fe20000400000 */
[----:B------:R-:W-:Y:S01]  /*7e60*/  FMUL R39, R39, R20 ;  /* 0x0000001427277220 */ /* 0x000fe20000400000 */
[----:B------:R-:W-:Y:S01]  /*7e70*/  FMUL R21, R59, 0.5 ;  /* 0x3f0000003b157820 */ /* 0x000fe20000400000 */
[----:B------:R-:W-:Y:S01]  /*7e80*/  FMUL R20, R127, 0.5 ;  /* 0x3f0000007f147820 */ /* 0x000fe20000400000 */
[----:B------:R-:W-:Y:S01]  /*7e90*/  FMUL R15, R57, 0.5 ;  /* 0x3f000000390f7820 */ /* 0x000fe20000400000 */
[----:B------:R-:W-:Y:S01]  /*7ea0*/  FADD R48, R48, 1 ;  /* 0x3f80000030307421 */ /* 0x000fe20000000000 */
[----:B------:R-:W-:Y:S01]  /*7eb0*/  FMUL R24, R53, R24 ;  /* 0x0000001835187220 */ /* 0x000fe20000400000 */
[----:B------:R-:W-:Y:S01]  /*7ec0*/  FMUL R21, R58, R21 ;  /* 0x000000153a157220 */ /* 0x000fe20000400000 */
[----:B------:R-:W-:Y:S01]  /*7ed0*/  FMUL R20, R45, R20 ;  /* 0x000000142d147220 */ /* 0x000fe20000400000 */
[----:B------:R-:W-:Y:S01]  /*7ee0*/  FMUL R15, R48, R15 ;  /* 0x0000000f300f7220 */ /* 0x000fe20000400000 */
[----:B------:R-:W-:-:S02]  /*7ef0*/  F2FP.SATFINITE.E4M3.F32.PACK_AB_MERGE_C R47, R47, R46, RZ ;  /* 0x0000002e2f2f723e */ /* 0x000fc400048070ff */
[----:B------:R-:W-:Y:S02]  /*7f00*/  F2FP.SATFINITE.E4M3.F32.PACK_AB_MERGE_C R27, R28, R27, RZ ;  /* 0x0000001b1c1b723e */ /* 0x000fe400048070ff */
[----:B------:R-:W-:Y:S02]  /*7f10*/  F2FP.SATFINITE.E4M3.F32.PACK_AB_MERGE_C R29, R26, R29, RZ ;  /* 0x0000001d1a1d723e */ /* 0x000fe400048070ff */
[----:B------:R-:W-:Y:S02]  /*7f20*/  F2FP.SATFINITE.E4M3.F32.PACK_AB_MERGE_C R34, R37, R34, RZ ;  /* 0x000000222522723e */ /* 0x000fe400048070ff */
[----:B------:R-:W-:Y:S02]  /*7f30*/  F2FP.SATFINITE.E4M3.F32.PACK_AB_MERGE_C R40, R40, R39, RZ ;  /* 0x000000272828723e */ /* 0x000fe400048070ff */
[----:B------:R-:W-:Y:S02]  /*7f40*/  F2FP.SATFINITE.E4M3.F32.PACK_AB_MERGE_C R24, R55, R24, RZ ;  /* 0x000000183718723e */ /* 0x000fe400048070ff */
[----:B------:R-:W-:-:S02]  /*7f50*/  F2FP.SATFINITE.E4M3.F32.PACK_AB_MERGE_C R56, R21, R56, RZ ;  /* 0x000000381538723e */ /* 0x000fc400048070ff */
[----:B------:R-:W-:Y:S01]  /*7f60*/  F2FP.SATFINITE.E4M3.F32.PACK_AB_MERGE_C R15, R15, R20, RZ ;  /* 0x000000140f0f723e */ /* 0x000fe200048070ff */
[----:B------:R-:W-:Y:S06]  /*7f70*/  @P1 BRA `(.L_x_72) ;  /* 0x0000000000041947 */ /* 0x000fec0003800000 */
[----:B------:R-:W-:-:S04]  /*7f80*/  DEPBAR.LE SB0, 0x1 ;  /* 0x000080400000791a */ /* 0x000fc80000000000 */
.L_x_72:
[----:B------:R-:W-:Y:S05]  /*7f90*/  WARPSYNC.ALL ;  /* 0x0000000000007948 */ /* 0x000fea0003800000 */
[----:B------:R-:W-:Y:S06]  /*7fa0*/  BAR.SYNC.DEFER_BLOCKING 0x1, 0x100 ;  /* 0x0044000000007b1d */ /* 0x000fec0000010000 */
        /* <DEDUP_REMOVED lines=19> */
[----:B------:R-:W-:Y:S02]  /*80e0*/  UIADD3 UR4, UR50, 0x5200, URZ ;  /* 0x0000520032047890 */ /* 0x000fe4000fffe03f */
[----:B------:R-:W-:Y:S01]  /*80f0*/  UIADD3.X UR9, URZ, UR43, URZ, UP0, !UPT ;  /* 0x0000002b3f097290 */ /* 0x000fe200087fe43f */
[----:B------:R-:W-:Y:S01]  /*8100*/  UMOV UR6, UR46 ;  /* 0x0000002e00067c82 */ /* 0x000fe20008000000 */
[----:B------:R-:W-:-:S07]  /*8110*/  UMOV UR7, UR47 ;  /* 0x0000002f00077c82 */ /* 0x000fce0008000000 */
[----:B------:R1:W-:Y:S02]  /*8120*/  UTMASTG.3D [UR4], [UR8] ;  /* 0x00000004080073b5 */ /* 0x0003e40008010000 */
[----:B-1----:R0:W-:Y:S02]  /*8130*/  UTMACMDFLUSH ;  /* 0x00000000000079b7 */ /* 0x0021e40000000000 */
.L_x_74:
[----:B------:R-:W-:Y:S05]  /*8140*/  BSYNC B0 ;  /* 0x0000000000007941 */ /* 0x000fea0003800000 */
.L_x_73:
[----:B------:R-:W-:Y:S04]  /*8150*/  BSSY B0, `(.L_x_75) ;  /* 0x000002e000007945 */ /* 0x000fe80003800000 */
[----:B------:R-:W-:Y:S05]  /*8160*/  @P3 BRA `(.L_x_76) ;  /* 0x0000000000b03947 */ /* 0x000fea0003800000 */
[----:B------:R-:W-:-:S13]  /*8170*/  ISETP.NE.AND P4, PT, R91, 0x3, PT ;  /* 0x000000035b00780c */ /* 0x000fda0003f85270 */
[----:B------:R-:W-:Y:S05]  /*8180*/  @!P4 BRA `(.L_x_77) ;  /* 0x000000000004c947 */ /* 0x000fea0003800000 */
[----:B------:R-:W-:Y:S01]  /*8190*/  BPT.TRAP 0x1 ;  /* 0x000000040000795c */ /* 0x000fe20000300000 */
.L_x_77:
[----:B------:R-:W-:Y:S01]  /*81a0*/  LEA R25, R121, UR50, 0x3 ;  /* 0x0000003279197c11 */ /* 0x000fe2000f8e18ff */
[----:B------:R-:W-:Y:S01]  /*81b0*/  BSSY B1, `(.L_x_78) ;  /* 0x0000004000017945 */ /* 0x000fe20003800000 */
[----:B------:R-:W-:-:S04]  /*81c0*/  SHF.L.U32 R20, R120, 0x1f, RZ ;  /* 0x0000001f78147819 */ /* 0x000fc800000006ff */
[----:B------:R-:W1:Y:S02]  /*81d0*/  SYNCS.PHASECHK.TRANS64.TRYWAIT P0, [R25+URZ+0xc0], R20 ;  /* 0x0000c014190075a7 */ /* 0x000e64000800017f */
[----:B-1----:R-:W-:Y:S05]  /*81e0*/  @!P0 BRA `(.L_x_79) ;  /* 0x0000007400e08947 */ /* 0x002fea0003800000 */
.L_x_182:
[----:B------:R-:W-:Y:S05]  /*81f0*/  BSYNC B1 ;  /* 0x0000000000017941 */ /* 0x000fea0003800000 */
.L_x_78:
[----:B------:R-:W-:Y:S04]  /*8200*/  BSSY B1, `(.L_x_80) ;  /* 0x0000011000017945 */ /* 0x000fe80003800000 */
[----:B------:R-:W-:Y:S05]  /*8210*/  @P2 BRA `(.L_x_81) ;  /* 0x00000000003c2947 */ /* 0x000fea0003800000 */
[----:B------:R-:W-:-:S05]  /*8220*/  IMAD R26, R121, 0x1000, R42 ;  /* 0x00001000791a7824 */ /* 0x000fca00078e022a */
[----:B------:R-:W-:Y:S01]  /*8230*/  IADD3 R3, R26, UR50, RZ ;  /* 0x000000321a037c10 */ /* 0x000fe2000fffe0ff */
[----:B------:R-:W-:Y:S04]  /*8240*/  LDS.U16 R4, [R26+UR50+0x300] ;  /* 0x000300321a047984 */ /* 0x000fe80008000400 */
[----:B------:R-:W-:Y:S01]  /*8250*/  IMAD.IADD R27, R3, 0x1, R14 ;  /* 0x00000001031b7824 */ /* 0x000fe200078e020e */
[----:B------:R-:W-:Y:S04]  /*8260*/  LDS.U16 R5, [R26+UR50+0x308] ;  /* 0x000308321a057984 */ /* 0x000fe80008000400 */
[----:B------:R-:W2:Y:S04]  /*8270*/  LDS.U16 R3, [R26+UR50+0x200] ;  /* 0x000200321a037984 */ /* 0x000ea80008000400 */
[----:B------:R-:W3:Y:S04]  /*8280*/  LDS.U16 R0, [R26+UR50+0x208] ;  /* 0x000208321a007984 */ /* 0x000ee80008000400 */
[----:B------:R-:W-:Y:S04]  /*8290*/  LDS.U16 R15, [R27+0x300] ;  /* 0x000300001b0f7984 */ /* 0x000fe80000000400 */
[----:B-1----:R-:W1:Y:S04]  /*82a0*/  LDS.U16 R20, [R27+0x200] ;  /* 0x000200001b147984 */ /* 0x002e680000000400 */
[----:B------:R-:W-:Y:S04]  /*82b0*/  LDS.U16 R21, [R27+0x308] ;  /* 0x000308001b157984 */ /* 0x000fe80000000400 */
[----:B------:R-:W4:Y:S01]  /*82c0*/  LDS.U16 R24, [R27+0x208] ;  /* 0x000208001b187984 */ /* 0x000f220000000400 */
[----:B--2---:R-:W-:-:S02]  /*82d0*/  PRMT R4, R3, 0x5410, R4 ;  /* 0x0000541003047816 */ /* 0x004fc40000000004 */
[----:B---3--:R-:W-:Y:S02]  /*82e0*/  PRMT R5, R0, 0x5410, R5 ;  /* 0x0000541000057816 */ /* 0x008fe40000000005 */
[----:B-1----:R-:W-:Y:S02]  /*82f0*/  PRMT R3, R20, 0x5410, R15 ;  /* 0x0000541014037816 */ /* 0x002fe4000000000f */
[----:B----4-:R-:W-:-:S07]  /*8300*/  PRMT R0, R24, 0x5410, R21 ;  /* 0x0000541018007816 */ /* 0x010fce0000000015 */
.L_x_81:
[----:B------:R-:W-:Y:S05]  /*8310*/  BSYNC B1 ;  /* 0x0000000000017941 */ /* 0x000fea0003800000 */
.L_x_80:
        /* <DEDUP_REMOVED lines=8> */
.L_x_82:
[----:B-1----:R-:W1:Y:S01]  /*83a0*/  S2R R20, SR_CgaCtaId ;  /* 0x0000000000147919 */ /* 0x002e620000008800 */
[----:B------:R-:W-:Y:S01]  /*83b0*/  VIADD R15, R25, 0xe0 ;  /* 0x000000e0190f7836 */ /* 0x000fe20000000000 */
[----:B------:R-:W-:-:S04]  /*83c0*/  IADD3 R121, R121, 0x1, RZ ;  /* 0x0000000179797810 */ /* 0x000fc80007ffe0ff */
[----:B------:R-:W-:-:S04]  /*83d0*/  ISETP.NE.AND P0, PT, R121, 0x4, PT ;  /* 0x000000047900780c */ /* 0x000fc80003f05270 */
[----:B------:R-:W-:Y:S02]  /*83e0*/  SEL R121, R121, RZ, P0 ;  /* 0x000000ff79797207 */ /* 0x000fe40000000000 */
[----:B-1----:R-:W-:-:S04]  /*83f0*/  PRMT R15, R20, 0x654, R15 ;  /* 0x00000654140f7816 */ /* 0x002fc8000000000f */
[----:B--2---:R1:W-:Y:S02]  /*8400*/  SYNCS.ARRIVE.TRANS64.RED.A1T0 RZ, [R15+URZ], RZ ;  /* 0x000000ff0fff79a7 */ /* 0x0043e4000810043f */
[----:B-1----:R-:W-:-:S04]  /*8410*/  SEL R15, RZ, 0x1, P0 ;  /* 0x00000001ff0f7807 */ /* 0x002fc80000000000 */
[----:B------:R-:W-:-:S07]  /*8420*/  LOP3.LUT R120, R120, R15, RZ, 0x3c, !PT ;  /* 0x0000000f78787212 */ /* 0x000fce00078e3cff */
.L_x_76:
[----:B------:R-:W-:Y:S05]  /*8430*/  BSYNC B0 ;  /* 0x0000000000007941 */ /* 0x000fea0003800000 */
.L_x_75:
        /* <DEDUP_REMOVED lines=466> */
.L_x_83:
        /* <DEDUP_REMOVED lines=27> */
.L_x_85:
[----:B------:R-:W-:Y:S05]  /*a310*/  BSYNC B0 ;  /* 0x0000000000007941 */ /* 0x000fea0003800000 */
.L_x_84:
[----:B------:R-:W-:Y:S04]  /*a320*/  BSSY B0, `(.L_x_86) ;  /* 0x000002f000007945 */ /* 0x000fe80003800000 */
[----:B------:R-:W-:Y:S05]  /*a330*/  @P3 BRA `(.L_x_87) ;  /* 0x0000000000b43947 */ /* 0x000fea0003800000 */
[----:B------:R-:W-:-:S13]  /*a340*/  ISETP.NE.AND P3, PT, R91, 0x3, PT ;  /* 0x000000035b00780c */ /* 0x000fda0003f65270 */
[----:B------:R-:W-:Y:S05]  /*a350*/  @!P3 BRA `(.L_x_88) ;  /* 0x000000000004b947 */ /* 0x000fea0003800000 */
[----:B------:R-:W-:Y:S01]  /*a360*/  BPT.TRAP 0x1 ;  /* 0x000000040000795c */ /* 0x000fe20000300000 */
.L_x_88:
[----:B------:R-:W-:Y:S01]  /*a370*/  SHF.L.U32 R15, R120, 0x1f, RZ ;  /* 0x0000001f780f7819 */ /* 0x000fe200000006ff */
[----:B------:R-:W-:Y:S01]  /*a380*/  BSSY B1, `(.L_x_89) ;  /* 0x0000004000017945 */ /* 0x000fe20003800000 */
[----:B------:R-:W-:-:S04]  /*a390*/  LEA R20, R121, UR50, 0x3 ;  /* 0x0000003279147c11 */ /* 0x000fc8000f8e18ff */
[----:B------:R-:W1:Y:S02]  /*a3a0*/  SYNCS.PHASECHK.TRANS64.TRYWAIT P0, [R20+URZ+0xc0], R15 ;  /* 0x0000c00f140075a7 */ /* 0x000e64000800017f */
[----:B-1----:R-:W-:Y:S05]  /*a3b0*/  @!P0 BRA `(.L_x_90) ;  /* 0x0000005400808947 */ /* 0x002fea0003800000 */
.L_x_183:
[----:B------:R-:W-:Y:S05]  /*a3c0*/  BSYNC B1 ;  /* 0x0000000000017941 */ /* 0x000fea0003800000 */
.L_x_89:
[----:B------:R-:W-:Y:S04]  /*a3d0*/  BSSY B1, `(.L_x_91) ;  /* 0x0000011000017945 */ /* 0x000fe80003800000 */
[----:B------:R-:W-:Y:S05]  /*a3e0*/  @P2 BRA `(.L_x_92) ;  /* 0x00000000003c2947 */ /* 0x000fea0003800000 */
[----:B------:R-:W-:-:S04]  /*a3f0*/  IMAD R0, R121, 0x1000, R42 ;  /* 0x0000100079007824 */ /* 0x000fc800078e022a */
[----:B------:R-:W-:Y:S01]  /*a400*/  VIADD R3, R0, UR50 ;  /* 0x0000003200037c36 */ /* 0x000fe20008000000 */
[----:B------:R-:W-:Y:S04]  /*a410*/  LDS.U16 R4, [R0+UR50+0x300] ;  /* 0x0003003200047984 */ /* 0x000fe80008000400 */
[----:B------:R-:W-:Y:S01]  /*a420*/  IADD3 R25, R14, R3, RZ ;  /* 0x000000030e197210 */ /* 0x000fe20007ffe0ff */
[----:B------:R-:W-:Y:S04]  /*a430*/  LDS.U16 R5, [R0+UR50+0x308] ;  /* 0x0003083200057984 */ /* 0x000fe80008000400 */
[----:B------:R-:W2:Y:S04]  /*a440*/  LDS.U16 R3, [R0+UR50+0x200] ;  /* 0x0002003200037984 */ /* 0x000ea80008000400 */
        /* <DEDUP_REMOVED lines=9> */
.L_x_92:
[----:B------:R-:W-:Y:S05]  /*a4e0*/  BSYNC B1 ;  /* 0x0000000000017941 */ /* 0x000fea0003800000 */
.L_x_91:
        /* <DEDUP_REMOVED lines=8> */
.L_x_93:
[----:B-1----:R-:W1:Y:S01]  /*a570*/  S2R R15, SR_CgaCtaId ;  /* 0x00000000000f7919 */ /* 0x002e620000008800 */
[C---:B------:R-:W-:Y:S01]  /*a580*/  LEA R14, R121.reuse, UR50, 0x3 ;  /* 0x00000032790e7c11 */ /* 0x040fe2000f8e18ff */
[----:B------:R-:W-:-:S04]  /*a590*/  VIADD R121, R121, 0x1 ;  /* 0x0000000179797836 */ /* 0x000fc80000000000 */
[----:B------:R-:W-:Y:S01]  /*a5a0*/  VIADD R14, R14, 0xe0 ;  /* 0x000000e00e0e7836 */ /* 0x000fe20000000000 */
[----:B------:R-:W-:-:S04]  /*a5b0*/  ISETP.NE.AND P0, PT, R121, 0x4, PT ;  /* 0x000000047900780c */ /* 0x000fc80003f05270 */
[----:B------:R-:W-:Y:S02]  /*a5c0*/  SEL R121, R121, RZ, P0 ;  /* 0x000000ff79797207 */ /* 0x000fe40000000000 */
[----:B-1----:R-:W-:Y:S02]  /*a5d0*/  PRMT R14, R15, 0x654, R14 ;  /* 0x000006540f0e7816 */ /* 0x002fe4000000000e */
[----:B------:R-:W-:Y:S02]  /*a5e0*/  SEL R15, RZ, 0x1, P0 ;  /* 0x00000001ff0f7807 */ /* 0x000fe40000000000 */
[----:B--2---:R1:W-:Y:S02]  /*a5f0*/  SYNCS.ARRIVE.TRANS64.RED.A1T0 RZ, [R14+URZ], RZ ;  /* 0x000000ff0eff79a7 */ /* 0x0043e4000810043f */
[----:B------:R-:W-:-:S07]  /*a600*/  LOP3.LUT R120, R120, R15, RZ, 0x3c, !PT ;  /* 0x0000000f78787212 */ /* 0x000fce00078e3cff */
.L_x_87:
[----:B------:R-:W-:Y:S05]  /*a610*/  BSYNC B0 ;  /* 0x0000000000007941 */ /* 0x000fea0003800000 */
.L_x_86:
[----:B------:R-:W-:Y:S01]  /*a620*/  F2FP.F16.E4M3.UNPACK_B R21, R4 ;  /* 0x00000004ff15723e */ /* 0x000fe200020006ff */
[C---:B------:R-:W-:Y:S01]  /*a630*/  FMUL R107, R89.reuse, R107 ;  /* 0x0000006b596b7220 */ /* 0x040fe20000400000 */
[----:B------:R-:W-:Y:S01]  /*a640*/  F2FP.F16.E4M3.UNPACK_B R26, R5.H1 ;  /* 0x00000005ff1a723e */ /* 0x000fe200030006ff */
[C---:B------:R-:W-:Y:S01]  /*a650*/  FMUL R101, R89.reuse, R101 ;  /* 0x0000006559657220 */ /* 0x040fe20000400000 */
[C---:B------:R-:W-:Y:S01]  /*a660*/  FMUL R106, R89.reuse, R106 ;  /* 0x0000006a596a7220 */ /* 0x040fe20000400000 */
[--C-:B------:R-:W-:Y:S02]  /*a670*/  HADD2.F32 R15, -RZ, R21.reuse.H0_H0 ;  /* 0x20000015ff0f7230 */ /* 0x100fe40000004100 */
[C---:B------:R-:W-:Y:S01]  /*a680*/  FMUL R28, R89.reuse, R105 ;  /* 0x00000069591c7220 */ /* 0x040fe20000400000 */
[----:B------:R-:W-:Y:S02]  /*a690*/  HADD2.F32 R21, -RZ, R21.H1_H1 ;  /* 0x30000015ff157230 */ /* 0x000fe40000004100 */
[C---:B------:R-:W-:Y:S01]  /*a6a0*/  FMUL R99, R89.reuse, R99 ;  /* 0x0000006359637220 */ /* 0x040fe20000400000 */
[----:B------:R-:W-:Y:S01]  /*a6b0*/  FMUL R95, R89, R95 ;  /* 0x0000005f595f7220 */ /* 0x000fe20000400000 */
[----:B-1----:R-:W-:Y:S01]  /*a6c0*/  FFMA R14, R90, R15, R107 ;  /* 0x0000000f5a0e7223 */ /* 0x002fe2000000006b */
[----:B------:R-:W-:Y:S01]  /*a6d0*/  F2FP.F16.E4M3.UNPACK_B R15, R5 ;  /* 0x00000005ff0f723e */ /* 0x000fe200020006ff */
[----:B------:R-:W-:-:S02]  /*a6e0*/  HADD2.F32 R5, -RZ, R26.H0_H0 ;  /* 0x2000001aff057230 */ /* 0x000fc40000004100 */
[----:B------:R-:W-:Y:S02]  /*a6f0*/  FMUL R36, R14, 0.70710676908493041992 ;  /* 0x3f3504f30e247820 */ /* 0x000fe40000400000 */
[----:B------:R-:W-:Y:S02]  /*a700*/  HADD2.F32 R25, -RZ, R15.H0_H0 ;  /* 0x2000000fff197230 */ /* 0x000fe40000004100 */
[C---:B------:R-:W-:Y:S01]  /*a710*/  FMUL R20, R36.reuse, R36 ;  /* 0x0000002424147220 */ /* 0x040fe20000400000 */
[----:B------:R-:W-:-:S04]  /*a720*/  FSETP.GE.AND P5, PT, |R36|, 1.0029599666595458984, PT ;  /* 0x3f8060fe2400780b */ /* 0x000fc80003fa6200 */
[----:B------:R-:W-:Y:S01]  /*a730*/  FSEL R30, |R36|, R20, P5 ;  /* 0x00000014241e7208 */ /* 0x000fe20002800200 */
[----:B------:R-:W-:Y:S01]  /*a740*/  FMUL R20, R89, R102 ;  /* 0x0000006659147220 */ /* 0x000fe20000400000 */
[----:B------:R-:W-:Y:S02]  /*a750*/  FSEL R27, R6, 8.4834944573231041431e-05, P5 ;  /* 0x38b1e96a061b7808 */ /* 0x000fe40002800000 */
[----:B------:R-:W-:Y:S02]  /*a760*/  FSEL R29, -R7, -0.00082130916416645050049, P5 ;  /* 0xba574d20071d7808 */ /* 0x000fe40002800100 */
[----:B------:R-:W-:Y:S02]  /*a770*/  FSEL R31, R8, 0.0052134888246655464172, P5 ;  /* 0x3baad5ea081f7808 */ /* 0x000fe40002800000 */
[----:B------:R-:W-:Y:S01]  /*a780*/  FSEL R24, -R9, -0.026868773624300956726, P5 ;  /* 0xbcdc1be709187808 */ /* 0x000fe20002800100 */
[----:B------:R-:W-:Y:S01]  /*a790*/  FFMA R29, R30, R27, R29 ;  /* 0x0000001b1e1d7223 */ /* 0x000fe2000000001d */
[----:B------:R-:W-:-:S02]  /*a7a0*/  HADD2.F32 R27, -RZ, R15.H1_H1 ;  /* 0x3000000fff1b7230 */ /* 0x000fc40000004100 */
[----:B------:R-:W-:Y:S01]  /*a7b0*/  FMUL R15, R89, R103 ;  /* 0x00000067590f7220 */ /* 0x000fe20000400000 */
[----:B------:R-:W-:Y:S01]  /*a7c0*/  FSEL R33, R12, 0.12837915122509002686, P5 ;  /* 0x3e0375d30c217808 */ /* 0x000fe20002800000 */
[----:B------:R-:W-:Y:S01]  /*a7d0*/  FFMA R29, R30, R29, R31 ;  /* 0x0000001d1e1d7223 */ /* 0x000fe2000000001f */
[----:B------:R-:W-:Y:S01]  /*a7e0*/  FSEL R31, R11, -0.37612664699554443359, P5 ;  /* 0xbec093ac0b1f7808 */ /* 0x000fe20002800000 */
[----:B------:R-:W-:Y:S01]  /*a7f0*/  FFMA R20, R90, R27, R20 ;  /* 0x0000001b5a147223 */ /* 0x000fe20000000014 */
[----:B------:R-:W-:Y:S01]  /*a800*/  FSEL R27, R10, 0.11284004896879196167, P5 ;  /* 0x3de718af0a1b7808 */ /* 0x000fe20002800000 */
[----:B------:R-:W-:Y:S01]  /*a810*/  FFMA R29, R30, R29, R24 ;  /* 0x0000001d1e1d7223 */ /* 0x000fe20000000018 */
[----:B------:R-:W-:Y:S01]  /*a820*/  F2FP.F16.E4M3.UNPACK_B R24, R4.H1 ;  /* 0x00000004ff18723e */ /* 0x000fe200030006ff */
[C---:B------:R-:W-:Y:S01]  /*a830*/  FFMA R15, R90.reuse, R25, R15 ;  /* 0x000000195a0f7223 */ /* 0x040fe2000000000f */
[----:B------:R-:W-:Y:S01]  /*a840*/  FFMA R4, R90, R5, R101 ;  /* 0x000000055a047223 */ /* 0x000fe20000000065 */
[----:B------:R-:W-:Y:S01]  /*a850*/  FFMA R27, R30, R29, R27 ;  /* 0x0000001d1e1b7223 */ /* 0x000fe2000000001b */
[----:B------:R-:W-:Y:S01]  /*a860*/  FFMA R5, R90, R21, R106 ;  /* 0x000000155a057223 */ /* 0x000fe2000000006a */
[----:B------:R-:W-:-:S02]  /*a870*/  HADD2.F32 R25, -RZ, R24.H0_H0 ;  /* 0x20000018ff197230 */ /* 0x000fc40000004100 */
[C---:B------:R-:W-:Y:S01]  /*a880*/  FMUL R29, R89.reuse, R104 ;  /* 0x00000068591d7220 */ /* 0x040fe20000400000 */
[----:B------:R-:W-:Y:S01]  /*a890*/  FFMA R31, R30, R27, R31 ;  /* 0x0000001b1e1f7223 */ /* 0x000fe2000000001f */
[----:B------:R-:W-:Y:S01]  /*a8a0*/  HADD2.F32 R27, -RZ, R26.H1_H1 ;  /* 0x3000001aff1b7230 */ /* 0x000fe20000004100 */
[----:B------:R-:W-:Y:S01]  /*a8b0*/  FSEL R26, -|R36|, R36, P5 ;  /* 0x00000024241a7208 */ /* 0x000fe20002800300 */
[----:B------:R-:W-:Y:S01]  /*a8c0*/  FFMA R21, R90, R25, R28 ;  /* 0x000000195a157223 */ /* 0x000fe2000000001c */
[----:B------:R-:W-:Y:S01]  /*a8d0*/  FFMA R31, R30, R31, R33 ;  /* 0x0000001f1e1f7223 */ /* 0x000fe20000000021 */
[----:B------:R-:W-:Y:S02]  /*a8e0*/  HADD2.F32 R25, -RZ, R24.H1_H1 ;  /* 0x30000018ff197230 */ /* 0x000fe40000004100 */
[----:B------:R-:W-:Y:S01]  /*a8f0*/  FMUL R24, R89, R100 ;  /* 0x0000006459187220 */ /* 0x000fe20000400000 */
[----:B------:R-:W-:Y:S01]  /*a900*/  FMUL R46, R21, 0.70710676908493041992 ;  /* 0x3f3504f3152e7820 */ /* 0x000fe20000400000 */
[----:B------:R-:W-:Y:S01]  /*a910*/  FFMA R26, R31, R26, R26 ;  /* 0x0000001a1f1a7223 */ /* 0x000fe2000000001a */
[----:B------:R-:W-:Y:S01]  /*a920*/  FMUL R44, R5, 0.70710676908493041992 ;  /* 0x3f3504f3052c7820 */ /* 0x000fe20000400000 */
[C---:B------:R-:W-:Y:S01]  /*a930*/  FFMA R24, R90.reuse, R27, R24 ;  /* 0x0000001b5a187223 */ /* 0x040fe20000000018 */
[----:B------:R-:W-:Y:S01]  /*a940*/  FFMA R25, R90, R25, R29 ;  /* 0x000000195a197223 */ /* 0x000fe2000000001d */
[----:B------:R-:W1:Y:S01]  /*a950*/  @P5 MUFU.EX2 R27, R26 ;  /* 0x0000001a001b5308 */ /* 0x000e620000000800 */
[----:B------:R-:W-:Y:S01]  /*a960*/  FMUL R29, R46, R46 ;  /* 0x0000002e2e1d7220 */ /* 0x000fe20000400000 */
[----:B------:R-:W-:Y:S01]  /*a970*/  FMUL R28, R44, R44 ;  /* 0x0000002c2c1c7220 */ /* 0x000fe20000400000 */
[----:B------:R-:W-:Y:S01]  /*a980*/  FMUL R48, R25, 0.70710676908493041992 ;  /* 0x3f3504f319307820 */ /* 0x000fe20000400000 */
[----:B------:R-:W-:Y:S01]  /*a990*/  FSETP.GE.AND P3, PT, |R46|, 1.0029599666595458984, PT ;  /* 0x3f8060fe2e00780b */ /* 0x000fe20003f66200 */
[----:B------:R-:W-:Y:S01]  /*a9a0*/  FMUL R49, R15, 0.70710676908493041992 ;  /* 0x3f3504f30f317820 */ /* 0x000fe20000400000 */
[----:B------:R-:W-:Y:S01]  /*a9b0*/  FSETP.GE.AND P2, PT, |R44|, 1.0029599666595458984, PT ;  /* 0x3f8060fe2c00780b */ /* 0x000fe20003f46200 */
[C---:B------:R-:W-:Y:S01]  /*a9c0*/  FMUL R30, R48.reuse, R48 ;  /* 0x00000030301e7220 */ /* 0x040fe20000400000 */
[----:B------:R-:W-:Y:S01]  /*a9d0*/  FSETP.GE.AND P4, PT, |R48|, 1.0029599666595458984, PT ;  /* 0x3f8060fe3000780b */ /* 0x000fe20003f86200 */
[----:B------:R-:W-:Y:S01]  /*a9e0*/  FMUL R51, R20, 0.70710676908493041992 ;  /* 0x3f3504f314337820 */ /* 0x000fe20000400000 */
[----:B------:R-:W-:Y:S01]  /*a9f0*/  FSEL R32, |R46|, R29, P3 ;  /* 0x0000001d2e207208 */ /* 0x000fe20001800200 */
[----:B------:R-:W-:Y:S01]  /*aa00*/  FMUL R55, R4, 0.70710676908493041992 ;  /* 0x3f3504f304377820 */ /* 0x000fe20000400000 */
[----:B------:R-:W-:Y:S01]  /*aa10*/  FSEL R28, |R44|, R28, P2 ;  /* 0x0000001c2c1c7208 */ /* 0x000fe20001000200 */
[----:B------:R-:W-:Y:S01]  /*aa20*/  FMUL R57, R24, 0.70710676908493041992 ;  /* 0x3f3504f318397820 */ /* 0x000fe20000400000 */
[C---:B------:R-:W-:Y:S01]  /*aa30*/  FSEL R29, R6.reuse, 8.4834944573231041431e-05, P2 ;  /* 0x38b1e96a061d7808 */ /* 0x040fe20001000000 */
[----:B------:R-:W-:Y:S01]  /*aa40*/  FMUL R25, R25, 0.5 ;  /* 0x3f00000019197820 */ /* 0x000fe20000400000 */
[----:B------:R-:W-:Y:S01]  /*aa50*/  FSEL R31, -R7, -0.00082130916416645050049, P2 ;  /* 0xba574d20071f7808 */ /* 0x000fe20001000100 */
[----:B-1----:R-:W-:Y:S01]  /*aa60*/  @P5 FADD R27, -R27, 1 ;  /* 0x3f8000001b1b5421 */ /* 0x002fe20000000100 */
[----:B------:R-:W-:Y:S01]  /*aa70*/  FSEL R33, R6, 8.4834944573231041431e-05, P3 ;  /* 0x38b1e96a06217808 */ /* 0x000fe20001800000 */
[----:B------:R-:W-:Y:S01]  /*aa80*/  FMUL R15, R15, 0.5 ;  /* 0x3f0000000f0f7820 */ /* 0x000fe20000400000 */
[----:B------:R-:W-:Y:S01]  /*aa90*/  FSEL R35, -R7, -0.00082130916416645050049, P3 ;  /* 0xba574d2007237808 */ /* 0x000fe20001800100 */
[----:B------:R-:W-:Y:S01]  /*aaa0*/  FFMA R29, R28, R29, R31 ;  /* 0x0000001d1c1d7223 */ /* 0x000fe2000000001f */
[----:B------:R-:W-:Y:S01]  /*aab0*/  FSEL R34, |R48|, R30, P4 ;  /* 0x0000001e30227208 */ /* 0x000fe20002000200 */
[----:B------:R-:W-:Y:S01]  /*aac0*/  FMUL R30, R49, R49 ;  /* 0x00000031311e7220 */ /* 0x000fe20000400000 */
[----:B------:R-:W-:Y:S01]  /*aad0*/  @P5 LOP3.LUT R26, R27, 0x80000000, R36, 0xb8, !PT ;  /* 0x800000001b1a5812 */ /* 0x000fe200078eb824 */
[----:B------:R-:W-:Y:S01]  /*aae0*/  FMUL R27, R51, R51 ;  /* 0x00000033331b7220 */ /* 0x000fe20000400000 */
[----:B------:R-:W-:Y:S01]  /*aaf0*/  FSETP.GE.AND P0, PT, |R49|, 1.0029599666595458984, PT ;  /* 0x3f8060fe3100780b */ /* 0x000fe20003f06200 */
[----:B------:R-:W-:Y:S01]  /*ab00*/  FFMA R33, R32, R33, R35 ;  /* 0x0000002120217223 */ /* 0x000fe20000000023 */
[----:B------:R-:W-:Y:S01]  /*ab10*/  FSETP.GE.AND P5, PT, |R51|, 1.0029599666595458984, PT ;  /* 0x3f8060fe3300780b */ /* 0x000fe20003fa6200 */
[----:B------:R-:W-:Y:S01]  /*ab20*/  FADD R26, R26, 1 ;  /* 0x3f8000001a1a7421 */ /* 0x000fe20000000000 */
[----:B------:R-:W-:Y:S01]  /*ab30*/  FSEL R37, R6, 8.4834944573231041431e-05, P4 ;  /* 0x38b1e96a06257808 */ /* 0x000fe20002000000 */
[----:B------:R-:W-:Y:S01]  /*ab40*/  FMUL R20, R20, 0.5 ;  /* 0x3f00000014147820 */ /* 0x000fe20000400000 */
[----:B------:R-:W-:-:S02]  /*ab50*/  FSEL R39, -R7, -0.00082130916416645050049, P4 ;  /* 0xba574d2007277808 */ /* 0x000fc40002000100 */
[----:B------:R-:W-:Y:S02]  /*ab60*/  FSEL R38, |R49|, R30, P0 ;  /* 0x0000001e31267208 */ /* 0x000fe40000000200 */
[----:B------:R-:W-:Y:S01]  /*ab70*/  FSEL R31, R6, 8.4834944573231041431e-05, P0 ;  /* 0x38b1e96a061f7808 */ /* 0x000fe20000000000 */
[----:B------:R-:W-:Y:S01]  /*ab80*/  FFMA R37, R34, R37, R39 ;  /* 0x0000002522257223 */ /* 0x000fe20000000027 */
[----:B------:R-:W-:Y:S02]  /*ab90*/  FSEL R35, -R7, -0.00082130916416645050049, P0 ;  /* 0xba574d2007237808 */ /* 0x000fe40000000100 */
[----:B------:R-:W-:Y:S02]  /*aba0*/  FSEL R40, |R51|, R27, P5 ;  /* 0x0000001b33287208 */ /* 0x000fe40002800200 */
[----:B------:R-:W-:Y:S01]  /*abb0*/  FSEL R27, R8, 0.0052134888246655464172, P2 ;  /* 0x3baad5ea081b7808 */ /* 0x000fe20001000000 */
[----:B------:R-:W-:Y:S01]  /*abc0*/  FFMA R39, R38, R31, R35 ;  /* 0x0000001f26277223 */ /* 0x000fe20000000023 */
[----:B------:R-:W-:-:S02]  /*abd0*/  FSEL R31, R8, 0.0052134888246655464172, P3 ;  /* 0x3baad5ea081f7808 */ /* 0x000fc40001800000 */
[----:B------:R-:W-:Y:S01]  /*abe0*/  FSEL R35, R8, 0.0052134888246655464172, P4 ;  /* 0x3baad5ea08237808 */ /* 0x000fe20002000000 */
[----:B------:R-:W-:Y:S01]  /*abf0*/  FFMA R27, R28, R29, R27 ;  /* 0x0000001d1c1b7223 */ /* 0x000fe2000000001b */
[----:B------:R-:W-:Y:S01]  /*ac00*/  FSEL R29, -R9, -0.026868773624300956726, P2 ;  /* 0xbcdc1be7091d7808 */ /* 0x000fe20001000100 */
[----:B------:R-:W-:Y:S01]  /*ac10*/  FFMA R31, R32, R33, R31 ;  /* 0x00000021201f7223 */ /* 0x000fe2000000001f */
[----:B------:R-:W-:Y:S01]  /*ac20*/  FSEL R41, R6, 8.4834944573231041431e-05, P5 ;  /* 0x38b1e96a06297808 */ /* 0x000fe20002800000 */
[----:B------:R-:W-:Y:S01]  /*ac30*/  FFMA R35, R34, R37, R35 ;  /* 0x0000002522237223 */ /* 0x000fe20000000023 */
[----:B------:R-:W-:Y:S01]  /*ac40*/  FSEL R43, -R7, -0.00082130916416645050049, P5 ;  /* 0xba574d20072b7808 */ /* 0x000fe20002800100 */
[----:B------:R-:W-:Y:S01]  /*ac50*/  FFMA R27, R28, R27, R29 ;  /* 0x0000001b1c1b7223 */ /* 0x000fe2000000001d */
[C---:B------:R-:W-:Y:S02]  /*ac60*/  FSEL R33, -R9.reuse, -0.026868773624300956726, P3 ;  /* 0xbcdc1be709217808 */ /* 0x040fe40001800100 */
[----:B------:R-:W-:Y:S01]  /*ac70*/  FSEL R37, -R9, -0.026868773624300956726, P4 ;  /* 0xbcdc1be709257808 */ /* 0x000fe20002000100 */
[----:B------:R-:W-:Y:S01]  /*ac80*/  FFMA R43, R40, R41, R43 ;  /* 0x00000029282b7223 */ /* 0x000fe2000000002b */
[----:B------:R-:W-:Y:S01]  /*ac90*/  FSEL R29, R10, 0.11284004896879196167, P2 ;  /* 0x3de718af0a1d7808 */ /* 0x000fe20001000000 */
[----:B------:R-:W-:Y:S01]  /*aca0*/  FFMA R33, R32, R31, R33 ;  /* 0x0000001f20217223 */ /* 0x000fe20000000021 */
[----:B------:R-:W-:Y:S01]  /*acb0*/  FSEL R41, R8, 0.0052134888246655464172, P0 ;  /* 0x3baad5ea08297808 */ /* 0x000fe20000000000 */
        /* <DEDUP_REMOVED lines=9> */
[----:B------:R-:W-:Y:S01]  /*ad50*/  FSEL R31, R11, -0.37612664699554443359, P3 ;  /* 0xbec093ac0b1f7808 */ /* 0x000fe20001800000 */
[----:B------:R-:W-:Y:S01]  /*ad60*/  FFMA R27, R28, R27, R29 ;  /* 0x0000001b1c1b7223 */ /* 0x000fe2000000001d */
[----:B------:R-:W-:Y:S01]  /*ad70*/  FSEL R29, R12, 0.12837915122509002686, P3 ;  /* 0x3e0375d30c1d7808 */ /* 0x000fe20001800000 */
[----:B------:R-:W-:Y:S01]  /*ad80*/  FFMA R41, R38, R39, R41 ;  /* 0x0000002726297223 */ /* 0x000fe20000000029 */
[----:B------:R-:W-:Y:S01]  /*ad90*/  FSEL R45, R8, 0.0052134888246655464172, P5 ;  /* 0x3baad5ea082d7808 */ /* 0x000fe20002800000 */
[----:B------:R-:W-:Y:S01]  /*ada0*/  FFMA R31, R32, R33, R31 ;  /* 0x00000021201f7223 */ /* 0x000fe2000000001f */
[----:B------:R-:W-:-:S02]  /*adb0*/  FSEL R39, R10, 0.11284004896879196167, P4 ;  /* 0x3de718af0a277808 */ /* 0x000fc40002000000 */
[----:B------:R-:W-:Y:S01]  /*adc0*/  FSEL R28, -|R46|, R46, P3 ;  /* 0x0000002e2e1c7208 */ /* 0x000fe20001800300 */
[----:B------:R-:W-:Y:S01]  /*add0*/  FFMA R29, R32, R31, R29 ;  /* 0x0000001f201d7223 */ /* 0x000fe2000000001d */
[----:B------:R-:W-:Y:S01]  /*ade0*/  FSEL R35, R11, -0.37612664699554443359, P4 ;  /* 0xbec093ac0b237808 */ /* 0x000fe20002000000 */
[----:B------:R-:W-:Y:S01]  /*adf0*/  FFMA R43, R40, R43, R45 ;  /* 0x0000002b282b7223 */ /* 0x000fe2000000002d */
[----:B------:R-:W-:Y:S01]  /*ae00*/  FFMA R37, R34, R37, R39 ;  /* 0x0000002522257223 */ /* 0x000fe20000000027 */
[----:B------:R-:W-:Y:S01]  /*ae10*/  FSEL R45, -R9, -0.026868773624300956726, P5 ;  /* 0xbcdc1be7092d7808 */ /* 0x000fe20002800100 */
[----:B------:R-:W-:Y:S01]  /*ae20*/  FFMA R29, R29, R28, R28 ;  /* 0x0000001c1d1d7223 */ /* 0x000fe2000000001c */
[----:B------:R-:W-:Y:S01]  /*ae30*/  FSEL R33, R12, 0.12837915122509002686, P4 ;  /* 0x3e0375d30c217808 */ /* 0x000fe20002000000 */
[----:B------:R-:W-:Y:S01]  /*ae40*/  FFMA R37, R34, R37, R35 ;  /* 0x0000002522257223 */ /* 0x000fe20000000023 */
[----:B------:R-:W-:Y:S01]  /*ae50*/  FSEL R39, R10, 0.11284004896879196167, P0 ;  /* 0x3de718af0a277808 */ /* 0x000fe20000000000 */
[----:B------:R-:W-:Y:S01]  /*ae60*/  FFMA R45, R40, R43, R45 ;  /* 0x0000002b282d7223 */ /* 0x000fe2000000002d */
[----:B------:R-:W1:Y:S01]  /*ae70*/  @P3 MUFU.EX2 R36, R29 ;  /* 0x0000001d00243308 */ /* 0x000e620000000800 */
[----:B------:R-:W-:Y:S01]  /*ae80*/  FSEL R43, R11, -0.37612664699554443359, P0 ;  /* 0xbec093ac0b2b7808 */ /* 0x000fe20000000000 */
[----:B------:R-:W-:Y:S01]  /*ae90*/  FFMA R37, R34, R37, R33 ;  /* 0x0000002522257223 */ /* 0x000fe20000000021 */
[----:B------:R-:W-:Y:S01]  /*aea0*/  FSEL R30, -|R44|, R44, P2 ;  /* 0x0000002c2c1e7208 */ /* 0x000fe20001000300 */
[----:B------:R-:W-:Y:S01]  /*aeb0*/  FFMA R39, R38, R41, R39 ;  /* 0x0000002926277223 */ /* 0x000fe20000000027 */
[----:B------:R-:W-:Y:S01]  /*aec0*/  F2FP.F16.E4M3.UNPACK_B R31, R3 ;  /* 0x00000003ff1f723e */ /* 0x000fe200020006ff */
[----:B------:R-:W-:Y:S01]  /*aed0*/  FMUL R32, R89, R97 ;  /* 0x0000006159207220 */ /* 0x000fe20000400000 */
[----:B------:R-:W-:Y:S01]  /*aee0*/  FSEL R47, R10, 0.11284004896879196167, P5 ;  /* 0x3de718af0a2f7808 */ /* 0x000fe20002800000 */
[----:B------:R-:W-:Y:S01]  /*aef0*/  FFMA R39, R38, R39, R43 ;  /* 0x0000002726277223 */ /* 0x000fe2000000002b */
[----:B------:R-:W-:Y:S01]  /*af00*/  F2FP.F16.E4M3.UNPACK_B R34, R3.H1 ;  /* 0x00000003ff22723e */ /* 0x000fe200030006ff */
[----:B------:R-:W-:Y:S01]  /*af10*/  FFMA R27, R27, R30, R30 ;  /* 0x0000001e1b1b7223 */ /* 0x000fe2000000001e */
[--C-:B------:R-:W-:Y:S01]  /*af20*/  HADD2.F32 R33, -RZ, R31.reuse.H0_H0 ;  /* 0x2000001fff217230 */ /* 0x100fe20000004100 */
[----:B------:R-:W-:Y:S01]  /*af30*/  FSEL R43, R11, -0.37612664699554443359, P5 ;  /* 0xbec093ac0b2b7808 */ /* 0x000fe20002800000 */
[----:B------:R-:W-:Y:S01]  /*af40*/  HADD2.F32 R3, -RZ, R31.H1_H1 ;  /* 0x3000001fff037230 */ /* 0x000fe20000004100 */
[----:B------:R-:W-:Y:S01]  /*af50*/  FSEL R30, -|R48|, R48, P4 ;  /* 0x00000030301e7208 */ /* 0x000fe20002000300 */
[----:B------:R-:W-:Y:S01]  /*af60*/  FFMA R45, R40, R45, R47 ;  /* 0x0000002d282d7223 */ /* 0x000fe2000000002f */
[--C-:B------:R-:W-:Y:S01]  /*af70*/  HADD2.F32 R31, -RZ, R34.reuse.H0_H0 ;  /* 0x20000022ff1f7230 */ /* 0x100fe20000004100 */
[----:B------:R-:W-:Y:S01]  /*af80*/  FSEL R41, R12, 0.12837915122509002686, P0 ;  /* 0x3e0375d30c297808 */ /* 0x000fe20000000000 */
[----:B------:R-:W-:Y:S01]  /*af90*/  FFMA R28, R90, R33, R99 ;  /* 0x000000215a1c7223 */ /* 0x000fe20000000063 */
[----:B------:R-:W-:Y:S01]  /*afa0*/  FSEL R47, R12, 0.12837915122509002686, P5 ;  /* 0x3e0375d30c2f7808 */ /* 0x000fe20002800000 */
[----:B------:R-:W-:Y:S01]  /*afb0*/  FFMA R43, R40, R45, R43 ;  /* 0x0000002d282b7223 */ /* 0x000fe2000000002b */
[----:B------:R-:W-:Y:S01]  /*afc0*/  FFMA R30, R37, R30, R30 ;  /* 0x0000001e251e7223 */ /* 0x000fe2000000001e */
[----:B------:R-:W-:Y:S01]  /*afd0*/  FFMA R31, R90, R31, R32 ;  /* 0x0000001f5a1f7223 */ /* 0x000fe20000000020 */
[----:B------:R-:W-:Y:S01]  /*afe0*/  FFMA R39, R38, R39, R41 ;  /* 0x0000002726277223 */ /* 0x000fe20000000029 */
[----:B------:R-:W-:Y:S01]  /*aff0*/  FSEL R32, -|R49|, R49, P0 ;  /* 0x0000003131207208 */ /* 0x000fe20000000300 */
[----:B------:R-:W2:Y:S01]  /*b000*/  @P2 MUFU.EX2 R35, R27 ;  /* 0x0000001b00232308 */ /* 0x000ea20000000800 */
[----:B------:R-:W-:Y:S01]  /*b010*/  FMUL R33, R89, R98 ;  /* 0x0000006259217220 */ /* 0x000fe20000400000 */
[----:B------:R-:W-:Y:S01]  /*b020*/  FSEL R38, -|R51|, R51, P5 ;  /* 0x0000003333267208 */ /* 0x000fe20002800300 */
[----:B------:R-:W-:Y:S01]  /*b030*/  FFMA R43, R40, R43, R47 ;  /* 0x0000002b282b7223 */ /* 0x000fe2000000002f */
[----:B-1----:R-:W-:Y:S01]  /*b040*/  @P3 FADD R36, -R36, 1 ;  /* 0x3f80000024243421 */ /* 0x002fe20000000100 */
[----:B------:R-:W-:Y:S01]  /*b050*/  FFMA R3, R90, R3, R33 ;  /* 0x000000035a037223 */ /* 0x000fe20000000021 */
[----:B------:R-:W-:Y:S01]  /*b060*/  FFMA R32, R39, R32, R32 ;  /* 0x0000002027207223 */ /* 0x000fe20000000020 */
[----:B------:R-:W-:Y:S01]  /*b070*/  FFMA R33, R43, R38, R38 ;  /* 0x000000262b217223 */ /* 0x000fe20000000026 */
[----:B------:R-:W1:Y:S01]  /*b080*/  @P4 MUFU.EX2 R37, R30 ;  /* 0x0000001e00254308 */ /* 0x000e620000000800 */
[----:B------:R-:W-:Y:S01]  /*b090*/  @P3 LOP3.LUT R29, R36, 0x80000000, R46, 0xb8, !PT ;  /* 0x80000000241d3812 */ /* 0x000fe200078eb82e */
[----:B------:R-:W-:Y:S01]  /*b0a0*/  FMUL R58, R28, 0.70710676908493041992 ;  /* 0x3f3504f31c3a7820 */ /* 0x000fe20000400000 */
[C---:B------:R-:W-:Y:S01]  /*b0b0*/  FMUL R40, R57.reuse, R57 ;  /* 0x0000003939287220 */ /* 0x040fe20000400000 */
[----:B------:R-:W-:Y:S01]  /*b0c0*/  FSETP.GE.AND P3, PT, |R57|, 1.0029599666595458984, PT ;  /* 0x3f8060fe3900780b */ /* 0x000fe20003f66200 */
[----:B------:R-:W-:Y:S01]  /*b0d0*/  FMUL R59, R3, 0.70710676908493041992 ;  /* 0x3f3504f3033b7820 */ /* 0x000fe20000400000 */
[----:B------:R-:W-:Y:S01]  /*b0e0*/  FMUL R61, R31, 0.70710676908493041992 ;  /* 0x3f3504f31f3d7820 */ /* 0x000fe20000400000 */
[----:B------:R-:W-:Y:S01]  /*b0f0*/  FMUL R43, R58, R58 ;  /* 0x0000003a3a2b7220 */ /* 0x000fe20000400000 */
[----:B------:R-:W3:Y:S01]  /*b100*/  @P0 MUFU.EX2 R36, R32 ;  /* 0x0000002000240308 */ /* 0x000ee20000000800 */
[----:B--2---:R-:W-:Y:S01]  /*b110*/  @P2 FADD R35, -R35, 1 ;  /* 0x3f80000023232421 */ /* 0x004fe20000000100 */
[----:B------:R-:W-:Y:S01]  /*b120*/  FSEL R41, |R57|, R40, P3 ;  /* 0x0000002839297208 */ /* 0x000fe20001800200 */
[----:B------:R-:W-:Y:S01]  /*b130*/  FMUL R3, R3, 0.5 ;  /* 0x3f00000003037820 */ /* 0x000fe20000400000 */
[----:B------:R-:W-:Y:S01]  /*b140*/  FSEL R46, R6, 8.4834944573231041431e-05, P3 ;  /* 0x38b1e96a062e7808 */ /* 0x000fe20001800000 */
[----:B------:R-:W-:Y:S01]  /*b150*/  FADD R29, R29, 1 ;  /* 0x3f8000001d1d7421 */ /* 0x000fe20000000000 */
[----:B------:R-:W-:Y:S01]  /*b160*/  @P2 LOP3.LUT R27, R35, 0x80000000, R44, 0xb8, !PT ;  /* 0x80000000231b2812 */ /* 0x000fe200078eb82c */
[----:B------:R-:W-:Y:S01]  /*b170*/  HADD2.F32 R35, -RZ, R34.H1_H1 ;  /* 0x30000022ff237230 */ /* 0x000fe20000004100 */
[----:B------:R-:W2:Y:S01]  /*b180*/  @P5 MUFU.EX2 R38, R33 ;  /* 0x0000002100265308 */ /* 0x000ea20000000800 */
[----:B-1----:R-:W-:Y:S01]  /*b190*/  @P4 FADD R37, -R37, 1 ;  /* 0x3f80000025254421 */ /* 0x002fe20000000100 */
[----:B------:R-:W-:Y:S01]  /*b1a0*/  FMUL R34, R55, R55 ;  /* 0x0000003737227220 */ /* 0x000fe20000400000 */
[----:B------:R-:W-:Y:S01]  /*b1b0*/  FSETP.GE.AND P2, PT, |R58|, 1.0029599666595458984, PT ;  /* 0x3f8060fe3a00780b */ /* 0x000fe20003f46200 */
[----:B------:R-:W-:Y:S01]  /*b1c0*/  FADD R27, R27, 1 ;  /* 0x3f8000001b1b7421 */ /* 0x000fe20000000000 */
[----:B------:R-:W-:Y:S01]  /*b1d0*/  FMUL R31, R31, 0.5 ;  /* 0x3f0000001f1f7820 */ /* 0x000fe20000400000 */
[----:B------:R-:W-:Y:S01]  /*b1e0*/  @P4 LOP3.LUT R30, R37, 0x80000000, R48, 0xb8, !PT ;  /* 0x80000000251e4812 */ /* 0x000fe200078eb830 */
[----:B------:R-:W-:Y:S01]  /*b1f0*/  FMUL R37, R89, R96 ;  /* 0x0000006059257220 */ /* 0x000fe20000400000 */
[C---:B------:R-:W-:Y:S01]  /*b200*/  FSETP.GE.AND P4, PT, |R55|.reuse, 1.0029599666595458984, PT ;  /* 0x3f8060fe3700780b */ /* 0x040fe20003f86200 */
[----:B---3--:R-:W-:Y:S01]  /*b210*/  @P0 FADD R36, -R36, 1 ;  /* 0x3f80000024240421 */ /* 0x008fe20000000100 */
[----:B------:R-:W-:Y:S01]  /*b220*/  FSEL R43, |R58|, R43, P2 ;  /* 0x0000002b3a2b7208 */ /* 0x000fe20001000200 */
[----:B------:R-:W-:Y:S01]  /*b230*/  FADD R30, R30, 1 ;  /* 0x3f8000001e1e7421 */ /* 0x000fe20000000000 */
[----:B------:R-:W-:Y:S01]  /*b240*/  FSEL R39, |R55|, R34, P4 ;  /* 0x0000002237277208 */ /* 0x000fe20002000200 */
[----:B------:R-:W-:Y:S01]  /*b250*/  FFMA R34, R90, R35, R37 ;  /* 0x000000235a227223 */ /* 0x000fe20000000025 */
[----:B------:R-:W-:Y:S01]  /*b260*/  FSEL R40, R6, 8.4834944573231041431e-05, P4 ;  /* 0x38b1e96a06287808 */ /* 0x000fe20002000000 */
[----:B------:R-:W-:Y:S01]  /*b270*/  FMUL R35, R59, R59 ;  /* 0x0000003b3b237220 */ /* 0x000fe20000400000 */
[----:B------:R-:W-:Y:S01]  /*b280*/  FSEL R44, -R7, -0.00082130916416645050049, P4 ;  /* 0xba574d20072c7808 */ /* 0x000fe20002000100 */
[----:B--2---:R-:W-:Y:S01]  /*b290*/  @P5 FADD R38, -R38, 1 ;  /* 0x3f80000026265421 */ /* 0x004fe20000000100 */
[----:B------:R-:W-:Y:S01]  /*b2a0*/  @P0 LOP3.LUT R32, R36, 0x80000000, R49, 0xb8, !PT ;  /* 0x8000000024200812 */ /* 0x000fe200078eb831 */
[----:B------:R-:W-:Y:S01]  /*b2b0*/  FMUL R36, R61, R61 ;  /* 0x0000003d3d247220 */ /* 0x000fe20000400000 */
[----:B------:R-:W-:Y:S01]  /*b2c0*/  FSETP.GE.AND P0, PT, |R59|, 1.0029599666595458984, PT ;  /* 0x3f8060fe3b00780b */ /* 0x000fe20003f06200 */
[----:B------:R-:W-:Y:S01]  /*b2d0*/  FFMA R40, R39, R40, R44 ;  /* 0x0000002827287223 */ /* 0x000fe2000000002c */
[----:B------:R-:W-:Y:S01]  /*b2e0*/  @P5 LOP3.LUT R33, R38, 0x80000000, R51, 0xb8, !PT ;  /* 0x8000000026215812 */ /* 0x000fe200078eb833 */
[----:B------:R-:W-:Y:S01]  /*b2f0*/  FADD R32, R32, 1 ;  /* 0x3f80000020207421 */ /* 0x000fe20000000000 */
[----:B------:R-:W-:Y:S01]  /*b300*/  FSETP.GE.AND P5, PT, |R61|, 1.0029599666595458984, PT ;  /* 0x3f8060fe3d00780b */ /* 0x000fe20003fa6200 */
[----:B------:R-:W-:Y:S01]  /*b310*/  FMUL R25, R30, R25 ;  /* 0x000000191e197220 */ /* 0x000fe20000400000 */
[----:B------:R-:W-:Y:S01]  /*b320*/  FSEL R50, R6, 8.4834944573231041431e-05, P2 ;  /* 0x38b1e96a06327808 */ /* 0x000fe20001000000 */
[----:B------:R-:W-:Y:S01]  /*b330*/  FADD R33, R33, 1 ;  /* 0x3f80000021217421 */ /* 0x000fe20000000000 */
[C---:B------:R-:W-:Y:S01]  /*b340*/  FSEL R52, -R7.reuse, -0.00082130916416645050049, P2 ;  /* 0xba574d2007347808 */ /* 0x040fe20001000100 */
[----:B------:R-:W-:Y:S01]  /*b350*/  FMUL R15, R32, R15 ;  /* 0x0000000f200f7220 */ /* 0x000fe20000400000 */
[----:B------:R-:W-:Y:S01]  /*b360*/  FSEL R48, -R7, -0.00082130916416645050049, P3 ;  /* 0xba574d2007307808 */ /* 0x000fe20001800100 */
[----:B------:R-:W-:Y:S01]  /*b370*/  FMUL R20, R33, R20 ;  /* 0x0000001421147220 */ /* 0x000fe20000400000 */
[----:B------:R-:W-:Y:S01]  /*b380*/  FSEL R47, |R59|, R35, P0 ;  /* 0x000000233b2f7208 */ /* 0x000fe20000000200 */
[----:B------:R-:W-:Y:S01]  /*b390*/  FFMA R50, R43, R50, R52 ;  /* 0x000000322b327223 */ /* 0x000fe20000000034 */
[----:B------:R-:W-:Y:S01]  /*b3a0*/  FSEL R38, R6, 8.4834944573231041431e-05, P0 ;  /* 0x38b1e96a06267808 */ /* 0x000fe20000000000 */
[----:B------:R-:W-:Y:S01]  /*b3b0*/  FFMA R46, R41, R46, R48 ;  /* 0x0000002e292e7223 */ /* 0x000fe20000000030 */
[----:B------:R-:W-:-:S02]  /*b3c0*/  FSEL R44, -R7, -0.00082130916416645050049, P0 ;  /* 0xba574d20072c7808 */ /* 0x000fc40000000100 */
[----:B------:R-:W-:Y:S02]  /*b3d0*/  FSEL R49, |R61|, R36, P5 ;  /* 0x000000243d317208 */ /* 0x000fe40002800200 */
[----:B------:R-:W-:Y:S01]  /*b3e0*/  FSEL R36, R8, 0.0052134888246655464172, P4 ;  /* 0x3baad5ea08247808 */ /* 0x000fe20002000000 */
[----:B------:R-:W-:Y:S01]  /*b3f0*/  FFMA R48, R47, R38, R44 ;  /* 0x000000262f307223 */ /* 0x000fe2000000002c */
[----:B------:R-:W-:Y:S02]  /*b400*/  FSEL R52, R6, 8.4834944573231041431e-05, P5 ;  /* 0x38b1e96a06347808 */ /* 0x000fe40002800000 */
[----:B------:R-:W-:Y:S01]  /*b410*/  FSEL R54, -R7, -0.00082130916416645050049, P5 ;  /* 0xba574d2007367808 */ /* 0x000fe20002800100 */
[----:B------:R-:W-:Y:S01]  /*b420*/  FFMA R36, R39, R40, R36 ;  /* 0x0000002827247223 */ /* 0x000fe20000000024 */
[C---:B------:R-:W-:Y:S02]  /*b430*/  FSEL R44, R8.reuse, 0.0052134888246655464172, P2 ;  /* 0x3baad5ea082c7808 */ /* 0x040fe40001000000 */
[C---:B------:R-:W-:Y:S01]  /*b440*/  FSEL R40, R8.reuse, 0.0052134888246655464172, P0 ;  /* 0x3baad5ea08287808 */ /* 0x040fe20000000000 */
[----:B------:R-:W-:Y:S01]  /*b450*/  FFMA R52, R49, R52, R54 ;  /* 0x0000003431347223 */ /* 0x000fe20000000036 */
[C---:B------:R-:W-:Y:S01]  /*b460*/  FSEL R38, R8.reuse, 0.0052134888246655464172, P3 ;  /* 0x3baad5ea08267808 */ /* 0x040fe20001800000 */
[----:B------:R-:W-:Y:S01]  /*b470*/  FFMA R44, R43, R50, R44 ;  /* 0x000000322b2c7223 */ /* 0x000fe2000000002c */
[----:B------:R-:W-:Y:S01]  /*b480*/  FSEL R54, R8, 0.0052134888246655464172, P5 ;  /* 0x3baad5ea08367808 */ /* 0x000fe20002800000 */
[----:B------:R-:W-:Y:S01]  /*b490*/  FFMA R50, R47, R48, R40 ;  /* 0x000000302f327223 */ /* 0x000fe20000000028 */
[----:B------:R-:W-:Y:S01]  /*b4a0*/  FSEL R48, -R9, -0.026868773624300956726, P2 ;  /* 0xbcdc1be709307808 */ /* 0x000fe20001000100 */
[----:B------:R-:W-:Y:S01]  /*b4b0*/  FFMA R46, R41, R46, R38 ;  /* 0x0000002e292e7223 */ /* 0x000fe20000000026 */
[----:B------:R-:W-:Y:S01]  /*b4c0*/  FSEL R38, -R9, -0.026868773624300956726, P4 ;  /* 0xbcdc1be709267808 */ /* 0x000fe20002000100 */
[----:B------:R-:W-:Y:S01]  /*b4d0*/  FFMA R54, R49, R52, R54 ;  /* 0x0000003431367223 */ /* 0x000fe20000000036 */
[----:B------:R-:W-:Y:S01]  /*b4e0*/  FSEL R40, -R9, -0.026868773624300956726, P3 ;  /* 0xbcdc1be709287808 */ /* 0x000fe20001800100 */
[----:B------:R-:W-:Y:S01]  /*b4f0*/  FFMA R48, R43, R44, R48 ;  /* 0x0000002c2b307223 */ /* 0x000fe20000000030 */
[----:B------:R-:W-:Y:S01]  /*b500*/  FSEL R52, -R9, -0.026868773624300956726, P0 ;  /* 0xbcdc1be709347808 */ /* 0x000fe20000000100 */
[----:B------:R-:W-:Y:S01]  /*b510*/  FFMA R36, R39, R36, R38 ;  /* 0x0000002427247223 */ /* 0x000fe20000000026 */
[C---:B------:R-:W-:Y:S01]  /*b520*/  FSEL R44, R10.reuse, 0.11284004896879196167, P3 ;  /* 0x3de718af0a2c7808 */ /* 0x040fe20001800000 */
[----:B------:R-:W-:Y:S01]  /*b530*/  FFMA R46, R41, R46, R40 ;  /* 0x0000002e292e7223 */ /* 0x000fe20000000028 */
[C---:B------:R-:W-:Y:S01]  /*b540*/  FSEL R38, R10.reuse, 0.11284004896879196167, P4 ;  /* 0x3de718af0a267808 */ /* 0x040fe20002000000 */
[----:B------:R-:W-:Y:S01]  /*b550*/  FFMA R52, R47, R50, R52 ;  /* 0x000000322f347223 */ /* 0x000fe20000000034 */
[----:B------:R-:W-:Y:S01]  /*b560*/  FSEL R50, R10, 0.11284004896879196167, P2 ;  /* 0x3de718af0a327808 */ /* 0x000fe20001000000 */
[----:B------:R-:W-:Y:S01]  /*b570*/  FFMA R44, R41, R46, R44 ;  /* 0x0000002e292c7223 */ /* 0x000fe2000000002c */
[----:B------:R-:W-:Y:S01]  /*b580*/  FSEL R40, R11, -0.37612664699554443359, P4 ;  /* 0xbec093ac0b287808 */ /* 0x000fe20002000000 */
[----:B------:R-:W-:Y:S01]  /*b590*/  FFMA R36, R39, R36, R38 ;  /* 0x0000002427247223 */ /* 0x000fe20000000026 */
[----:B------:R-:W-:Y:S01]  /*b5a0*/  FSEL R46, R11, -0.37612664699554443359, P2 ;  /* 0xbec093ac0b2e7808 */ /* 0x000fe20001000000 */
[----:B------:R-:W-:Y:S01]  /*b5b0*/  FFMA R48, R43, R48, R50 ;  /* 0x000000302b307223 */ /* 0x000fe20000000032 */
[C---:B------:R-:W-:Y:S01]  /*b5c0*/  FSEL R38, R12.reuse, 0.12837915122509002686, P4 ;  /* 0x3e0375d30c267808 */ /* 0x040fe20002000000 */
[----:B------:R-:W-:Y:S01]  /*b5d0*/  FFMA R36, R39, R36, R40 ;  /* 0x0000002427247223 */ /* 0x000fe20000000028 */
[----:B------:R-:W-:Y:S01]  /*b5e0*/  FSEL R40, R11, -0.37612664699554443359, P3 ;  /* 0xbec093ac0b287808 */ /* 0x000fe20001800000 */
[----:B------:R-:W-:Y:S01]  /*b5f0*/  FFMA R46, R43, R48, R46 ;  /* 0x000000302b2e7223 */ /* 0x000fe2000000002e */
[C---:B------:R-:W-:Y:S01]  /*b600*/  FSEL R48, R12.reuse, 0.12837915122509002686, P2 ;  /* 0x3e0375d30c307808 */ /* 0x040fe20001000000 */
[----:B------:R-:W-:Y:S01]  /*b610*/  FFMA R36, R39, R36, R38 ;  /* 0x0000002427247223 */ /* 0x000fe20000000026 */
[----:B------:R-:W-:Y:S01]  /*b620*/  FSEL R35, -|R55|, R55, P4 ;  /* 0x0000003737237208 */ /* 0x000fe20002000300 */
[----:B------:R-:W-:Y:S01]  /*b630*/  FFMA R40, R41, R44, R40 ;  /* 0x0000002c29287223 */ /* 0x000fe20000000028 */
[----:B------:R-:W-:Y:S01]  /*b640*/  FSEL R56, -R9, -0.026868773624300956726, P5 ;  /* 0xbcdc1be709387808 */ /* 0x000fe20002800100 */
[----:B------:R-:W-:Y:S01]  /*b650*/  FFMA R46, R43, R46, R48 ;  /* 0x0000002e2b2e7223 */ /* 0x000fe20000000030 */
[----:B------:R-:W-:Y:S01]  /*b660*/  FSEL R44, R12, 0.12837915122509002686, P3 ;  /* 0x3e0375d30c2c7808 */ /* 0x000fe20001800000 */
[----:B------:R-:W-:Y:S01]  /*b670*/  FFMA R38, R36, R35, R35 ;  /* 0x0000002324267223 */ /* 0x000fe20000000023 */
[----:B------:R-:W-:Y:S01]  /*b680*/  FSEL R48, R10, 0.11284004896879196167, P0 ;  /* 0x3de718af0a307808 */ /* 0x000fe20000000000 */
[----:B------:R-:W-:Y:S01]  /*b690*/  FFMA R54, R49, R54, R56 ;  /* 0x0000003631367223 */ /* 0x000fe20000000038 */
[----:B------:R-:W-:Y:S01]  /*b6a0*/  FSEL R37, -|R58|, R58, P2 ;  /* 0x0000003a3a257208 */ /* 0x000fe20001000300 */
[----:B------:R-:W-:Y:S01]  /*b6b0*/  FFMA R44, R41, R40, R44 ;  /* 0x00000028292c7223 */ /* 0x000fe2000000002c */
[----:B------:R-:W-:Y:S01]  /*b6c0*/  F2FP.F16.E4M3.UNPACK_B R36, R0 ;  /* 0x00000000ff24723e */ /* 0x000fe200020006ff */
[----:B------:R-:W-:Y:S01]  /*b6d0*/  FFMA R48, R47, R52, R48 ;  /* 0x000000342f307223 */ /* 0x000fe20000000030 */
[----:B------:R-:W-:Y:S01]  /*b6e0*/  FSEL R35, -|R57|, R57, P3 ;  /* 0x0000003939237208 */ /* 0x000fe20001800300 */
[----:B------:R-:W-:Y:S01]  /*b6f0*/  FFMA R46, R46, R37, R37 ;  /* 0x000000252e2e7223 */ /* 0x000fe20000000025 */
[----:B------:R-:W-:Y:S01]  /*b700*/  FSEL R56, R10, 0.11284004896879196167, P5 ;  /* 0x3de718af0a387808 */ /* 0x000fe20002800000 */
[--C-:B------:R-:W-:Y:S01]  /*b710*/  HADD2.F32 R37, -RZ, R36.reuse.H1_H1 ;  /* 0x30000024ff257230 */ /* 0x100fe20000004100 */
[----:B------:R-:W-:Y:S01]  /*b720*/  FSEL R50, R11, -0.37612664699554443359, P0 ;  /* 0xbec093ac0b327808 */ /* 0x000fe20000000000 */
[----:B------:R-:W-:Y:S01]  /*b730*/  FFMA R44, R44, R35, R35 ;  /* 0x000000232c2c7223 */ /* 0x000fe20000000023 */
[----:B------:R-:W-:Y:S01]  /*b740*/  F2FP.F16.E4M3.UNPACK_B R0, R0.H1 ;  /* 0x00000000ff00723e */ /* 0x000fe200030006ff */
[----:B------:R-:W-:Y:S01]  /*b750*/  FFMA R54, R49, R54, R56 ;  /* 0x0000003631367223 */ /* 0x000fe20000000038 */
[----:B------:R-:W-:Y:S01]  /*b760*/  FSEL R52, R11, -0.37612664699554443359, P5 ;  /* 0xbec093ac0b347808 */ /* 0x000fe20002800000 */
[----:B------:R-:W-:Y:S01]  /*b770*/  FFMA R48, R47, R48, R50 ;  /* 0x000000302f307223 */ /* 0x000fe20000000032 */
[----:B------:R-:W-:Y:S01]  /*b780*/  FMUL R41, R89, R94 ;  /* 0x0000005e59297220 */ /* 0x000fe20000400000 */
[----:B------:R-:W-:Y:S01]  /*b790*/  HADD2.F32 R35, -RZ, R36.H0_H0 ;  /* 0x20000024ff237230 */ /* 0x000fe20000004100 */
[----:B------:R-:W-:Y:S01]  /*b7a0*/  FSEL R50, R12, 0.12837915122509002686, P0 ;  /* 0x3e0375d30c327808 */ /* 0x000fe20000000000 */
[----:B------:R-:W-:-:S02]  /*b7b0*/  HADD2.F32 R39, -RZ, R0.H0_H0 ;  /* 0x20000000ff277230 */ /* 0x000fc40000004100 */
[----:B------:R-:W-:Y:S01]  /*b7c0*/  FMUL R36, R89, R93 ;  /* 0x0000005d59247220 */ /* 0x000fe20000400000 */
[----:B------:R-:W-:Y:S01]  /*b7d0*/  FSEL R56, R12, 0.12837915122509002686, P5 ;  /* 0x3e0375d30c387808 */ /* 0x000fe20002800000 */
[----:B------:R-:W-:Y:S01]  /*b7e0*/  FFMA R52, R49, R54, R52 ;  /* 0x0000003631347223 */ /* 0x000fe20000000034 */
[C---:B------:R-:W-:Y:S01]  /*b7f0*/  FFMA R51, R90.reuse, R37, R41 ;  /* 0x000000255a337223 */ /* 0x040fe20000000029 */
[----:B------:R-:W1:Y:S01]  /*b800*/  @P3 MUFU.EX2 R43, R44 ;  /* 0x0000002c002b3308 */ /* 0x000e620000000800 */
[----:B------:R-:W-:Y:S01]  /*b810*/  FSEL R37, -|R59|, R59, P0 ;  /* 0x0000003b3b257208 */ /* 0x000fe20000000300 */
[C---:B------:R-:W-:Y:S01]  /*b820*/  FFMA R53, R90.reuse, R39, R36 ;  /* 0x000000275a357223 */ /* 0x040fe20000000024 */
[----:B------:R-:W-:Y:S01]  /*b830*/  FFMA R48, R47, R48, R50 ;  /* 0x000000302f307223 */ /* 0x000fe20000000032 */
[----:B------:R-:W-:Y:S01]  /*b840*/  FSEL R39, -|R61|, R61, P5 ;  /* 0x0000003d3d277208 */ /* 0x000fe20002800300 */
[----:B------:R-:W-:Y:S01]  /*b850*/  FFMA R52, R49, R52, R56 ;  /* 0x0000003431347223 */ /* 0x000fe20000000038 */
[----:B------:R-:W-:Y:S01]  /*b860*/  FFMA R35, R90, R35, R95 ;  /* 0x000000235a237223 */ /* 0x000fe2000000005f */
[----:B------:R-:W-:Y:S01]  /*b870*/  FFMA R48, R48, R37, R37 ;  /* 0x0000002530307223 */ /* 0x000fe20000000025 */
[----:B------:R-:W2:Y:S01]  /*b880*/  @P4 MUFU.EX2 R40, R38 ;  /* 0x0000002600284308 */ /* 0x000ea20000000800 */
[----:B------:R-:W-:Y:S01]  /*b890*/  FFMA R52, R52, R39, R39 ;  /* 0x0000002734347223 */ /* 0x000fe20000000027 */
[----:B------:R-:W-:-:S02]  /*b8a0*/  HADD2.F32 R37, -RZ, R0.H1_H1 ;  /* 0x30000000ff257230 */ /* 0x000fc40000004100 */
[----:B------:R-:W-:Y:S01]  /*b8b0*/  FMUL R39, R89, R92 ;  /* 0x0000005c59277220 */ /* 0x000fe20000400000 */
[----:B------:R-:W-:Y:S01]  /*b8c0*/  FMUL R62, R53, 0.70710676908493041992 ;  /* 0x3f3504f3353e7820 */ /* 0x000fe20000400000 */
[----:B------:R-:W-:Y:S01]  /*b8d0*/  FMUL R60, R51, 0.70710676908493041992 ;  /* 0x3f3504f3333c7820 */ /* 0x000fe20000400000 */
[----:B------:R-:W-:Y:S01]  /*b8e0*/  F2FP.SATFINITE.E4M3.F32.PACK_AB_MERGE_C R15, R20, R15, RZ ;  /* 0x0000000f140f723e */ /* 0x000fe200048070ff */
[----:B------:R-:W-:Y:S01]  /*b8f0*/  FFMA R49, R90, R37, R39 ;  /* 0x000000255a317223 */ /* 0x000fe20000000027 */
[----:B------:R-:W3:Y:S01]  /*b900*/  @P2 MUFU.EX2 R45, R46 ;  /* 0x0000002e002d2308 */ /* 0x000ee20000000800 */
[----:B-1----:R-:W-:Y:S02]  /*b910*/  @P3 FADD R43, -R43, 1 ;  /* 0x3f8000002b2b3421 */ /* 0x002fe40000000100 */
[----:B------:R-:W-:-:S03]  /*b920*/  FMUL R63, R49, 0.70710676908493041992 ;  /* 0x3f3504f3313f7820 */ /* 0x000fc60000400000 */
[----:B------:R-:W-:Y:S01]  /*b930*/  @P3 LOP3.LUT R44, R43, 0x80000000, R57, 0xb8, !PT ;  /* 0x800000002b2c3812 */ /* 0x000fe200078eb839 */
[----:B------:R-:W-:Y:S01]  /*b940*/  FMUL R57, R35, 0.70710676908493041992 ;  /* 0x3f3504f323397820 */ /* 0x000fe20000400000 */
[----:B------:R-:W1:Y:S01]  /*b950*/  @P0 MUFU.EX2 R36, R48 ;  /* 0x0000003000240308 */ /* 0x000e620000000800 */
[----:B--2---:R-:W-:Y:S01]  /*b960*/  @P4 FADD R40, -R40, 1 ;  /* 0x3f80000028284421 */ /* 0x004fe20000000100 */
[C---:B------:R-:W-:Y:S01]  /*b970*/  FSETP.GE.AND P3, PT, |R60|.reuse, 1.0029599666595458984, PT ;  /* 0x3f8060fe3c00780b */ /* 0x040fe20003f66200 */
[----:B------:R-:W-:Y:S01]  /*b980*/  FMUL R41, R57, R57 ;  /* 0x0000003939297220 */ /* 0x000fe20000400000 */
[----:B------:R-:W-:Y:S01]  /*b990*/  FMUL R43, R60, R60 ;  /* 0x0000003c3c2b7220 */ /* 0x000fe20000400000 */
[----:B------:R-:W-:Y:S01]  /*b9a0*/  FADD R44, R44, 1 ;  /* 0x3f8000002c2c7421 */ /* 0x000fe20000000000 */
[----:B------:R-:W-:Y:S01]  /*b9b0*/  @P4 LOP3.LUT R38, R40, 0x80000000, R55, 0xb8, !PT ;  /* 0x8000000028264812 */ /* 0x000fe200078eb837 */
[----:B------:R-:W-:Y:S01]  /*b9c0*/  FMUL R55, R34, 0.70710676908493041992 ;  /* 0x3f3504f322377820 */ /* 0x000fe20000400000 */
[----:B------:R-:W2:Y:S01]  /*b9d0*/  @P5 MUFU.EX2 R0, R52 ;  /* 0x0000003400005308 */ /* 0x000ea20000000800 */
[----:B---3--:R-:W-:Y:S01]  /*b9e0*/  @P2 FADD R45, -R45, 1 ;  /* 0x3f8000002d2d2421 */ /* 0x008fe20000000100 */
[----:B------:R-:W-:Y:S01]  /*b9f0*/  FSETP.GE.AND P4, PT, |R57|, 1.0029599666595458984, PT ;  /* 0x3f8060fe3900780b */ /* 0x000fe20003f86200 */
[----:B------:R-:W-:Y:S01]  /*ba00*/  FMUL R40, R55, R55 ;  /* 0x0000003737287220 */ /* 0x000fe20000400000 */
[----:B------:R-:W-:Y:S01]  /*ba10*/  FSEL R56, R6, 8.4834944573231041431e-05, P3 ;  /* 0x38b1e96a06387808 */ /* 0x000fe20001800000 */
[----:B------:R-:W-:Y:S01]  /*ba20*/  FADD R38, R38, 1 ;  /* 0x3f80000026267421 */ /* 0x000fe20000000000 */
[----:B------:R-:W-:-:S02]  /*ba30*/  @P2 LOP3.LUT R46, R45, 0x80000000, R58, 0xb8, !PT ;  /* 0x800000002d2e2812 */ /* 0x000fc400078eb83a */
[----:B------:R-:W-:Y:S01]  /*ba40*/  FSEL R45, |R57|, R41, P4 ;  /* 0x00000029392d7208 */ /* 0x000fe20002000200 */
[----:B-1----:R-:W-:Y:S01]  /*ba50*/  @P0 FADD R36, -R36, 1 ;  /* 0x3f80000024240421 */ /* 0x002fe20000000100 */
[----:B------:R-:W-:Y:S01]  /*ba60*/  FSEL R50, R6, 8.4834944573231041431e-05, P4 ;  /* 0x38b1e96a06327808 */ /* 0x000fe20002000000 */
[----:B------:R-:W-:Y:S01]  /*ba70*/  FADD R46, R46, 1 ;  /* 0x3f8000002e2e7421 */ /* 0x000fe20000000000 */
[----:B------:R-:W-:Y:S02]  /*ba80*/  FSEL R54, -R7, -0.00082130916416645050049, P4 ;  /* 0xba574d2007367808 */ /* 0x000fe40002000100 */
[----:B------:R-:W-:Y:S01]  /*ba90*/  @P0 LOP3.LUT R48, R36, 0x80000000, R59, 0xb8, !PT ;  /* 0x8000000024300812 */ /* 0x000fe200078eb83b */
[C---:B------:R-:W-:Y:S01]  /*baa0*/  FMUL R36, R62.reuse, R62 ;  /* 0x0000003e3e247220 */ /* 0x040fe20000400000 */
[----:B------:R-:W-:Y:S01]  /*bab0*/  FSETP.GE.AND P0, PT, |R62|, 1.0029599666595458984, PT ;  /* 0x3f8060fe3e00780b */ /* 0x000fe20003f06200 */
[----:B--2---:R-:W-:Y:S01]  /*bac0*/  @P5 FADD R0, -R0, 1 ;  /* 0x3f80000000005421 */ /* 0x004fe20000000100 */
[----:B------:R-:W-:Y:S01]  /*bad0*/  FSETP.GE.AND P2, PT, |R55|, 1.0029599666595458984, PT ;  /* 0x3f8060fe3700780b */ /* 0x000fe20003f46200 */
[----:B------:R-:W-:Y:S01]  /*bae0*/  FFMA R50, R45, R50, R54 ;  /* 0x000000322d327223 */ /* 0x000fe20000000036 */
[----:B------:R-:W-:Y:S01]  /*baf0*/  FSEL R39, |R62|, R36, P0 ;  /* 0x000000243e277208 */ /* 0x000fe20000000200 */
[----:B------:R-:W-:Y:S01]  /*bb00*/  FADD R48, R48, 1 ;  /* 0x3f80000030307421 */ /* 0x000fe20000000000 */
[----:B------:R-:W-:Y:S01]  /*bb10*/  @P5 LOP3.LUT R52, R0, 0x80000000, R61, 0xb8, !PT ;  /* 0x8000000000345812 */ /* 0x000fe200078eb83d */
[C---:B------:R-:W-:Y:S01]  /*bb20*/  FMUL R0, R63.reuse, R63 ;  /* 0x0000003f3f007220 */ /* 0x040fe20000400000 */
[----:B------:R-:W-:-:S02]  /*bb30*/  FSETP.GE.AND P5, PT, |R63|, 1.0029599666595458984, PT ;  /* 0x3f8060fe3f00780b */ /* 0x000fc40003fa6200 */
[----:B------:R-:W-:Y:S01]  /*bb40*/  FSEL R41, R6, 8.4834944573231041431e-05, P2 ;  /* 0x38b1e96a06297808 */ /* 0x000fe20001000000 */
[----:B------:R-:W-:Y:S01]  /*bb50*/  FADD R52, R52, 1 ;  /* 0x3f80000034347421 */ /* 0x000fe20000000000 */
[C---:B------:R-:W-:Y:S02]  /*bb60*/  FSEL R36, R6.reuse, 8.4834944573231041431e-05, P0 ;  /* 0x38b1e96a06247808 */ /* 0x040fe40000000000 */
[----:B------:R-:W-:Y:S01]  /*bb70*/  FSEL R54, R6, 8.4834944573231041431e-05, P5 ;  /* 0x38b1e96a06367808 */ /* 0x000fe20002800000 */
[----:B------:R-:W-:Y:S01]  /*bb80*/  FMUL R31, R52, R31 ;  /* 0x0000001f341f7220 */ /* 0x000fe20000400000 */
[----:B------:R-:W-:Y:S02]  /*bb90*/  FSEL R47, |R60|, R43, P3 ;  /* 0x0000002b3c2f7208 */ /* 0x000fe40001800200 */
[----:B------:R-:W-:Y:S02]  /*bba0*/  FSEL R6, -R7, -0.00082130916416645050049, P0 ;  /* 0xba574d2007067808 */ /* 0x000fe40000000100 */
[----:B------:R-:W-:-:S02]  /*bbb0*/  FSEL R40, |R55|, R40, P2 ;  /* 0x0000002837287208 */ /* 0x000fc40001000200 */
[----:B------:R-:W-:Y:S01]  /*bbc0*/  FSEL R43, -R7, -0.00082130916416645050049, P2 ;  /* 0xba574d20072b7808 */ /* 0x000fe20001000100 */
[----:B------:R-:W-:Y:S01]  /*bbd0*/  FFMA R36, R39, R36, R6 ;  /* 0x0000002427247223 */ /* 0x000fe20000000006 */
[----:B------:R-:W-:Y:S02]  /*bbe0*/  FSEL R58, -R7, -0.00082130916416645050049, P3 ;  /* 0xba574d20073a7808 */ /* 0x000fe40001800100 */
[----:B------:R-:W-:Y:S01]  /*bbf0*/  FSEL R6, R8, 0.0052134888246655464172, P3 ;  /* 0x3baad5ea08067808 */ /* 0x000fe20001800000 */
[----:B------:R-:W-:Y:S01]  /*bc00*/  FFMA R41, R40, R41, R43 ;  /* 0x0000002928297223 */ /* 0x000fe2000000002b */
[----:B------:R-:W-:Y:S01]  /*bc10*/  FSEL R43, |R63|, R0, P5 ;  /* 0x000000003f2b7208 */ /* 0x000fe20002800200 */
[----:B------:R-:W-:Y:S01]  /*bc20*/  FFMA R56, R47, R56, R58 ;  /* 0x000000382f387223 */ /* 0x000fe2000000003a */
[----:B------:R-:W-:Y:S02]  /*bc30*/  FSEL R58, -R7, -0.00082130916416645050049, P5 ;  /* 0xba574d20073a7808 */ /* 0x000fe40002800100 */
[C---:B------:R-:W-:Y:S01]  /*bc40*/  FSEL R7, R8.reuse, 0.0052134888246655464172, P2 ;  /* 0x3baad5ea08077808 */ /* 0x040fe20001000000 */
[----:B------:R-:W-:Y:S01]  /*bc50*/  FFMA R56, R47, R56, R6 ;  /* 0x000000382f387223 */ /* 0x000fe20000000006 */
[----:B------:R-:W-:Y:S01]  /*bc60*/  FSEL R0, R8, 0.0052134888246655464172, P4 ;  /* 0x3baad5ea08007808 */ /* 0x000fe20002000000 */
[----:B------:R-:W-:Y:S01]  /*bc70*/  FFMA R54, R43, R54, R58 ;  /* 0x000000362b367223 */ /* 0x000fe2000000003a */
[C---:B------:R-:W-:Y:S01]  /*bc80*/  FSEL R37, -R9.reuse, -0.026868773624300956726, P2 ;  /* 0xbcdc1be709257808 */ /* 0x040fe20001000100 */
[----:B------:R-:W-:Y:S01]  /*bc90*/  FFMA R7, R40, R41, R7 ;  /* 0x0000002928077223 */ /* 0x000fe20000000007 */
[----:B------:R-:W-:Y:S01]  /*bca0*/  FSEL R6, -R9, -0.026868773624300956726, P4 ;  /* 0xbcdc1be709067808 */ /* 0x000fe20002000100 */
[C---:B------:R-:W-:Y:S01]  /*bcb0*/  FFMA R0, R45.reuse, R50, R0 ;  /* 0x000000322d007223 */ /* 0x040fe20000000000 */
[----:B------:R-:W-:Y:S01]  /*bcc0*/  FSEL R50, R8, 0.0052134888246655464172, P0 ;  /* 0x3baad5ea08327808 */ /* 0x000fe20000000000 */
[----:B------:R-:W-:Y:S01]  /*bcd0*/  FFMA R7, R40, R7, R37 ;  /* 0x0000000728077223 */ /* 0x000fe20000000025 */
[----:B------:R-:W-:Y:S01]  /*bce0*/  FSEL R58, R8, 0.0052134888246655464172, P5 ;  /* 0x3baad5ea083a7808 */ /* 0x000fe20002800000 */
[----:B------:R-:W-:Y:S01]  /*bcf0*/  FFMA R0, R45, R0, R6 ;  /* 0x000000002d007223 */ /* 0x000fe20000000006 */
[----:B------:R-:W-:Y:S01]  /*bd00*/  FSEL R8, -R9, -0.026868773624300956726, P3 ;  /* 0xbcdc1be709087808 */ /* 0x000fe20001800100 */
[----:B------:R-:W-:Y:S01]  /*bd10*/  FFMA R36, R39, R36, R50 ;  /* 0x0000002427247223 */ /* 0x000fe20000000032 */
[C---:B------:R-:W-:Y:S01]  /*bd20*/  FSEL R37, R10.reuse, 0.11284004896879196167, P2 ;  /* 0x3de718af0a257808 */ /* 0x040fe20001000000 */
[----:B------:R-:W-:Y:S01]  /*bd30*/  FFMA R54, R43, R54, R58 ;  /* 0x000000362b367223 */ /* 0x000fe2000000003a */
[----:B------:R-:W-:Y:S01]  /*bd40*/  FSEL R6, R10, 0.11284004896879196167, P4 ;  /* 0x3de718af0a067808 */ /* 0x000fe20002000000 */
[----:B------:R-:W-:Y:S01]  /*bd50*/  FFMA R56, R47, R56, R8 ;  /* 0x000000382f387223 */ /* 0x000fe20000000008 */
[C---:B------:R-:W-:Y:S01]  /*bd60*/  FSEL R50, -R9.reuse, -0.026868773624300956726, P0 ;  /* 0xbcdc1be709327808 */ /* 0x040fe20000000100 */
[----:B------:R-:W-:Y:S01]  /*bd70*/  FFMA R7, R40, R7, R37 ;  /* 0x0000000728077223 */ /* 0x000fe20000000025 */
[----:B------:R-:W-:Y:S01]  /*bd80*/  FSEL R8, -R9, -0.026868773624300956726, P5 ;  /* 0xbcdc1be709087808 */ /* 0x000fe20002800100 */
[----:B------:R-:W-:Y:S01]  /*bd90*/  FFMA R6, R45, R0, R6 ;  /* 0x000000002d067223 */ /* 0x000fe20000000006 */
[----:B------:R-:W-:Y:S01]  /*bda0*/  FSEL R9, R11, -0.37612664699554443359, P2 ;  /* 0xbec093ac0b097808 */ /* 0x000fe20001000000 */
[----:B------:R-:W-:Y:S01]  /*bdb0*/  FFMA R50, R39, R36, R50 ;  /* 0x0000002427327223 */ /* 0x000fe20000000032 */
[----:B------:R-:W-:Y:S01]  /*bdc0*/  FSEL R0, R10, 0.11284004896879196167, P3 ;  /* 0x3de718af0a007808 */ /* 0x000fe20001800000 */
[----:B------:R-:W-:Y:S01]  /*bdd0*/  FFMA R58, R43, R54, R8 ;  /* 0x000000362b3a7223 */ /* 0x000fe20000000008 */
[----:B------:R-:W-:Y:S01]  /*bde0*/  FSEL R36, R11, -0.37612664699554443359, P3 ;  /* 0xbec093ac0b247808 */ /* 0x000fe20001800000 */
[----:B------:R-:W-:Y:S01]  /*bdf0*/  FFMA R7, R40, R7, R9 ;  /* 0x0000000728077223 */ /* 0x000fe20000000009 */
[----:B------:R-:W-:Y:S01]  /*be00*/  FSEL R9, R12, 0.12837915122509002686, P2 ;  /* 0x3e0375d30c097808 */ /* 0x000fe20001000000 */
[----:B------:R-:W-:Y:S01]  /*be10*/  FFMA R56, R47, R56, R0 ;  /* 0x000000382f387223 */ /* 0x000fe20000000000 */
[----:B------:R-:W-:-:S02]  /*be20*/  FSEL R8, R11, -0.37612664699554443359, P4 ;  /* 0xbec093ac0b087808 */ /* 0x000fc40002000000 */
[----:B------:R-:W-:Y:S01]  /*be30*/  FSEL R0, -|R55|, R55, P2 ;  /* 0x0000003737007208 */ /* 0x000fe20001000300 */
[----:B------:R-:W-:Y:S01]  /*be40*/  FFMA R7, R40, R7, R9 ;  /* 0x0000000728077223 */ /* 0x000fe20000000009 */
[----:B------:R-:W-:Y:S01]  /*be50*/  FFMA R56, R47, R56, R36 ;  /* 0x000000382f387223 */ /* 0x000fe20000000024 */
[----:B------:R-:W-:Y:S01]  /*be60*/  FSEL R36, R12, 0.12837915122509002686, P4 ;  /* 0x3e0375d30c247808 */ /* 0x000fe20002000000 */
[----:B------:R-:W-:Y:S01]  /*be70*/  FFMA R6, R45, R6, R8 ;  /* 0x000000062d067223 */ /* 0x000fe20000000008 */
[----:B------:R-:W-:Y:S01]  /*be80*/  FFMA R8, R7, R0, R0 ;  /* 0x0000000007087223 */ /* 0x000fe20000000000 */
[----:B------:R-:W-:Y:S02]  /*be90*/  FSEL R54, R10, 0.11284004896879196167, P0 ;  /* 0x3de718af0a367808 */ /* 0x000fe40000000000 */
[----:B------:R-:W-:Y:S01]  /*bea0*/  FSEL R7, -|R57|, R57, P4 ;  /* 0x0000003939077208 */ /* 0x000fe20002000300 */
        /* <DEDUP_REMOVED lines=16> */
[----:B------:R-:W1:Y:S01]  /*bfb0*/  @P3 MUFU.EX2 R7, R40 ;  /* 0x0000002800073308 */ /* 0x000e620000000800 */
[----:B------:R-:W-:Y:S01]  /*bfc0*/  FFMA R10, R39, R36, R10 ;  /* 0x00000024270a7223 */ /* 0x000fe2000000000a */
[----:B------:R-:W-:Y:S01]  /*bfd0*/  FSEL R12, -|R63|, R63, P5 ;  /* 0x0000003f3f0c7208 */ /* 0x000fe20002800300 */
[----:B------:R-:W-:-:S02]  /*bfe0*/  FFMA R37, R43, R50, R37 ;  /* 0x000000322b257223 */ /* 0x000fc40000000025 */
[----:B------:R-:W-:Y:S02]  /*bff0*/  FFMA R10, R10, R11, R11 ;  /* 0x0000000b0a0a7223 */ /* 0x000fe4000000000b */
[----:B------:R-:W-:Y:S01]  /*c000*/  FFMA R12, R37, R12, R12 ;  /* 0x0000000c250c7223 */ /* 0x000fe2000000000c */
[----:B------:R-:W2:Y:S08]  /*c010*/  @P2 MUFU.EX2 R0, R8 ;  /* 0x0000000800002308 */ /* 0x000eb00000000800 */
[----:B------:R-:W3:Y:S01]  /*c020*/  @P0 MUFU.EX2 R11, R10 ;  /* 0x0000000a000b0308 */ /* 0x000ee20000000800 */
[----:B-1----:R-:W-:-:S05]  /*c030*/  @P3 FADD R7, -R7, 1 ;  /* 0x3f80000007073421 */ /* 0x002fca0000000100 */
[----:B------:R-:W-:Y:S01]  /*c040*/  @P3 LOP3.LUT R40, R7, 0x80000000, R60, 0xb8, !PT ;  /* 0x8000000007283812 */ /* 0x000fe200078eb83c */
[----:B------:R-:W-:Y:S01]  /*c050*/  FMUL R7, R14, 0.5 ;  /* 0x3f0000000e077820 */ /* 0x000fe20000400000 */
[----:B------:R-:W1:Y:S01]  /*c060*/  @P4 MUFU.EX2 R6, R9 ;  /* 0x0000000900064308 */ /* 0x000e620000000800 */
[----:B--2---:R-:W-:Y:S02]  /*c070*/  @P2 FADD R0, -R0, 1 ;  /* 0x3f80000000002421 */ /* 0x004fe40000000100 */
[----:B------:R-:W-:Y:S01]  /*c080*/  FMUL R26, R26, R7 ;  /* 0x000000071a1a7220 */ /* 0x000fe20000400000 */
[----:B------:R-:W-:Y:S01]  /*c090*/  FMUL R7, R24, 0.5 ;  /* 0x3f00000018077820 */ /* 0x000fe20000400000 */
[----:B------:R-:W-:Y:S01]  /*c0a0*/  FADD R40, R40, 1 ;  /* 0x3f80000028287421 */ /* 0x000fe20000000000 */
[----:B------:R-:W-:Y:S01]  /*c0b0*/  @P2 LOP3.LUT R8, R0, 0x80000000, R55, 0xb8, !PT ;  /* 0x8000000000082812 */ /* 0x000fe200078eb837 */
[----:B------:R-:W-:Y:S01]  /*c0c0*/  FMUL R0, R5, 0.5 ;  /* 0x3f00000005007820 */ /* 0x000fe20000400000 */
[----:B------:R-:W2:Y:S01]  /*c0d0*/  @P5 MUFU.EX2 R36, R12 ;  /* 0x0000000c00245308 */ /* 0x000ea20000000800 */
[----:B---3--:R-:W-:Y:S01]  /*c0e0*/  @P0 FADD R11, -R11, 1 ;  /* 0x3f8000000b0b0421 */ /* 0x008fe20000000100 */
[----:B------:R-:W-:Y:S01]  /*c0f0*/  FMUL R5, R4, 0.5 ;  /* 0x3f00000004057820 */ /* 0x000fe20000400000 */
[----:B------:R-:W-:Y:S01]  /*c100*/  FADD R8, R8, 1 ;  /* 0x3f80000008087421 */ /* 0x000fe20000000000 */
[----:B------:R-:W-:Y:S01]  /*c110*/  FMUL R27, R27, R0 ;  /* 0x000000001b1b7220 */ /* 0x000fe20000400000 */
[----:B------:R-:W-:Y:S01]  /*c120*/  FMUL R0, R35, 0.5 ;  /* 0x3f00000023007820 */ /* 0x000fe20000400000 */
[----:B------:R-:W-:Y:S01]  /*c130*/  @P0 LOP3.LUT R10, R11, 0x80000000, R62, 0xb8, !PT ;  /* 0x800000000b0a0812 */ /* 0x000fe200078eb83e */
[----:B------:R-:W-:Y:S01]  /*c140*/  FMUL R38, R38, R5 ;  /* 0x0000000526267220 */ /* 0x000fe20000400000 */
[----:B------:R-:W-:Y:S01]  /*c150*/  FMUL R11, R44, R7 ;  /* 0x000000072c0b7220 */ /* 0x000fe20000400000 */
[----:B-1----:R-:W-:Y:S01]  /*c160*/  @P4 FADD R6, -R6, 1 ;  /* 0x3f80000006064421 */ /* 0x002fe20000000100 */
[----:B------:R-:W-:Y:S01]  /*c170*/  FMUL R5, R28, 0.5 ;  /* 0x3f0000001c057820 */ /* 0x000fe20000400000 */
[----:B------:R-:W-:Y:S01]  /*c180*/  FMUL R7, R34, 0.5 ;  /* 0x3f00000022077820 */ /* 0x000fe20000400000 */
[----:B------:R-:W-:Y:S01]  /*c190*/  FADD R10, R10, 1 ;  /* 0x3f8000000a0a7421 */ /* 0x000fe20000000000 */
[----:B------:R-:W-:Y:S01]  /*c1a0*/  F2FP.SATFINITE.E4M3.F32.PACK_AB_MERGE_C R27, R27, R26, RZ ;  /* 0x0000001a1b1b723e */ /* 0x000fe200048070ff */
[----:B------:R-:W-:Y:S01]  /*c1b0*/  FMUL R46, R46, R5 ;  /* 0x000000052e2e7220 */ /* 0x000fe20000400000 */
[----:B------:R-:W-:Y:S01]  /*c1c0*/  @P4 LOP3.LUT R9, R6, 0x80000000, R57, 0xb8, !PT ;  /* 0x8000000006094812 */ /* 0x000fe200078eb839 */
[----:B------:R-:W-:Y:S01]  /*c1d0*/  FMUL R6, R21, 0.5 ;  /* 0x3f00000015067820 */ /* 0x000fe20000400000 */
[----:B--2---:R-:W-:Y:S01]  /*c1e0*/  @P5 FADD R36, -R36, 1 ;  /* 0x3f80000024245421 */ /* 0x004fe20000000100 */
[----:B------:R-:W-:Y:S01]  /*c1f0*/  FMUL R21, R48, R3 ;  /* 0x0000000330157220 */ /* 0x000fe20000400000 */
[----:B------:R-:W-:Y:S01]  /*c200*/  FMUL R8, R8, R7 ;  /* 0x0000000708087220 */ /* 0x000fe20000400000 */
[----:B------:R-:W-:Y:S01]  /*c210*/  FMUL R3, R51, 0.5 ;  /* 0x3f00000033037820 */ /* 0x000fe20000400000 */
[----:B------:R-:W-:Y:S01]  /*c220*/  FMUL R5, R53, 0.5 ;  /* 0x3f00000035057820 */ /* 0x000fe20000400000 */
[----:B------:R-:W-:Y:S01]  /*c230*/  @P5 LOP3.LUT R12, R36, 0x80000000, R63, 0xb8, !PT ;  /* 0x80000000240c5812 */ /* 0x000fe200078eb83f */
[----:B------:R-:W-:Y:S01]  /*c240*/  FMUL R7, R49, 0.5 ;  /* 0x3f00000031077820 */ /* 0x000fe20000400000 */
[----:B------:R-:W-:Y:S01]  /*c250*/  FADD R9, R9, 1 ;  /* 0x3f80000009097421 */ /* 0x000fe20000000000 */
[----:B------:R-:W-:Y:S01]  /*c260*/  FMUL R6, R29, R6 ;  /* 0x000000061d067220 */ /* 0x000fe20000400000 */
[----:B------:R-:W-:Y:S01]  /*c270*/  FMUL R3, R40, R3 ;  /* 0x0000000328037220 */ /* 0x000fe20000400000 */
[----:B------:R-:W-:Y:S01]  /*c280*/  FADD R12, R12, 1 ;  /* 0x3f8000000c0c7421 */ /* 0x000fe20000000000 */
[----:B------:R-:W-:Y:S01]  /*c290*/  FMUL R0, R9, R0 ;  /* 0x0000000009007220 */ /* 0x000fe20000400000 */
[----:B------:R-:W-:Y:S01]  /*c2a0*/  FMUL R10, R10, R5 ;  /* 0x000000050a0a7220 */ /* 0x000fe20000400000 */
[----:B------:R-:W-:Y:S01]  /*c2b0*/  F2FP.SATFINITE.E4M3.F32.PACK_AB_MERGE_C R25, R25, R6, RZ ;  /* 0x000000061919723e */ /* 0x000fe200048070ff */
[----:B------:R-:W-:Y:S01]  /*c2c0*/  FMUL R7, R12, R7 ;  /* 0x000000070c077220 */ /* 0x000fe20000400000 */
[----:B------:R-:W-:-:S02]  /*c2d0*/  F2FP.SATFINITE.E4M3.F32.PACK_AB_MERGE_C R11, R11, R38, RZ ;  /* 0x000000260b0b723e */ /* 0x000fc400048070ff */
[----:B------:R-:W-:Y:S02]  /*c2e0*/  F2FP.SATFINITE.E4M3.F32.PACK_AB_MERGE_C R46, R21, R46, RZ ;  /* 0x0000002e152e723e */ /* 0x000fe400048070ff */
[----:B------:R-:W-:Y:S02]  /*c2f0*/  F2FP.SATFINITE.E4M3.F32.PACK_AB_MERGE_C R8, R8, R31, RZ ;  /* 0x0000001f0808723e */ /* 0x000fe400048070ff */
[----:B------:R-:W-:Y:S02]  /*c300*/  F2FP.SATFINITE.E4M3.F32.PACK_AB_MERGE_C R0, R3, R0, RZ ;  /* 0x000000000300723e */ /* 0x000fe400048070ff */
[----:B------:R-:W-:Y:S01]  /*c310*/  F2FP.SATFINITE.E4M3.F32.PACK_AB_MERGE_C R10, R7, R10, RZ ;  /* 0x0000000a070a723e */ /* 0x000fe200048070ff */
[----:B------:R-:W-:Y:S06]  /*c320*/  @P1 BRA `(.L_x_94) ;  /* 0x0000000000041947 */ /* 0x000fec0003800000 */
[----:B------:R-:W-:-:S04]  /*c330*/  DEPBAR.LE SB0, 0x1 ;  /* 0x000080400000791a */ /* 0x000fc80000000000 */
.L_x_94:
[----:B------:R-:W-:Y:S05]  /*c340*/  WARPSYNC.ALL ;  /* 0x0000000000007948 */ /* 0x000fea0003800000 */
[----:B------:R-:W-:Y:S01]  /*c350*/  BAR.SYNC.DEFER_BLOCKING 0x1, 0x100 ;  /* 0x0044000000007b1d */ /* 0x000fe20000010000 */
[----:B------:R-:W-:-:S05]  /*c360*/  IADD3 R16, P0, R16, UR38, RZ ;  /* 0x0000002610107c10 */ /* 0x000fca000ff1e0ff */
        /* <DEDUP_REMOVED lines=25> */
.L_x_96:
[----:B------:R-:W-:Y:S05]  /*c500*/  BSYNC B0 ;  /* 0x0000000000007941 */ /* 0x000fea0003800000 */
.L_x_95:
[----:B------:R-:W-:Y:S01]  /*c510*/  ULDC.64 UR4, c[0x0][0x8f8] ;  /* 0x00023e0000047ab9 */ /* 0x000fe20000000a00 */
[----:B------:R-:W-:Y:S01]  /*c520*/  IADD3.X R17, R17, UR37, RZ, P0, !PT ;  /* 0x0000002511117c10 */ /* 0x000fe200087fe4ff */
[----:B------:R-:W-:Y:S01]  /*c530*/  UMOV UR47, 0xffffffff ;  /* 0xffffffff002f7882 */ /* 0x000fe20000000000 */
[----:B------:R-:W-:Y:S01]  /*c540*/  ISETP.GE.U32.AND P0, PT, R16, UR4, PT ;  /* 0x0000000410007c0c */ /* 0x000fe2000bf06070 */
[----:B------:R-:W-:Y:S01]  /*c550*/  IMAD.MOV.U32 R7, RZ, RZ, -0x1 ;  /* 0xffffffffff077424 */ /* 0x000fe200078e00ff */
[----:B------:R-:W-:Y:S02]  /*c560*/  PRMT R0, RZ, 0x7610, R0 ;  /* 0x00007610ff007816 */ /* 0x000fe40000000000 */
[----:B------:R-:W-:Y:S02]  /*c570*/  ISETP.GE.U32.AND.EX P0, PT, R17, UR5, PT, P0 ;  /* 0x0000000511007c0c */ /* 0x000fe4000bf06100 */
[----:B------:R-:W-:-:S11]  /*c580*/  MOV R3, 0xffffffff ;  /* 0xffffffff00037802 */ /* 0x000fd60000000f00 */
[----:B------:R-:W-:Y:S05]  /*c590*/  @P0 BRA `(.L_x_97) ;  /* 0x0000000400680947 */ /* 0x000fea0003800000 */
[----:B------:R-:W1:Y:S01]  /*c5a0*/  S2R R12, SR_CTAID.X ;  /* 0x00000000000c7919 */ /* 0x000e620000002500 */
[----:B------:R-:W2:Y:S01]  /*c5b0*/  LDC.64 R10, c[0x0][0x8d0] ;  /* 0x00023400ff0a7b82 */ /* 0x000ea20000000a00 */
[----:B------:R-:W-:Y:S01]  /*c5c0*/  ULDC UR4, c[0x0][0x150] ;  /* 0x0000540000047ab9 */ /* 0x000fe20000000800 */
[----:B------:R-:W-:Y:S01]  /*c5d0*/  IMAD.MOV.U32 R8, RZ, RZ, R16 ;  /* 0x000000ffff087224 */ /* 0x000fe200078e0010 */
[----:B------:R-:W3:Y:S01]  /*c5e0*/  S2R R26, SR_CTAID.Y ;  /* 0x00000000001a7919 */ /* 0x000ee20000002600 */
[----:B------:R-:W-:-:S04]  /*c5f0*/  MOV R9, R17 ;  /* 0x0000001100097202 */ /* 0x000fc80000000f00 */
[----:B------:R-:W4:Y:S08]  /*c600*/  LDC R25, c[0x0][0x144] ;  /* 0x00005100ff197b82 */ /* 0x000f300000000800 */
[----:B------:R-:W3:Y:S08]  /*c610*/  LDC R0, c[0x0][0x8d8] ;  /* 0x00023600ff007b82 */ /* 0x000ef00000000800 */
[----:B------:R-:W3:Y:S01]  /*c620*/  LDC.64 R20, c[0x0][0x8c8] ;  /* 0x00023200ff147b82 */ /* 0x000ee20000000a00 */
[----:B--2---:R-:W-:-:S04]  /*c630*/  ISETP.NE.U32.AND P0, PT, R10, RZ, PT ;  /* 0x000000ff0a00720c */ /* 0x004fc80003f05070 */
[----:B------:R-:W-:Y:S02]  /*c640*/  ISETP.NE.AND.EX P0, PT, R11, RZ, PT, P0 ;  /* 0x000000ff0b00720c */ /* 0x000fe40003f05300 */
[----:B-1----:R-:W-:-:S05]  /*c650*/  I2FP.F32.U32 R3, R12 ;  /* 0x0000000c00037245 */ /* 0x002fca0000201000 */
[----:B------:R-:W-:-:S04]  /*c660*/  FMUL R3, R3, UR4 ;  /* 0x0000000403037c20 */ /* 0x000fc80008400000 */
[----:B------:R1:W2:Y:S02]  /*c670*/  F2I.U32.TRUNC.NTZ R24, R3 ;  /* 0x0000000300187305 */ /* 0x0002a4000020f000 */
[----:B----4-:R-:W-:Y:S05]  /*c680*/  @!P0 BRA `(.L_x_98) ;  /* 0x0000000000288947 */ /* 0x010fea0003800000 */
[----:B-1----:R-:W1:Y:S02]  /*c690*/  LDC R3, c[0x0][0x8dc] ;  /* 0x00023700ff037b82 */ /* 0x002e640000000800 */
[----:B-1----:R-:W-:-:S05]  /*c6a0*/  IADD3 R3, P0, R16, R3, RZ ;  /* 0x0000000310037210 */ /* 0x002fca0007f1e0ff */
[----:B------:R-:W-:-:S04]  /*c6b0*/  IMAD.X R13, RZ, RZ, R17, P0 ;  /* 0x000000ffff0d7224 */ /* 0x000fc800000e0611 */
[----:B------:R-:W-:-:S04]  /*c6c0*/  IMAD.WIDE.U32 R4, R13, R10, RZ ;  /* 0x0000000a0d047225 */ /* 0x000fc800078e00ff */
[----:B------:R-:W-:-:S04]  /*c6d0*/  IMAD.WIDE.U32 R6, P0, R3, R11, R4 ;  /* 0x0000000b03067225 */ /* 0x000fc80007800004 */
[----:B------:R-:W-:Y:S01]  /*c6e0*/  IMAD.WIDE.U32 R4, R3, R10, RZ ;  /* 0x0000000a03047225 */ /* 0x000fe200078e00ff */
[----:B------:R-:W-:-:S03]  /*c6f0*/  MOV R8, R7 ;  /* 0x0000000700087202 */ /* 0x000fc60000000f00 */
[----:B------:R-:W-:Y:S01]  /*c700*/  IMAD.X R9, RZ, RZ, RZ, P0 ;  /* 0x000000ffff097224 */ /* 0x000fe200000e06ff */
[----:B------:R-:W-:-:S05]  /*c710*/  IADD3 RZ, P0, R5, R6, RZ ;  /* 0x0000000605ff7210 */ /* 0x000fca0007f1e0ff */
[----:B------:R-:W-:-:S08]  /*c720*/  IMAD.WIDE.U32.X R8, R13, R11, R8, P0 ;  /* 0x0000000b0d087225 */ /* 0x000fd000000e0408 */
.L_x_98:
[----:B------:R-:W4:Y:S01]  /*c730*/  LDC.64 R14, c[0x0][0x8e8] ;  /* 0x00023a00ff0e7b82 */ /* 0x000f220000000a00 */
[-CC-:B---3--:R-:W-:Y:S01]  /*c740*/  SHF.R.U64 R32, R8, R0.reuse, R9.reuse ;  /* 0x0000000008207219 */ /* 0x188fe20000001209 */
[----:B--2---:R-:W-:Y:S01]  /*c750*/  IMAD.MOV R24, RZ, RZ, -R24 ;  /* 0x000000ffff187224 */ /* 0x004fe200078e0a18 */
[----:B------:R-:W-:Y:S01]  /*c760*/  SHF.R.U32.HI R0, RZ, R0, R9 ;  /* 0x00000000ff007219 */ /* 0x000fe20000011609 */
[----:B------:R-:W-:Y:S01]  /*c770*/  ULDC UR4, c[0x0][0x154] ;  /* 0x0000550000047ab9 */ /* 0x000fe20000000800 */
[----:B-1----:R-:W-:Y:S01]  /*c780*/  IADD3 R3, P0, RZ, -R32, RZ ;  /* 0x80000020ff037210 */ /* 0x002fe20007f1e0ff */
[----:B------:R-:W-:Y:S02]  /*c790*/  IMAD R28, R25, R24, R12 ;  /* 0x00000018191c7224 */ /* 0x000fe400078e020c */
[----:B------:R-:W1:Y:S01]  /*c7a0*/  LDC R6, c[0x0][0x8c0] ;  /* 0x00023000ff067b82 */ /* 0x000e620000000800 */
[----:B------:R-:W-:Y:S02]  /*c7b0*/  IMAD.MOV.U32 R7, RZ, RZ, 0x1 ;  /* 0x00000001ff077424 */ /* 0x000fe400078e00ff */
[----:B------:R-:W-:-:S04]  /*c7c0*/  IMAD.X R5, RZ, RZ, ~R0, P0 ;  /* 0x000000ffff057224 */ /* 0x000fc800000e0e00 */
[-C--:B------:R-:W-:Y:S01]  /*c7d0*/  IMAD R0, R5, R20.reuse, RZ ;  /* 0x0000001405007224 */ /* 0x080fe200078e02ff */
[----:B------:R-:W2:Y:S01]  /*c7e0*/  LDC R8, c[0x0][0x8b0] ;  /* 0x00022c00ff087b82 */ /* 0x000ea20000000800 */
[----:B------:R-:W-:-:S04]  /*c7f0*/  IMAD.WIDE.U32 R4, R3, R20, R16 ;  /* 0x0000001403047225 */ /* 0x000fc800078e0010 */
[----:B------:R-:W-:Y:S01]  /*c800*/  IMAD R3, R3, R21, R0 ;  /* 0x0000001503037224 */ /* 0x000fe200078e0200 */
[----:B------:R-:W-:Y:S02]  /*c810*/  I2FP.F32.U32 R0, R26 ;  /* 0x0000001a00007245 */ /* 0x000fe40000201000 */
[----:B------:R-:W3:Y:S01]  /*c820*/  LDC R30, c[0x0][0x900] ;  /* 0x00024000ff1e7b82 */ /* 0x000ee20000000800 */
[----:B----4-:R-:W-:Y:S02]  /*c830*/  ISETP.NE.U32.AND P0, PT, R14, RZ, PT ;  /* 0x000000ff0e00720c */ /* 0x010fe40003f05070 */
[----:B------:R-:W-:Y:S01]  /*c840*/  IADD3 R3, R5, R3, RZ ;  /* 0x0000000305037210 */ /* 0x000fe20007ffe0ff */
[----:B------:R-:W-:Y:S01]  /*c850*/  FMUL R0, R0, UR4 ;  /* 0x0000000400007c20 */ /* 0x000fe20008400000 */
[----:B------:R-:W-:Y:S01]  /*c860*/  ISETP.NE.AND.EX P0, PT, R15, RZ, PT, P0 ;  /* 0x000000ff0f00720c */ /* 0x000fe20003f05300 */
[----:B------:R-:W-:Y:S02]  /*c870*/  IMAD.MOV.U32 R5, RZ, RZ, -0x1 ;  /* 0xffffffffff057424 */ /* 0x000fe400078e00ff */
[----:B------:R-:W4:Y:S01]  /*c880*/  LDC R21, c[0x0][0x148] ;  /* 0x00005200ff157b82 */ /* 0x000f220000000800 */
[-CC-:B-1----:R-:W-:Y:S01]  /*c890*/  SHF.R.U64 R12, R4, R6.reuse, R3.reuse ;  /* 0x00000006040c7219 */ /* 0x182fe20000001203 */
[----:B------:R1:W1:Y:S01]  /*c8a0*/  F2I.U32.TRUNC.NTZ R20, R0 ;  /* 0x0000000000147305 */ /* 0x000262000020f000 */
[----:B------:R-:W-:-:S05]  /*c8b0*/  SHF.R.U32.HI R3, RZ, R6, R3 ;  /* 0x00000006ff037219 */ /* 0x000fca0000011603 */
[----:B------:R-:W1:Y:S01]  /*c8c0*/  LDC R24, c[0x0][0x8a8] ;  /* 0x00022a00ff187b82 */ /* 0x000e620000000800 */
[-CC-:B--2---:R-:W-:Y:S02]  /*c8d0*/  SHF.R.U64 R10, R12, R8.reuse, R3.reuse ;  /* 0x000000080c0a7219 */ /* 0x184fe40000001203 */
[----:B------:R-:W-:-:S05]  /*c8e0*/  SHF.R.U32.HI R3, RZ, R8, R3 ;  /* 0x00000008ff037219 */ /* 0x000fca0000011603 */
[----:B------:R-:W2:Y:S01]  /*c8f0*/  LDC R27, c[0x0][0x8f0] ;  /* 0x00023c00ff1b7b82 */ /* 0x000ea20000000800 */
[-C--:B---3--:R-:W-:Y:S02]  /*c900*/  SHF.L.U32 R4, R5, R30.reuse, RZ ;  /* 0x0000001e05047219 */ /* 0x088fe400000006ff */
[-CC-:B------:R-:W-:Y:S02]  /*c910*/  SHF.R.U64 R13, R10, R30.reuse, R3.reuse ;  /* 0x0000001e0a0d7219 */ /* 0x180fe40000001203 */
[----:B------:R-:W-:Y:S02]  /*c920*/  SHF.R.U32.HI R5, RZ, R30, R3 ;  /* 0x0000001eff057219 */ /* 0x000fe40000011603 */
[----:B------:R-:W-:Y:S01]  /*c930*/  LOP3.LUT R25, RZ, R4, RZ, 0x33, !PT ;  /* 0x00000004ff197212 */ /* 0x000fe200078e33ff */
[----:B------:R-:W3:Y:S01]  /*c940*/  LDC R29, c[0x0][0x8e0] ;  /* 0x00023800ff1d7b82 */ /* 0x000ee20000000800 */
[----:B------:R-:W-:Y:S02]  /*c950*/  SHF.L.U32 R30, R7, R30, RZ ;  /* 0x0000001e071e7219 */ /* 0x000fe400000006ff */
[----:B------:R-:W-:-:S05]  /*c960*/  MOV R4, R13 ;  /* 0x0000000d00047202 */ /* 0x000fca0000000f00 */
[----:B------:R-:W1:Y:S01]  /*c970*/  LDC R31, c[0x0][0x8b8] ;  /* 0x00022e00ff1f7b82 */ /* 0x000e620000000800 */
[----:B------:R-:W-:Y:S05]  /*c980*/  @!P0 BRA `(.L_x_99) ;  /* 0x0000000000288947 */ /* 0x000fea0003800000 */
        /* <DEDUP_REMOVED lines=10> */
.L_x_99:
[----:B------:R-:W-:Y:S01]  /*ca30*/  ISETP.NE.AND P0, PT, R2, 0x1, PT ;  /* 0x000000010200780c */ /* 0x000fe20003f05270 */
[----:B-1----:R-:W-:Y:S01]  /*ca40*/  IMAD.MOV R20, RZ, RZ, -R20 ;  /* 0x000000ffff147224 */ /* 0x002fe200078e0a14 */
[----:B--2---:R-:W-:Y:S01]  /*ca50*/  SHF.R.U64 R0, R4, R27, R5 ;  /* 0x0000001b04007219 */ /* 0x004fe20000001205 */
[----:B------:R-:W-:Y:S01]  /*ca60*/  VIADD R5, R24, 0xffffffff ;  /* 0xffffffff18057836 */ /* 0x000fe20000000000 */
[----:B------:R-:W-:Y:S02]  /*ca70*/  LOP3.LUT R3, R10, R25, RZ, 0xc0, !PT ;  /* 0x000000190a037212 */ /* 0x000fe400078ec0ff */
[----:B------:R-:W-:Y:S02]  /*ca80*/  IADD3 R4, -R0, RZ, RZ ;  /* 0x000000ff00047210 */ /* 0x000fe40007ffe1ff */
[----:B------:R-:W-:Y:S01]  /*ca90*/  LOP3.LUT R5, R12, R5, RZ, 0xc0, !PT ;  /* 0x000000050c057212 */ /* 0x000fe200078ec0ff */
[----:B------:R-:W-:Y:S01]  /*caa0*/  IMAD R3, R30, R0, R3 ;  /* 0x000000001e037224 */ /* 0x000fe200078e0203 */
[----:B------:R-:W-:Y:S01]  /*cab0*/  R2UR UR47, R32 ;  /* 0x00000000202f72ca */ /* 0x000fe200000e0000 */
[----:B---3--:R-:W-:-:S02]  /*cac0*/  IMAD R0, R4, R29, R13 ;  /* 0x0000001d04007224 */ /* 0x008fc400078e020d */
[----:B----4-:R-:W-:Y:S02]  /*cad0*/  @P0 IMAD R28, R21, R20, R26 ;  /* 0x00000014151c0224 */ /* 0x010fe400078e021a */
[----:B------:R-:W-:Y:S02]  /*cae0*/  IMAD R0, R0, R24, R5 ;  /* 0x0000001800007224 */ /* 0x000fe400078e0205 */
[----:B------:R-:W-:Y:S02]  /*caf0*/  IMAD R3, R3, R31, R28 ;  /* 0x0000001f03037224 */ /* 0x000fe400078e021c */
[----:B------:R-:W-:-:S03]  /*cb00*/  IMAD.MOV.U32 R4, RZ, RZ, 0x1 ;  /* 0x00000001ff047424 */ /* 0x000fc600078e00ff */
[----:B------:R-:W-:Y:S02]  /*cb10*/  SEL R7, R0, R3, !P0 ;  /* 0x0000000300077207 */ /* 0x000fe40004000000 */
[----:B------:R-:W-:Y:S02]  /*cb20*/  SEL R3, R3, R0, !P0 ;  /* 0x0000000003037207 */ /* 0x000fe40004000000 */
[----:B------:R-:W-:-:S07]  /*cb30*/  PRMT R0, R4, 0x7610, R0 ;  /* 0x0000761004007816 */ /* 0x000fce0000000000 */
.L_x_97:
[----:B------:R-:W-:Y:S01]  /*cb40*/  LOP3.LUT P0, RZ, R0, 0xff, RZ, 0xc0, !PT ;  /* 0x000000ff00ff7812 */ /* 0x000fe2000780c0ff */
[----:B------:R-:W-:-:S04]  /*cb50*/  UIMAD.WIDE.U32 UR4, UR51, -0x55555555, URZ ;  /* 0xaaaaaaab330478a5 */ /* 0x000fc8000f8e003f */
[----:B------:R-:W-:-:S04]  /*cb60*/  USHF.R.U32.HI UR4, URZ, 0x3, UR5 ;  /* 0x000000033f047899 */ /* 0x000fc80008011605 */
[----:B------:R-:W-:-:S04]  /*cb70*/  UIMAD UR4, UR4, -0xc, UR51 ;  /* 0xfffffff4040478a4 */ /* 0x000fc8000f8e0233 */
[----:B------:R-:W-:Y:S08]  /*cb80*/  @P0 BRA `(.L_x_100) ;  /* 0xffffff4c00040947 */ /* 0x000ff0000383ffff */
[----:B------:R-:W-:-:S04]  /*cb90*/  DEPBAR.LE SB0, 0x0 ;  /* 0x000080000000791a */ /* 0x000fc80000000000 */
[----:B------:R-:W-:Y:S05]  /*cba0*/  EXIT ;  /* 0x000000000000794d */ /* 0x000fea0003800000 */
.L_x_13:
[----:B------:R-:W-:Y:S01]  /*cbb0*/  ULDC.64 UR4, c[0x0][0x8f8] ;  /* 0x00023e0000047ab9 */ /* 0x000fe20000000a00 */
[----:B------:R-:W-:Y:S01]  /*cbc0*/  PRMT R12, RZ, 0x7610, R12 ;  /* 0x00007610ff0c7816 */ /* 0x000fe2000000000c */
[----:B------:R-:W-:Y:S01]  /*cbd0*/  IMAD.MOV.U32 R20, RZ, RZ, -0x1 ;  /* 0xffffffffff147424 */ /* 0x000fe200078e00ff */
[----:B------:R-:W-:Y:S01]  /*cbe0*/  ISETP.GE.U32.AND P1, PT, R16, UR4, PT ;  /* 0x0000000410007c0c */ /* 0x000fe2000bf26070 */
[----:B------:R-:W-:Y:S01]  /*cbf0*/  IMAD.MOV.U32 R6, RZ, RZ, -0x1 ;  /* 0xffffffffff067424 */ /* 0x000fe200078e00ff */
[----:B------:R-:W-:Y:S02]  /*cc00*/  MOV R7, 0xffffffff ;  /* 0xffffffff00077802 */ /* 0x000fe40000000f00 */
[----:B------:R-:W-:-:S13]  /*cc10*/  ISETP.GE.U32.AND.EX P1, PT, R17, UR5, PT, P1 ;  /* 0x0000000511007c0c */ /* 0x000fda000bf26110 */
[----:B------:R-:W-:Y:S05]  /*cc20*/  @P1 BRA `(.L_x_101) ;  /* 0x0000000400281947 */ /* 0x000fea0003800000 */
[----:B------:R-:W2:Y:S01]  /*cc30*/  LDC.64 R20, c[0x0][0x8d0] ;  /* 0x00023400ff147b82 */ /* 0x000ea20000000a00 */
[----:B------:R-:W-:Y:S01]  /*cc40*/  IMAD.MOV.U32 R14, RZ, RZ, R16 ;  /* 0x000000ffff0e7224 */ /* 0x000fe200078e0010 */
[----:B------:R-:W-:-:S06]  /*cc50*/  MOV R15, R17 ;  /* 0x00000011000f7202 */ /* 0x000fcc0000000f00 */
[----:B------:R-:W3:Y:S08]  /*cc60*/  LDC R26, c[0x0][0x8d8] ;  /* 0x00023600ff1a7b82 */ /* 0x000ef00000000800 */
[----:B------:R-:W4:Y:S01]  /*cc70*/  LDC.64 R28, c[0x0][0x8c8] ;  /* 0x00023200ff1c7b82 */ /* 0x000f220000000a00 */
[----:B--2---:R-:W-:-:S04]  /*cc80*/  ISETP.NE.U32.AND P1, PT, R20, RZ, PT ;  /* 0x000000ff1400720c */ /* 0x004fc80003f25070 */
[----:B------:R-:W-:-:S13]  /*cc90*/  ISETP.NE.AND.EX P1, PT, R21, RZ, PT, P1 ;  /* 0x000000ff1500720c */ /* 0x000fda0003f25310 */
[----:B---34-:R-:W-:Y:S05]  /*cca0*/  @!P1 BRA `(.L_x_102) ;  /* 0x0000000000289947 */ /* 0x018fea0003800000 */
[----:B------:R-:W2:Y:S02]  /*ccb0*/  LDC R7, c[0x0][0x8dc] ;  /* 0x00023700ff077b82 */ /* 0x000ea40000000800 */
[----:B--2---:R-:W-:-:S05]  /*ccc0*/  IADD3 R15, P1, R16, R7, RZ ;  /* 0x00000007100f7210 */ /* 0x004fca0007f3e0ff */
        /* <DEDUP_REMOVED lines=8> */
.L_x_102:
[----:B------:R-:W2:Y:S01]  /*cd50*/  LDC.64 R30, c[0x0][0x8e8] ;  /* 0x00023a00ff1e7b82 */ /* 0x000ea20000000a00 */
[-CC-:B------:R-:W-:Y:S01]  /*cd60*/  SHF.R.U64 R22, R14, R26.reuse, R15.reuse ;  /* 0x0000001a0e167219 */ /* 0x180fe2000000120f */
[----:B------:R-:W-:Y:S01]  /*cd70*/  IMAD.MOV.U32 R32, RZ, RZ, 0x1 ;  /* 0x00000001ff207424 */ /* 0x000fe200078e00ff */
[----:B------:R-:W-:Y:S02]  /*cd80*/  SHF.R.U32.HI R6, RZ, R26, R15 ;  /* 0x0000001aff067219 */ /* 0x000fe4000001160f */
[----:B------:R-:W-:-:S03]  /*cd90*/  IADD3 R13, P1, RZ, -R22, RZ ;  /* 0x80000016ff0d7210 */ /* 0x000fc60007f3e0ff */
[----:B------:R-:W3:Y:S02]  /*cda0*/  LDC R14, c[0x0][0x8c0] ;  /* 0x00023000ff0e7b82 */ /* 0x000ee40000000800 */
[----:B------:R-:W-:-:S04]  /*cdb0*/  IMAD.X R7, RZ, RZ, ~R6, P1 ;  /* 0x000000ffff077224 */ /* 0x000fc800008e0e06 */
[-C--:B------:R-:W-:Y:S02]  /*cdc0*/  IMAD R12, R7, R28.reuse, RZ ;  /* 0x0000001c070c7224 */ /* 0x080fe400078e02ff */
[----:B------:R-:W4:Y:S01]  /*cdd0*/  LDC R26, c[0x0][0x8b0] ;  /* 0x00022c00ff1a7b82 */ /* 0x000f220000000800 */
[----:B------:R-:W-:-:S04]  /*cde0*/  IMAD.WIDE.U32 R6, R13, R28, R16 ;  /* 0x0000001c0d067225 */ /* 0x000fc800078e0010 */
[----:B------:R-:W-:Y:S01]  /*cdf0*/  IMAD R13, R13, R29, R12 ;  /* 0x0000001d0d0d7224 */ /* 0x000fe200078e020c */
[----:B------:R-:W-:Y:S02]  /*ce00*/  MOV R12, 0xffffffff ;  /* 0xffffffff000c7802 */ /* 0x000fe40000000f00 */
[----:B------:R-:W5:Y:S01]  /*ce10*/  LDC R27, c[0x0][0x900] ;  /* 0x00024000ff1b7b82 */ /* 0x000f620000000800 */
[----:B--2---:R-:W-:Y:S01]  /*ce20*/  ISETP.NE.U32.AND P1, PT, R30, RZ, PT ;  /* 0x000000ff1e00720c */ /* 0x004fe20003f25070 */
[----:B------:R-:W-:-:S03]  /*ce30*/  IMAD.IADD R7, R7, 0x1, R13 ;  /* 0x0000000107077824 */ /* 0x000fc600078e020d */
[----:B------:R-:W-:-:S03]  /*ce40*/  ISETP.NE.AND.EX P1, PT, R31, RZ, PT, P1 ;  /* 0x000000ff1f00720c */ /* 0x000fc60003f25310 */
[----:B------:R-:W2:Y:S01]  /*ce50*/  LDC R25, c[0x0][0x8a8] ;  /* 0x00022a00ff197b82 */ /* 0x000ea20000000800 */
[-CC-:B---3--:R-:W-:Y:S02]  /*ce60*/  SHF.R.U64 R20, R6, R14.reuse, R7.reuse ;  /* 0x0000000e06147219 */ /* 0x188fe40000001207 */
[----:B------:R-:W-:-:S05]  /*ce70*/  SHF.R.U32.HI R7, RZ, R14, R7 ;  /* 0x0000000eff077219 */ /* 0x000fca0000011607 */
[----:B------:R-:W3:Y:S01]  /*ce80*/  LDC R28, c[0x0][0x8f0] ;  /* 0x00023c00ff1c7b82 */ /* 0x000ee20000000800 */
[-CC-:B----4-:R-:W-:Y:S02]  /*ce90*/  SHF.R.U64 R23, R20, R26.reuse, R7.reuse ;  /* 0x0000001a14177219 */ /* 0x190fe40000001207 */
[----:B------:R-:W-:-:S05]  /*cea0*/  SHF.R.U32.HI R6, RZ, R26, R7 ;  /* 0x0000001aff067219 */ /* 0x000fca0000011607 */
[----:B------:R-:W4:Y:S01]  /*ceb0*/  LDC R29, c[0x0][0x8e0] ;  /* 0x00023800ff1d7b82 */ /* 0x000f220000000800 */
[-C--:B-----5:R-:W-:Y:S02]  /*cec0*/  SHF.L.U32 R12, R12, R27.reuse, RZ ;  /* 0x0000001b0c0c7219 */ /* 0x0a0fe400000006ff */
[-CC-:B------:R-:W-:Y:S02]  /*ced0*/  SHF.R.U64 R26, R23, R27.reuse, R6.reuse ;  /* 0x0000001b171a7219 */ /* 0x180fe40000001206 */
[----:B------:R-:W-:Y:S02]  /*cee0*/  SHF.R.U32.HI R7, RZ, R27, R6 ;  /* 0x0000001bff077219 */ /* 0x000fe40000011606 */
[----:B------:R-:W-:Y:S01]  /*cef0*/  LOP3.LUT R34, RZ, R12, RZ, 0x33, !PT ;  /* 0x0000000cff227212 */ /* 0x000fe200078e33ff */
[----:B------:R-:W1:Y:S01]  /*cf00*/  LDC R33, c[0x0][0x8b8] ;  /* 0x00022e00ff217b82 */ /* 0x000e620000000800 */
[----:B------:R-:W-:Y:S01]  /*cf10*/  MOV R6, R26 ;  /* 0x0000001a00067202 */ /* 0x000fe20000000f00 */
[----:B------:R-:W-:Y:S06]  /*cf20*/  @!P1 BRA `(.L_x_103) ;  /* 0x0000000000289947 */ /* 0x000fec0003800000 */
        /* <DEDUP_REMOVED lines=10> */
.L_x_103:
[----:B------:R-:W-:Y:S02]  /*cfd0*/  ISETP.NE.AND P1, PT, R2, 0x1, PT ;  /* 0x000000010200780c */ /* 0x000fe40003f25270 */
[----:B---3--:R-:W-:Y:S02]  /*cfe0*/  SHF.R.U64 R6, R6, R28, R7 ;  /* 0x0000001c06067219 */ /* 0x008fe40000001207 */
[----:B------:R-:W-:Y:S02]  /*cff0*/  SHF.L.U32 R32, R32, R27, RZ ;  /* 0x0000001b20207219 */ /* 0x000fe400000006ff */
[----:B------:R-:W-:Y:S01]  /*d000*/  LOP3.LUT R5, R23, R34, RZ, 0xc0, !PT ;  /* 0x0000002217057212 */ /* 0x000fe200078ec0ff */
[----:B------:R-:W-:Y:S01]  /*d010*/  IMAD.MOV R7, RZ, RZ, -R6 ;  /* 0x000000ffff077224 */ /* 0x000fe200078e0a06 */
[----:B--2---:R-:W-:Y:S02]  /*d020*/  IADD3 R13, R25, -0x1, RZ ;  /* 0xffffffff190d7810 */ /* 0x004fe40007ffe0ff */
[----:B------:R-:W-:Y:S01]  /*d030*/  MOV R12, 0x1 ;  /* 0x00000001000c7802 */ /* 0x000fe20000000f00 */
[----:B------:R-:W-:-:S02]  /*d040*/  IMAD R5, R32, R6, R5 ;  /* 0x0000000620057224 */ /* 0x000fc400078e0205 */
[----:B------:R-:W-:Y:S01]  /*d050*/  @P1 IMAD R10, R11, R24, R4 ;  /* 0x000000180b0a1224 */ /* 0x000fe200078e0204 */
[----:B------:R-:W-:Y:S01]  /*d060*/  LOP3.LUT R11, R20, R13, RZ, 0xc0, !PT ;  /* 0x0000000d140b7212 */ /* 0x000fe200078ec0ff */
[----:B----4-:R-:W-:Y:S02]  /*d070*/  IMAD R4, R7, R29, R26 ;  /* 0x0000001d07047224 */ /* 0x010fe400078e021a */
[----:B-1----:R-:W-:Y:S02]  /*d080*/  IMAD R10, R5, R33, R10 ;  /* 0x00000021050a7224 */ /* 0x002fe400078e020a */
[----:B------:R-:W-:Y:S02]  /*d090*/  IMAD R5, R4, R25, R11 ;  /* 0x0000001904057224 */ /* 0x000fe400078e020b */
[----:B------:R-:W-:-:S03]  /*d0a0*/  IMAD.MOV.U32 R6, RZ, RZ, R22 ;  /* 0x000000ffff067224 */ /* 0x000fc600078e0016 */
[----:B------:R-:W-:Y:S02]  /*d0b0*/  SEL R7, R5, R10, !P1 ;  /* 0x0000000a05077207 */ /* 0x000fe40004800000 */
[----:B------:R-:W-:-:S07]  /*d0c0*/  SEL R20, R10, R5, !P1 ;  /* 0x000000050a147207 */ /* 0x000fce0004800000 */
.L_x_101:
[----:B------:R-:W-:-:S08]  /*d0d0*/  NOP ;  /* 0x0000000000007918 */ /* 0x000fd00000000000 */
[----:B------:R-:W2:-:S00]  /*d0e0*/  USETMAXREG.DEALLOC.CTAPOOL 0x28 ;  /* 0x00000028000079c8 */ /* 0x000e8000080e0500 */
[----:B--2---:R-:W-:-:S13]  /*d0f0*/  ISETP.NE.AND P1, PT, R3, 0x1, PT ;  /* 0x000000010300780c */ /* 0x004fda0003f25270 */
[----:B-1----:R-:W-:Y:S05]  /*d100*/  @!P1 EXIT ;  /* 0x000000000000994d */ /* 0x002fea0003800000 */
[----:B------:R-:W-:Y:S05]  /*d110*/  @!P4 BRA `(.L_x_104) ;  /* 0x0000001000b4c947 */ /* 0x000fea0003800000 */
[----:B------:R-:W-:-:S13]  /*d120*/  ISETP.NE.OR P0, PT, R3, 0x2, P0 ;  /* 0x000000020300780c */ /* 0x000fda0000705670 */
[----:B------:R-:W-:Y:S05]  /*d130*/  @P0 EXIT ;  /* 0x000000000000094d */ /* 0x000fea0003800000 */
[----:B------:R-:W-:-:S13]  /*d140*/  LOP3.LUT P1, RZ, R12, 0xff, RZ, 0xc0, !PT ;  /* 0x000000ff0cff7812 */ /* 0x000fda000782c0ff */
[----:B------:R-:W-:Y:S05]  /*d150*/  @!P1 BRA `(.L_x_105) ;  /* 0x0000000000189947 */ /* 0x000fea0003800000 */
[----:B------:R-:W-:Y:S01]  /*d160*/  UMOV UR4, 0x400 ;  /* 0x0000040000047882 */ /* 0x000fe20000000000 */
[----:B------:R-:W-:Y:S01]  /*d170*/  MOV R3, RZ ;  /* 0x000000ff00037202 */ /* 0x000fe20000000f00 */
[----:B------:R-:W-:-:S03]  /*d180*/  ULEA UR4, UR36, UR4, 0x18 ;  /* 0x0000000424047291 */ /* 0x000fc6000f8ec03f */
[----:B------:R-:W-:-:S06]  /*d190*/  SHF.L.U32 R3, R3, 0x1f, RZ ;  /* 0x0000001f03037819 */ /* 0x000fcc00000006ff */
[----:B------:R-:W1:Y:S02]  /*d1a0*/  SYNCS.PHASECHK.TRANS64.TRYWAIT P0, [UR4+0x108], R3 ;  /* 0x00010803ff0075a7 */ /* 0x000e640008000144 */
[----:B-1----:R-:W-:Y:S05]  /*d1b0*/  @!P0 BRA `(.L_x_106) ;  /* 0x0000002800148947 */ /* 0x002fea0003800000 */
.L_x_105:
[----:B-1----:R-:W-:Y:S01]  /*d1c0*/  PRMT R3, RZ, 0x7610, R3 ;  /* 0x00007610ff037816 */ /* 0x002fe20000000003 */
[----:B------:R-:W-:Y:S06]  /*d1d0*/  @P3 BRA `(.L_x_107) ;  /* 0x0000000000243947 */ /* 0x000fec0003800000 */
[----:B------:R-:W-:Y:S02]  /*d1e0*/  ULDC.64 UR4, c[0x0][0x588] ;  /* 0x0001620000047ab9 */ /* 0x000fe40000000a00 */
[----:B------:R-:W-:-:S04]  /*d1f0*/  ISETP.NE.U32.AND P0, PT, RZ, UR4, PT ;  /* 0x00000004ff007c0c */ /* 0x000fc8000bf05070 */
[----:B------:R-:W-:-:S13]  /*d200*/  ISETP.NE.AND.EX P0, PT, RZ, UR5, PT, P0 ;  /* 0x00000005ff007c0c */ /* 0x000fda000bf05300 */
[----:B------:R-:W-:Y:S05]  /*d210*/  @!P0 BRA `(.L_x_108) ;  /* 0x00000000000c8947 */ /* 0x000fea0003800000 */
[----:B------:R2:W5:Y:S01]  /*d220*/  LDG.E R8, desc[UR40][R8.64] ;  /* 0x0000002808087981 */ /* 0x000562000c1e1900 */
[----:B------:R-:W-:Y:S01]  /*d230*/  IMAD.MOV.U32 R3, RZ, RZ, 0x1 ;  /* 0x00000001ff037424 */ /* 0x000fe200078e00ff */
[----:B------:R-:W-:Y:S06]  /*d240*/  BRA `(.L_x_107) ;  /* 0x0000000000087947 */ /* 0x000fec0003800000 */
.L_x_108:
[----:B------:R-:W1:Y:S01]  /*d250*/  LDC R8, c[0x0][0x580] ;  /* 0x00016000ff087b82 */ /* 0x000e620000000800 */
[----:B------:R-:W-:-:S07]  /*d260*/  MOV R3, 0x1 ;  /* 0x0000000100037802 */ /* 0x000fce0000000f00 */
.L_x_107:
[----:B--2---:R-:W-:Y:S01]  /*d270*/  IMAD.MOV.U32 R9, RZ, RZ, 0x1 ;  /* 0x00000001ff097424 */ /* 0x004fe200078e00ff */
[----:B------:R-:W-:Y:S06]  /*d280*/  @!P1 BRA `(.L_x_109) ;  /* 0x0000000c00e09947 */ /* 0x000fec0003800000 */
[----:B------:R-:W2:Y:S01]  /*d290*/  LDC R10, c[0x0][0x900] ;  /* 0x00024000ff0a7b82 */ /* 0x000ea20000000800 */
[----:B------:R-:W-:Y:S01]  /*d2a0*/  MOV R5, 0xffffffff ;  /* 0xffffffff00057802 */ /* 0x000fe20000000f00 */
[----:B------:R-:W-:Y:S01]  /*d2b0*/  IMAD.MOV.U32 R9, RZ, RZ, 0x1 ;  /* 0x00000001ff097424 */ /* 0x000fe200078e00ff */
[----:B------:R-:W-:Y:S01]  /*d2c0*/  LOP3.LUT R11, R0, 0x2, RZ, 0xfc, !PT ;  /* 0x00000002000b7812 */ /* 0x000fe200078efcff */
[----:B------:R-:W-:Y:S01]  /*d2d0*/  ULDC.64 UR6, c[0x0][0x198] ;  /* 0x0000660000067ab9 */ /* 0x000fe20000000a00 */
[----:B------:R-:W-:Y:S01]  /*d2e0*/  ULDC.64 UR14, c[0x0][0x588] ;  /* 0x00016200000e7ab9 */ /* 0x000fe20000000a00 */
[----:B------:R-:W-:Y:S01]  /*d2f0*/  ULDC.64 UR22, c[0x0][0x8f8] ;  /* 0x00023e0000167ab9 */ /* 0x000fe20000000a00 */
[----:B------:R-:W-:Y:S01]  /*d300*/  ULDC.64 UR24, c[0x0][0x590] ;  /* 0x0001640000187ab9 */ /* 0x000fe20000000a00 */
[----:B------:R-:W3:Y:S01]  /*d310*/  LDC R12, c[0x0][0x8a8] ;  /* 0x00022a00ff0c7b82 */ /* 0x000ee20000000800 */
[-C--:B--2---:R-:W-:Y:S02]  /*d320*/  SHF.L.U32 R5, R5, R10.reuse, RZ ;  /* 0x0000000a05057219 */ /* 0x084fe400000006ff */
[----:B------:R-:W-:-:S02]  /*d330*/  SHF.L.U32 R10, R9, R10, RZ ;  /* 0x0000000a090a7219 */ /* 0x000fc400000006ff */
[----:B------:R-:W-:Y:S02]  /*d340*/  MOV R9, 0x1 ;  /* 0x0000000100097802 */ /* 0x000fe40000000f00 */
[----:B------:R-:W-:Y:S01]  /*d350*/  LOP3.LUT R13, RZ, R5, RZ, 0x33, !PT ;  /* 0x00000005ff0d7212 */ /* 0x000fe200078e33ff */
[----:B---3--:R-:W-:-:S07]  /*d360*/  VIADD R12, R12, 0xffffffff ;  /* 0xffffffff0c0c7836 */ /* 0x008fce0000000000 */
.L_x_141:
[----:B------:R-:W-:Y:S02]  /*d370*/  ISETP.NE.U32.AND P0, PT, RZ, UR24, PT ;  /* 0x00000018ff007c0c */ /* 0x000fe4000bf05070 */
[----:B------:R-:W-:Y:S02]  /*d380*/  R2UR UR11, R20 ;  /* 0x00000000140b72ca */ /* 0x000fe400000e0000 */
[----:B------:R-:W-:Y:S02]  /*d390*/  R2UR UR10, R7 ;  /* 0x00000000070a72ca */ /* 0x000fe400000e0000 */
[----:B------:R-:W-:-:S09]  /*d3a0*/  ISETP.NE.AND.EX P0, PT, RZ, UR25, PT, P0 ;  /* 0x00000019ff007c0c */ /* 0x000fd2000bf05300 */
[----:B------:R-:W-:Y:S02]  /*d3b0*/  USHF.L.U32 UR11, UR11, 0x7, URZ ;  /* 0x000000070b0b7899 */ /* 0x000fe4000800063f */
[----:B------:R-:W-:Y:S02]  /*d3c0*/  USHF.L.U32 UR10, UR10, 0x7, URZ ;  /* 0x000000070a0a7899 */ /* 0x000fe4000800063f */
[----:B--234-:R-:W-:Y:S10]  /*d3d0*/  @!P0 BRA `(.L_x_110) ;  /* 0x00000000002c8947 */ /* 0x01cff40003800000 */
[----:B------:R-:W-:-:S04]  /*d3e0*/  ISETP.NE.U32.AND P1, PT, RZ, UR14, PT ;  /* 0x0000000eff007c0c */ /* 0x000fc8000bf25070 */
[----:B------:R-:W-:-:S13]  /*d3f0*/  ISETP.NE.AND.EX P1, PT, RZ, UR15, PT, P1 ;  /* 0x0000000fff007c0c */ /* 0x000fda000bf25310 */
[----:B------:R-:W-:Y:S05]  /*d400*/  @!P1 BRA `(.L_x_111) ;  /* 0x0000000000189947 */ /* 0x000fea0003800000 */
[----:B------:R-:W2:Y:S01]  /*d410*/  LDC.64 R4, c[0x0][0x588] ;  /* 0x00016200ff047b82 */ /* 0x000ea20000000a00 */
[----:B------:R-:W-:-:S04]  /*d420*/  IMAD R3, R6, UR24, RZ ;  /* 0x0000001806037c24 */ /* 0x000fc8000f8e02ff */
[----:B--2---:R-:W-:-:S05]  /*d430*/  IMAD.WIDE R4, R3, 0x4, R4 ;  /* 0x0000000403047825 */ /* 0x004fca00078e0204 */
[----:B-1---5:R3:W5:Y:S01]  /*d440*/  LDG.E R8, desc[UR40][R4.64] ;  /* 0x0000002804087981 */ /* 0x022762000c1e1900 */
[----:B------:R-:W-:Y:S01]  /*d450*/  MOV R3, 0x1 ;  /* 0x0000000100037802 */ /* 0x000fe20000000f00 */
[----:B------:R-:W-:Y:S06]  /*d460*/  BRA `(.L_x_110) ;  /* 0x0000000000087947 */ /* 0x000fec0003800000 */
.L_x_111:
[----:B-1---5:R-:W2:Y:S01]  /*d470*/  LDC R8, c[0x0][0x580] ;  /* 0x00016000ff087b82 */ /* 0x022ea20000000800 */
[----:B------:R-:W-:-:S07]  /*d480*/  IMAD.MOV.U32 R3, RZ, RZ, 0x1 ;  /* 0x00000001ff037424 */ /* 0x000fce00078e00ff */
.L_x_110:
[----:B------:R-:W-:Y:S05]  /*d490*/  @!P0 BRA `(.L_x_112) ;  /* 0x00000000001c8947 */ /* 0x000fea0003800000 */
[----:B------:R-:W-:-:S13]  /*d4a0*/  LOP3.LUT P2, RZ, R3, 0xff, RZ, 0xc0, !PT ;  /* 0x000000ff03ff7812 */ /* 0x000fda000784c0ff */
[----:B---3--:R-:W3:Y:S02]  /*d4b0*/  @!P2 LDC.64 R4, c[0x0][0x588] ;  /* 0x00016200ff04ab82 */ /* 0x008ee40000000a00 */
[----:B---3--:R-:W-:-:S04]  /*d4c0*/  @!P2 ISETP.NE.U32.AND P0, PT, R4, RZ, PT ;  /* 0x000000ff0400a20c */ /* 0x008fc80003f05070 */
[----:B------:R-:W-:Y:S02]  /*d4d0*/  @!P2 ISETP.NE.AND.EX P1, PT, R5, RZ, PT, P0 ;  /* 0x000000ff0500a20c */ /* 0x000fe40003f25300 */
[----:B-12--5:R-:W-:Y:S02]  /*d4e0*/  @P2 FSETP.EQ.AND P0, PT, R8, RZ, PT ;  /* 0x000000ff0800220b */ /* 0x026fe40003f02000 */
[----:B------:R-:W-:Y:S01]  /*d4f0*/  @!P2 PLOP3.LUT P0, PT, P1, PT, PT, 0x8, 0x0 ;  /* 0x000000000000a81c */ /* 0x000fe20000f0e170 */
[----:B------:R-:W-:-:S12]  /*d500*/  BRA `(.L_x_113) ;  /* 0x0000000000047947 */ /* 0x000fd80003800000 */
.L_x_112:
[----:B-12--5:R-:W-:-:S13]  /*d510*/  FSETP.EQ.AND P0, PT, R8, RZ, PT ;  /* 0x000000ff0800720b */ /* 0x026fda0003f02000 */
.L_x_113:
[----:B------:R-:W-:Y:S02]  /*d520*/  ISETP.NE.AND P2, PT, R11, 0x3, PT ;  /* 0x000000030b00780c */ /* 0x000fe40003f45270 */
[----:B------:R-:W-:-:S04]  /*d530*/  ELECT P1, URZ, PT ;  /* 0x00000000003f782f */ /* 0x000fc80003820000 */
[----:B------:R-:W-:-:S07]  /*d540*/  PLOP3.LUT P0, PT, P1, P0, PT, 0x20, 0x0 ;  /* 0x000000000000781c */ /* 0x000fce0000f00470 */
[----:B------:R-:W-:Y:S06]  /*d550*/  @!P2 BRA `(.L_x_114) ;  /* 0x000000000004a947 */ /* 0x000fec0003800000 */
[----:B------:R-:W-:Y:S01]  /*d560*/  BPT.TRAP 0x1 ;  /* 0x000000040000795c */ /* 0x000fe20000300000 */
.L_x_114:
[----:B------:R-:W1:Y:S01]  /*d570*/  S2UR UR36, SR_CgaCtaId ;  /* 0x00000000002479c3 */ /* 0x000e620000008800 */
[----:B------:R-:W-:Y:S01]  /*d580*/  UMOV UR4, 0x400 ;  /* 0x0000040000047882 */ /* 0x000fe20000000000 */
[----:B---3--:R-:W-:Y:S01]  /*d590*/  SHF.L.U32 R4, R9, 0x1f, RZ ;  /* 0x0000001f09047819 */ /* 0x008fe200000006ff */
[----:B-1----:R-:W-:-:S09]  /*d5a0*/  ULEA UR5, UR36, UR4, 0x18 ;  /* 0x0000000424057291 */ /* 0x002fd2000f8ec03f */
[----:B------:R-:W1:Y:S02]  /*d5b0*/  SYNCS.PHASECHK.TRANS64.TRYWAIT P1, [UR5+0xe0], R4 ;  /* 0x0000e004ff0075a7 */ /* 0x000e640008020145 */
[----:B-1----:R-:W-:Y:S05]  /*d5c0*/  @!P1 BRA `(.L_x_115) ;  /* 0x0000002400289947 */ /* 0x002fea0003800000 */
.L_x_184:
[----:B------:R-:W-:Y:S04]  /*d5d0*/  BSSY B0, `(.L_x_116) ;  /* 0x000000e000007945 */ /* 0x000fe80003800000 */
[----:B------:R-:W-:Y:S05]  /*d5e0*/  @!P0 BRA `(.L_x_117) ;  /* 0x0000000000308947 */ /* 0x000fea0003800000 */
[----:B------:R-:W-:Y:S01]  /*d5f0*/  R2UR UR12, R6 ;  /* 0x00000000060c72ca */ /* 0x000fe200000e0000 */
[----:B------:R-:W-:Y:S02]  /*d600*/  UIADD3 UR16, UP0, UR6, 0x3f0, URZ ;  /* 0x000003f006107890 */ /* 0x000fe4000ff1e03f */
[----:B------:R-:W-:Y:S02]  /*d610*/  UIADD3 UR8, UR5, 0x200, URZ ;  /* 0x0000020005087890 */ /* 0x000fe4000fffe03f */
[----:B------:R-:W-:Y:S02]  /*d620*/  UIADD3 UR9, UR5, 0xc0, URZ ;  /* 0x000000c005097890 */ /* 0x000fe4000fffe03f */
[----:B------:R-:W-:Y:S01]  /*d630*/  UIADD3.X UR17, URZ, UR7, URZ, UP0, !UPT ;  /* 0x000000073f117290 */ /* 0x000fe200087fe43f */
[----:B------:R-:W-:Y:S01]  /*d640*/  UMOV UR18, 0x0 ;  /* 0x0000000000127882 */ /* 0x000fe20000000000 */
[----:B------:R-:W-:-:S07]  /*d650*/  UMOV UR19, 0x10000000 ;  /* 0x1000000000137882 */ /* 0x000fce0000000000 */
[----:B------:R2:W-:Y:S02]  /*d660*/  UTMALDG.3D [UR8], [UR16], desc[UR18] ;  /* 0x00001208100075b4 */ /* 0x0005e40008011000 */
[----:B--2---:R-:W-:Y:S05]  /*d670*/  @!P2 BRA `(.L_x_118) ;  /* 0x000000000004a947 */ /* 0x004fea0003800000 */
[----:B------:R-:W-:Y:S01]  /*d680*/  BPT.TRAP 0x1 ;  /* 0x000000040000795c */ /* 0x000fe20000300000 */
.L_x_118:
[----:B-1----:R-:W1:Y:S02]  /*d690*/  LDC R5, c[0x0][0x800] ;  /* 0x00020000ff057b82 */ /* 0x002e640000000800 */
[----:B-1----:R2:W-:Y:S02]  /*d6a0*/  SYNCS.ARRIVE.TRANS64.RED.A0TR RZ, [UR5+0xc0], R5 ;  /* 0x0000c005ffff79a7 */ /* 0x0025e40008300405 */
.L_x_117:
[----:B------:R-:W-:Y:S05]  /*d6b0*/  BSYNC B0 ;  /* 0x0000000000007941 */ /* 0x000fea0003800000 */
.L_x_116:
[----:B------:R-:W-:Y:S05]  /*d6c0*/  @!P2 BRA `(.L_x_119) ;  /* 0x000000000004a947 */ /* 0x000fea0003800000 */
[----:B------:R-:W-:Y:S01]  /*d6d0*/  BPT.TRAP 0x1 ;  /* 0x000000040000795c */ /* 0x000fe20000300000 */
.L_x_119:
[----:B------:R-:W-:-:S04]  /*d6e0*/  UIADD3 UR4, UR5, 0xc0, URZ ;  /* 0x000000c005047890 */ /* 0x000fc8000fffe03f */
[----:B------:R-:W-:-:S09]  /*d6f0*/  UPRMT UR4, UR36, 0x654, UR4 ;  /* 0x0000065424047896 */ /* 0x000fd20008000004 */
[----:B------:R-:W-:Y:S01]  /*d700*/  SYNCS.ARRIVE.TRANS64.RED.A1T0 RZ, [UR4], RZ ;  /* 0x000000ffffff79a7 */ /* 0x000fe20008100404 */
[----:B------:R-:W-:Y:S05]  /*d710*/  @!P2 BRA `(.L_x_120) ;  /* 0x000000000004a947 */ /* 0x000fea0003800000 */
[----:B------:R-:W-:Y:S01]  /*d720*/  BPT.TRAP 0x1 ;  /* 0x000000040000795c */ /* 0x000fe20000300000 */
.L_x_120:
[----:B------:R-:W3:Y:S02]  /*d730*/  SYNCS.PHASECHK.TRANS64.TRYWAIT P1, [UR5+0xe8], R4 ;  /* 0x0000e804ff0075a7 */ /* 0x000ee40008020145 */
[----:B---3--:R-:W-:Y:S05]  /*d740*/  @!P1 BRA `(.L_x_121) ;  /* 0x0000002000e09947 */ /* 0x008fea0003800000 */
.L_x_185:
[----:B------:R-:W-:Y:S04]  /*d750*/  BSSY B0, `(.L_x_122) ;  /* 0x0000010000007945 */ /* 0x000fe80003800000 */
[----:B------:R-:W-:Y:S05]  /*d760*/  @!P0 BRA `(.L_x_123) ;  /* 0x0000000000388947 */ /* 0x000fea0003800000 */
[----:B------:R-:W-:Y:S01]  /*d770*/  UIADD3 UR8, UP0, UR6, 0x3f0, URZ ;  /* 0x000003f006087890 */ /* 0x000fe2000ff1e03f */
[----:B------:R-:W-:Y:S01]  /*d780*/  R2UR UR20, R6 ;  /* 0x00000000061472ca */ /* 0x000fe200000e0000 */
[----:B------:R-:W-:Y:S02]  /*d790*/  UIADD3 UR18, UR10, 0x20, URZ ;  /* 0x000000200a127890 */ /* 0x000fe4000fffe03f */
[----:B------:R-:W-:Y:S02]  /*d7a0*/  UIADD3 UR16, UR5, 0x1200, URZ ;  /* 0x0000120005107890 */ /* 0x000fe4000fffe03f */
[----:B------:R-:W-:Y:S02]  /*d7b0*/  UIADD3 UR17, UR5, 0xc8, URZ ;  /* 0x000000c805117890 */ /* 0x000fe4000fffe03f */
[----:B------:R-:W-:Y:S01]  /*d7c0*/  UIADD3.X UR9, URZ, UR7, URZ, UP0, !UPT ;  /* 0x000000073f097290 */ /* 0x000fe200087fe43f */
[----:B------:R-:W-:Y:S01]  /*d7d0*/  UMOV UR12, 0x0 ;  /* 0x00000000000c7882 */ /* 0x000fe20000000000 */
[----:B------:R-:W-:Y:S01]  /*d7e0*/  UMOV UR13, 0x10000000 ;  /* 0x10000000000d7882 */ /* 0x000fe20000000000 */
[----:B------:R-:W-:-:S06]  /*d7f0*/  UMOV UR19, UR11 ;  /* 0x0000000b00137c82 */ /* 0x000fcc0008000000 */
[----:B------:R3:W-:Y:S02]  /*d800*/  UTMALDG.3D [UR16], [UR8], desc[UR12] ;  /* 0x00000c10080075b4 */ /* 0x0007e40008011000 */
[----:B---3--:R-:W-:Y:S05]  /*d810*/  @!P2 BRA `(.L_x_124) ;  /* 0x000000000004a947 */ /* 0x008fea0003800000 */
[----:B------:R-:W-:Y:S01]  /*d820*/  BPT.TRAP 0x1 ;  /* 0x000000040000795c */ /* 0x000fe20000300000 */
.L_x_124:
[----:B-12---:R-:W1:Y:S02]  /*d830*/  LDC R5, c[0x0][0x800] ;  /* 0x00020000ff057b82 */ /* 0x006e640000000800 */
[----:B-1----:R3:W-:Y:S02]  /*d840*/  SYNCS.ARRIVE.TRANS64.RED.A0TR RZ, [UR5+0xc8], R5 ;  /* 0x0000c805ffff79a7 */ /* 0x0027e40008300405 */
.L_x_123:
[----:B------:R-:W-:Y:S05]  /*d850*/  BSYNC B0 ;  /* 0x0000000000007941 */ /* 0x000fea0003800000 */
.L_x_122:
[----:B------:R-:W-:Y:S05]  /*d860*/  @!P2 BRA `(.L_x_125) ;  /* 0x000000000004a947 */ /* 0x000fea0003800000 */
[----:B------:R-:W-:Y:S01]  /*d870*/  BPT.TRAP 0x1 ;  /* 0x000000040000795c */ /* 0x000fe20000300000 */
.L_x_125:
[----:B------:R-:W-:-:S04]  /*d880*/  UIADD3 UR4, UR5, 0xc8, URZ ;  /* 0x000000c805047890 */ /* 0x000fc8000fffe03f */
[----:B------:R-:W-:-:S09]  /*d890*/  UPRMT UR4, UR36, 0x654, UR4 ;  /* 0x0000065424047896 */ /* 0x000fd20008000004 */
[----:B------:R-:W-:Y:S01]  /*d8a0*/  SYNCS.ARRIVE.TRANS64.RED.A1T0 RZ, [UR4], RZ ;  /* 0x000000ffffff79a7 */ /* 0x000fe20008100404 */
[----:B------:R-:W-:Y:S05]  /*d8b0*/  @!P2 BRA `(.L_x_126) ;  /* 0x000000000004a947 */ /* 0x000fea0003800000 */
[----:B------:R-:W-:Y:S01]  /*d8c0*/  BPT.TRAP 0x1 ;  /* 0x000000040000795c */ /* 0x000fe20000300000 */
.L_x_126:
[----:B------:R-:W4:Y:S02]  /*d8d0*/  SYNCS.PHASECHK.TRANS64.TRYWAIT P1, [UR5+0xf0], R4 ;  /* 0x0000f004ff0075a7 */ /* 0x000f240008020145 */
[----:B----4-:R-:W-:Y:S05]  /*d8e0*/  @!P1 BRA `(.L_x_127) ;  /* 0x0000002000909947 */ /* 0x010fea0003800000 */
.L_x_186:
        /* <DEDUP_REMOVED lines=12> */
[----:B----4-:R-:W-:Y:S05]  /*d9b0*/  @!P2 BRA `(.L_x_130) ;  /* 0x000000000004a947 */ /* 0x010fea0003800000 */
[----:B------:R-:W-:Y:S01]  /*d9c0*/  BPT.TRAP 0x1 ;  /* 0x000000040000795c */ /* 0x000fe20000300000 */
.L_x_130:
[----:B-123--:R-:W1:Y:S02]  /*d9d0*/  LDC R5, c[0x0][0x800] ;  /* 0x00020000ff057b82 */ /* 0x00ee640000000800 */
[----:B-1----:R4:W-:Y:S02]  /*d9e0*/  SYNCS.ARRIVE.TRANS64.RED.A0TR RZ, [UR5+0xd0], R5 ;  /* 0x0000d005ffff79a7 */ /* 0x0029e40008300405 */
.L_x_129:
[----:B------:R-:W-:Y:S05]  /*d9f0*/  BSYNC B0 ;  /* 0x0000000000007941 */ /* 0x000fea0003800000 */
.L_x_128:
[----:B------:R-:W-:Y:S05]  /*da00*/  @!P2 BRA `(.L_x_131) ;  /* 0x000000000004a947 */ /* 0x000fea0003800000 */
[----:B------:R-:W-:Y:S01]  /*da10*/  BPT.TRAP 0x1 ;  /* 0x000000040000795c */ /* 0x000fe20000300000 */
.L_x_131:
[----:B------:R-:W-:-:S04]  /*da20*/  UIADD3 UR4, UR5, 0xd0, URZ ;  /* 0x000000d005047890 */ /* 0x000fc8000fffe03f */
[----:B------:R-:W-:-:S09]  /*da30*/  UPRMT UR4, UR36, 0x654, UR4 ;  /* 0x0000065424047896 */ /* 0x000fd20008000004 */
[----:B------:R-:W-:Y:S01]  /*da40*/  SYNCS.ARRIVE.TRANS64.RED.A1T0 RZ, [UR4], RZ ;  /* 0x000000ffffff79a7 */ /* 0x000fe20008100404 */
[----:B------:R-:W-:Y:S05]  /*da50*/  @!P2 BRA `(.L_x_132) ;  /* 0x000000000004a947 */ /* 0x000fea0003800000 */
[----:B------:R-:W-:Y:S01]  /*da60*/  BPT.TRAP 0x1 ;  /* 0x000000040000795c */ /* 0x000fe20000300000 */
.L_x_132:
[----:B------:R-:W5:Y:S02]  /*da70*/  SYNCS.PHASECHK.TRANS64.TRYWAIT P1, [UR5+0xf8], R4 ;  /* 0x0000f804ff0075a7 */ /* 0x000f640008020145 */
[----:B-----5:R-:W-:Y:S05]  /*da80*/  @!P1 BRA `(.L_x_133) ;  /* 0x0000002000409947 */ /* 0x020fea0003800000 */
.L_x_187:
[----:B------:R-:W-:Y:S04]  /*da90*/  BSSY B0, `(.L_x_134) ;  /* 0x0000010000007945 */ /* 0x000fe80003800000 */
[----:B------:R-:W-:Y:S05]  /*daa0*/  @!P0 BRA `(.L_x_135) ;  /* 0x0000000000388947 */ /* 0x000fea0003800000 */
[----:B------:R-:W-:Y:S01]  /*dab0*/  R2UR UR20, R6 ;  /* 0x00000000061472ca */ /* 0x000fe200000e0000 */
[----:B------:R-:W-:Y:S02]  /*dac0*/  UIADD3 UR8, UP0, UR6, 0x3f0, URZ ;  /* 0x000003f006087890 */ /* 0x000fe4000ff1e03f */
        /* <DEDUP_REMOVED lines=8> */
[----:B-1----:R-:W-:Y:S05]  /*db50*/  @!P2 BRA `(.L_x_136) ;  /* 0x000000000004a947 */ /* 0x002fea0003800000 */
[----:B------:R-:W-:Y:S01]  /*db60*/  BPT.TRAP 0x1 ;  /* 0x000000040000795c */ /* 0x000fe20000300000 */
.L_x_136:
[----:B------:R-:W1:Y:S02]  /*db70*/  LDC R4, c[0x0][0x800] ;  /* 0x00020000ff047b82 */ /* 0x000e640000000800 */
[----:B-1----:R1:W-:Y:S02]  /*db80*/  SYNCS.ARRIVE.TRANS64.RED.A0TR RZ, [UR5+0xd8], R4 ;  /* 0x0000d804ffff79a7 */ /* 0x0023e40008300405 */
.L_x_135:
[----:B------:R-:W-:Y:S05]  /*db90*/  BSYNC B0 ;  /* 0x0000000000007941 */ /* 0x000fea0003800000 */
.L_x_134:
[----:B------:R-:W-:Y:S05]  /*dba0*/  @!P2 BRA `(.L_x_137) ;  /* 0x000000000004a947 */ /* 0x000fea0003800000 */
[----:B------:R-:W-:Y:S01]  /*dbb0*/  BPT.TRAP 0x1 ;  /* 0x000000040000795c */ /* 0x000fe20000300000 */
.L_x_137:
[----:B------:R-:W-:Y:S01]  /*dbc0*/  IADD3 R16, P0, R16, UR38, RZ ;  /* 0x0000002610107c10 */ /* 0x000fe2000ff1e0ff */
[----:B------:R-:W-:Y:S01]  /*dbd0*/  UIADD3 UR4, UR5, 0xd8, URZ ;  /* 0x000000d805047890 */ /* 0x000fe2000fffe03f */
[----:B------:R-:W-:Y:S01]  /*dbe0*/  LOP3.LUT R9, R9, 0x1, RZ, 0x3c, !PT ;  /* 0x0000000109097812 */ /* 0x000fe200078e3cff */
[----:B------:R-:W-:Y:S01]  /*dbf0*/  IMAD.MOV.U32 R7, RZ, RZ, -0x1 ;  /* 0xffffffffff077424 */ /* 0x000fe200078e00ff */
[----:B------:R-:W-:Y:S01]  /*dc00*/  IADD3.X R17, R17, UR37, RZ, P0, !PT ;  /* 0x0000002511117c10 */ /* 0x000fe200087fe4ff */
[----:B------:R-:W-:Y:S01]  /*dc10*/  UPRMT UR4, UR36, 0x654, UR4 ;  /* 0x0000065424047896 */ /* 0x000fe20008000004 */
[----:B------:R-:W-:Y:S02]  /*dc20*/  ISETP.GE.U32.AND P0, PT, R16, UR22, PT ;  /* 0x0000001610007c0c */ /* 0x000fe4000bf06070 */
[----:B-1----:R-:W-:Y:S02]  /*dc30*/  PRMT R4, RZ, 0x7610, R4 ;  /* 0x00007610ff047816 */ /* 0x002fe40000000004 */
[----:B------:R-:W-:-:S02]  /*dc40*/  ISETP.GE.U32.AND.EX P0, PT, R17, UR23, PT, P0 ;  /* 0x0000001711007c0c */ /* 0x000fc4000bf06100 */
[----:B------:R-:W-:Y:S02]  /*dc50*/  MOV R20, 0xffffffff ;  /* 0xffffffff00147802 */ /* 0x000fe40000000f00 */
[----:B------:R-:W-:Y:S01]  /*dc60*/  SYNCS.ARRIVE.TRANS64.RED.A1T0 RZ, [UR4], RZ ;  /* 0x000000ffffff79a7 */ /* 0x000fe20008100404 */
[----:B------:R-:W-:-:S08]  /*dc70*/  MOV R6, 0xffffffff ;  /* 0xffffffff00067802 */ /* 0x000fd00000000f00 */
[----:B------:R-:W-:Y:S05]  /*dc80*/  @P0 BRA `(.L_x_138) ;  /* 0x0000000400580947 */ /* 0x000fea0003800000 */
[----:B------:R-:W1:Y:S01]  /*dc90*/  S2R R18, SR_CTAID.X ;  /* 0x0000000000127919 */ /* 0x000e620000002500 */
[----:B------:R-:W5:Y:S01]  /*dca0*/  LDC.64 R14, c[0x0][0x8d0] ;  /* 0x00023400ff0e7b82 */ /* 0x000f620000000a00 */
[----:B------:R-:W-:Y:S01]  /*dcb0*/  ULDC UR4, c[0x0][0x150] ;  /* 0x0000540000047ab9 */ /* 0x000fe20000000800 */
[----:B------:R-:W-:Y:S01]  /*dcc0*/  IMAD.MOV.U32 R22, RZ, RZ, R17 ;  /* 0x000000ffff167224 */ /* 0x000fe200078e0011 */
[----:B------:R-:W1:Y:S05]  /*dcd0*/  S2R R20, SR_CTAID.Y ;  /* 0x0000000000147919 */ /* 0x000e6a0000002600 */
[----:B--234-:R-:W2:Y:S08]  /*dce0*/  LDC R5, c[0x0][0x144] ;  /* 0x00005100ff057b82 */ /* 0x01ceb00000000800 */
[----:B------:R-:W3:Y:S01]  /*dcf0*/  LDC R21, c[0x0][0x8d8] ;  /* 0x00023600ff157b82 */ /* 0x000ee20000000800 */
[----:B-----5:R-:W-:-:S04]  /*dd00*/  ISETP.NE.U32.AND P0, PT, R14, RZ, PT ;  /* 0x000000ff0e00720c */ /* 0x020fc80003f05070 */
[----:B------:R-:W-:Y:S02]  /*dd10*/  ISETP.NE.AND.EX P0, PT, R15, RZ, PT, P0 ;  /* 0x000000ff0f00720c */ /* 0x000fe40003f05300 */
[----:B-1----:R-:W-:Y:S02]  /*dd20*/  I2FP.F32.U32 R4, R18 ;  /* 0x0000001200047245 */ /* 0x002fe40000201000 */
[----:B------:R-:W-:-:S03]  /*dd30*/  I2FP.F32.U32 R23, R20 ;  /* 0x0000001400177245 */ /* 0x000fc60000201000 */
[----:B------:R-:W-:-:S06]  /*dd40*/  FMUL R4, R4, UR4 ;  /* 0x0000000404047c20 */ /* 0x000fcc0008400000 */
[----:B------:R-:W1:Y:S02]  /*dd50*/  F2I.U32.TRUNC.NTZ R4, R4 ;  /* 0x0000000400047305 */ /* 0x000e64000020f000 */
[----:B-1----:R-:W-:-:S04]  /*dd60*/  IMAD.MOV R6, RZ, RZ, -R4 ;  /* 0x000000ffff067224 */ /* 0x002fc800078e0a04 */
[----:B--2---:R-:W-:Y:S01]  /*dd70*/  IMAD R18, R5, R6, R18 ;  /* 0x0000000605127224 */ /* 0x004fe200078e0212 */
[----:B------:R-:W-:Y:S01]  /*dd80*/  MOV R6, R16 ;  /* 0x0000001000067202 */ /* 0x000fe20000000f00 */
[----:B---3--:R-:W-:Y:S06]  /*dd90*/  @!P0 BRA `(.L_x_139) ;  /* 0x0000000000308947 */ /* 0x008fec0003800000 */
[----:B------:R-:W1:Y:S02]  /*dda0*/  LDC R5, c[0x0][0x8dc] ;  /* 0x00023700ff057b82 */ /* 0x000e640000000800 */
[----:B-1----:R-:W-:-:S04]  /*ddb0*/  IADD3 R5, P0, R16, R5, RZ ;  /* 0x0000000510057210 */ /* 0x002fc80007f1e0ff */
[----:B------:R-:W-:-:S05]  /*ddc0*/  IADD3.X R19, RZ, R17, RZ, P0, !PT ;  /* 0x00000011ff137210 */ /* 0x000fca00007fe4ff */
[----:B------:R-:W-:-:S04]  /*ddd0*/  IMAD.WIDE.U32 R6, R19, R14, RZ ;  /* 0x0000000e13067225 */ /* 0x000fc800078e00ff */
[----:B------:R-:W-:-:S04]  /*dde0*/  IMAD.WIDE.U32 R6, P0, R5, R15, R6 ;  /* 0x0000000f05067225 */ /* 0x000fc80007800006 */
[----:B------:R-:W-:Y:S01]  /*ddf0*/  IMAD.WIDE.U32 R4, R5, R14, RZ ;  /* 0x0000000e05047225 */ /* 0x000fe200078e00ff */
[----:B------:R-:W-:-:S04]  /*de00*/  MOV R4, R7 ;  /* 0x0000000700047202 */ /* 0x000fc80000000f00 */
[----:B------:R-:W-:Y:S01]  /*de10*/  IADD3 RZ, P1, R5, R6, RZ ;  /* 0x0000000605ff7210 */ /* 0x000fe20007f3e0ff */
[----:B------:R-:W-:-:S04]  /*de20*/  IMAD.X R5, RZ, RZ, RZ, P0 ;  /* 0x000000ffff057224 */ /* 0x000fc800000e06ff */
[----:B------:R-:W-:-:S04]  /*de30*/  IMAD.WIDE.U32.X R4, R19, R15, R4, P1 ;  /* 0x0000000f13047225 */ /* 0x000fc800008e0404 */
[----:B------:R-:W-:Y:S01]  /*de40*/  IMAD.MOV.U32 R6, RZ, RZ, R4 ;  /* 0x000000ffff067224 */ /* 0x000fe200078e0004 */
[----:B------:R-:W-:-:S07]  /*de50*/  MOV R22, R5 ;  /* 0x0000000500167202 */ /* 0x000fce0000000f00 */
.L_x_139:
[----:B------:R-:W-:Y:S01]  /*de60*/  ULDC UR4, c[0x0][0x154] ;  /* 0x0000550000047ab9 */ /* 0x000fe20000000800 */
[----:B------:R-:W1:Y:S01]  /*de70*/  LDC R7, c[0x0][0x148] ;  /* 0x00005200ff077b82 */ /* 0x000e620000000800 */
[----:B------:R-:W-:Y:S01]  /*de80*/  FMUL R14, R23, UR4 ;  /* 0x00000004170e7c20 */ /* 0x000fe20008400000 */
[----:B------:R-:W-:Y:S02]  /*de90*/  ISETP.NE.AND P2, PT, R2, 0x1, PT ;  /* 0x000000010200780c */ /* 0x000fe40003f45270 */
[-CC-:B------:R-:W-:Y:S02]  /*dea0*/  SHF.R.U64 R19, R6, R21.reuse, R22.reuse ;  /* 0x0000001506137219 */ /* 0x180fe40000001216 */
[----:B------:R-:W-:Y:S01]  /*deb0*/  SHF.R.U32.HI R21, RZ, R21, R22 ;  /* 0x00000015ff157219 */ /* 0x000fe20000011616 */
[----:B------:R-:W2:Y:S01]  /*dec0*/  F2I.U32.TRUNC.NTZ R14, R14 ;  /* 0x0000000e000e7305 */ /* 0x000ea2000020f000 */
[----:B------:R-:W3:Y:S01]  /*ded0*/  LDC.64 R4, c[0x0][0x8c8] ;  /* 0x00023200ff047b82 */ /* 0x000ee20000000a00 */
[----:B------:R-:W-:-:S05]  /*dee0*/  IADD3 R23, P0, RZ, -R19, RZ ;  /* 0x80000013ff177210 */ /* 0x000fca0007f1e0ff */
[----:B------:R-:W-:Y:S02]  /*def0*/  IMAD.X R21, RZ, RZ, ~R21, P0 ;  /* 0x000000ffff157224 */ /* 0x000fe400000e0e15 */
[----:B------:R-:W4:Y:S01]  /*df00*/  LDC R22, c[0x0][0x8c0] ;  /* 0x00023000ff167b82 */ /* 0x000f220000000800 */
[----:B--2---:R-:W-:-:S07]  /*df10*/  IADD3 R15, -R14, RZ, RZ ;  /* 0x000000ff0e0f7210 */ /* 0x004fce0007ffe1ff */
[----:B------:R-:W2:Y:S01]  /*df20*/  LDC R26, c[0x0][0x8f0] ;  /* 0x00023c00ff1a7b82 */ /* 0x000ea20000000800 */
[----:B-1----:R-:W-:-:S07]  /*df30*/  @P2 IMAD R18, R7, R15, R20 ;  /* 0x0000000f07122224 */ /* 0x002fce00078e0214 */
[----:B------:R-:W1:Y:S01]  /*df40*/  LDC.64 R14, c[0x0][0x8e8] ;  /* 0x00023a00ff0e7b82 */ /* 0x000e620000000a00 */
[----:B---3--:R-:W-:-:S04]  /*df50*/  IMAD R6, R21, R4, RZ ;  /* 0x0000000415067224 */ /* 0x008fc800078e02ff */
[C---:B------:R-:W-:Y:S02]  /*df60*/  IMAD R7, R23.reuse, R5, R6 ;  /* 0x0000000517077224 */ /* 0x040fe400078e0206 */
[----:B------:R-:W-:Y:S01]  /*df70*/  IMAD.WIDE.U32 R4, R23, R4, R16 ;  /* 0x0000000417047225 */ /* 0x000fe200078e0010 */
[----:B------:R-:W3:Y:S03]  /*df80*/  LDC R21, c[0x0][0x8b0] ;  /* 0x00022c00ff157b82 */ /* 0x000ee60000000800 */
[----:B------:R-:W-:-:S05]  /*df90*/  IMAD.IADD R5, R5, 0x1, R7 ;  /* 0x0000000105057824 */ /* 0x000fca00078e0207 */
[----:B------:R-:W5:Y:S01]  /*dfa0*/  LDC R6, c[0x0][0x900] ;  /* 0x00024000ff067b82 */ /* 0x000f620000000800 */
[-CC-:B----4-:R-:W-:Y:S02]  /*dfb0*/  SHF.R.U64 R25, R4, R22.reuse, R5.reuse ;  /* 0x0000001604197219 */ /* 0x190fe40000001205 */
[----:B------:R-:W-:-:S05]  /*dfc0*/  SHF.R.U32.HI R4, RZ, R22, R5 ;  /* 0x00000016ff047219 */ /* 0x000fca0000011605 */
[----:B------:R-:W4:Y:S01]  /*dfd0*/  LDC R22, c[0x0][0x8e0] ;  /* 0x00023800ff167b82 */ /* 0x000f220000000800 */
[----:B-1----:R-:W-:-:S04]  /*dfe0*/  ISETP.NE.U32.AND P0, PT, R14, RZ, PT ;  /* 0x000000ff0e00720c */ /* 0x002fc80003f05070 */
[----:B------:R-:W-:-:S03]  /*dff0*/  ISETP.NE.AND.EX P0, PT, R15, RZ, PT, P0 ;  /* 0x000000ff0f00720c */ /* 0x000fc60003f05300 */
[----:B------:R-:W1:Y:S01]  /*e000*/  LDC R23, c[0x0][0x8b8] ;  /* 0x00022e00ff177b82 */ /* 0x000e620000000800 */
[-CC-:B---3--:R-:W-:Y:S02]  /*e010*/  SHF.R.U32.HI R5, RZ, R21.reuse, R4.reuse ;  /* 0x00000015ff057219 */ /* 0x188fe40000011604 */
[----:B------:R-:W-:-:S05]  /*e020*/  SHF.R.U64 R24, R25, R21, R4 ;  /* 0x0000001519187219 */ /* 0x000fca0000001204 */
[----:B------:R-:W3:Y:S01]  /*e030*/  LDC R20, c[0x0][0x8a8] ;  /* 0x00022a00ff147b82 */ /* 0x000ee20000000800 */
[-CC-:B-----5:R-:W-:Y:S02]  /*e040*/  SHF.R.U32.HI R27, RZ, R6.reuse, R5.reuse ;  /* 0x00000006ff1b7219 */ /* 0x1a0fe40000011605 */
[----:B------:R-:W-:-:S03]  /*e050*/  SHF.R.U64 R21, R24, R6, R5 ;  /* 0x0000000618157219 */ /* 0x000fc60000001205 */
[----:B------:R-:W-:Y:S01]  /*e060*/  IMAD.MOV.U32 R5, RZ, RZ, R27 ;  /* 0x000000ffff057224 */ /* 0x000fe200078e001b */
[----:B------:R-:W-:Y:S01]  /*e070*/  MOV R4, R21 ;  /* 0x0000001500047202 */ /* 0x000fe20000000f00 */
[----:B--2---:R-:W-:Y:S06]  /*e080*/  @!P0 BRA `(.L_x_140) ;  /* 0x0000000000288947 */ /* 0x004fec0003800000 */
[----:B------:R-:W2:Y:S02]  /*e090*/  LDC R4, c[0x0][0x8f4] ;  /* 0x00023d00ff047b82 */ /* 0x000ea40000000800 */
[----:B--2---:R-:W-:-:S04]  /*e0a0*/  IADD3 R5, P0, R21, R4, RZ ;  /* 0x0000000415057210 */ /* 0x004fc80007f1e0ff */
[----:B------:R-:W-:-:S05]  /*e0b0*/  IADD3.X R27, RZ, R27, RZ, P0, !PT ;  /* 0x0000001bff1b7210 */ /* 0x000fca00007fe4ff */
[----:B------:R-:W-:-:S04]  /*e0c0*/  IMAD.WIDE.U32 R6, R27, R14, RZ ;  /* 0x0000000e1b067225 */ /* 0x000fc800078e00ff */
[----:B------:R-:W-:-:S04]  /*e0d0*/  IMAD.WIDE.U32 R6, P0, R5, R15, R6 ;  /* 0x0000000f05067225 */ /* 0x000fc80007800006 */
[----:B------:R-:W-:Y:S01]  /*e0e0*/  IMAD.WIDE.U32 R4, R5, R14, RZ ;  /* 0x0000000e05047225 */ /* 0x000fe200078e00ff */
[----:B------:R-:W-:-:S04]  /*e0f0*/  MOV R4, R7 ;  /* 0x0000000700047202 */ /* 0x000fc80000000f00 */
[----:B------:R-:W-:Y:S01]  /*e100*/  IADD3 RZ, P1, R5, R6, RZ ;  /* 0x0000000605ff7210 */ /* 0x000fe20007f3e0ff */
[----:B------:R-:W-:-:S04]  /*e110*/  IMAD.X R5, RZ, RZ, RZ, P0 ;  /* 0x000000ffff057224 */ /* 0x000fc800000e06ff */
[----:B------:R-:W-:-:S08]  /*e120*/  IMAD.WIDE.U32.X R4, R27, R15, R4, P1 ;  /* 0x0000000f1b047225 */ /* 0x000fd000008e0404 */
.L_x_140:
[----:B------:R-:W-:Y:S01]  /*e130*/  SHF.R.U64 R26, R4, R26, R5 ;  /* 0x0000001a041a7219 */ /* 0x000fe20000001205 */
[----:B------:R-:W-:Y:S01]  /*e140*/  IMAD.MOV.U32 R6, RZ, RZ, R19 ;  /* 0x000000ffff067224 */ /* 0x000fe200078e0013 */
[----:B------:R-:W-:Y:S02]  /*e150*/  LOP3.LUT R5, R24, R13, RZ, 0xc0, !PT ;  /* 0x0000000d18057212 */ /* 0x000fe400078ec0ff */
[----:B------:R-:W-:Y:S01]  /*e160*/  LOP3.LUT R25, R25, R12, RZ, 0xc0, !PT ;  /* 0x0000000c19197212 */ /* 0x000fe200078ec0ff */
[----:B------:R-:W-:Y:S02]  /*e170*/  IMAD.MOV R4, RZ, RZ, -R26 ;  /* 0x000000ffff047224 */ /* 0x000fe400078e0a1a */
[----:B------:R-:W-:Y:S02]  /*e180*/  IMAD R5, R10, R26, R5 ;  /* 0x0000001a0a057224 */ /* 0x000fe400078e0205 */
[----:B----4-:R-:W-:Y:S01]  /*e190*/  IMAD R21, R4, R22, R21 ;  /* 0x0000001604157224 */ /* 0x010fe200078e0215 */
[----:B------:R-:W-:Y:S01]  /*e1a0*/  MOV R4, 0x1 ;  /* 0x0000000100047802 */ /* 0x000fe20000000f00 */
[----:B-1----:R-:W-:-:S02]  /*e1b0*/  IMAD R18, R5, R23, R18 ;  /* 0x0000001705127224 */ /* 0x002fc400078e0212 */
[----:B---3--:R-:W-:-:S05]  /*e1c0*/  IMAD R21, R21, R20, R25 ;  /* 0x0000001415157224 */ /* 0x008fca00078e0219 */
[----:B------:R-:W-:Y:S02]  /*e1d0*/  SEL R7, R21, R18, !P2 ;  /* 0x0000001215077207 */ /* 0x000fe40005000000 */
[----:B------:R-:W-:-:S07]  /*e1e0*/  SEL R20, R18, R21, !P2 ;  /* 0x0000001512147207 */ /* 0x000fce0005000000 */
.L_x_138:
[----:B------:R-:W-:-:S13]  /*e1f0*/  LOP3.LUT P0, RZ, R4, 0xff, RZ, 0xc0, !PT ;  /* 0x000000ff04ff7812 */ /* 0x000fda000780c0ff */
[----:B------:R-:W-:Y:S05]  /*e200*/  @P0 BRA `(.L_x_141) ;  /* 0xfffffff000580947 */ /* 0x000fea000383ffff */
.L_x_109:
[----:B------:R-:W-:Y:S01]  /*e210*/  ELECT P0, URZ, PT ;  /* 0x00000000003f782f */ /* 0x000fe20003800000 */
[----:B------:R-:W-:-:S12]  /*e220*/  BSSY B0, `(.L_x_142) ;  /* 0x000001b000007945 */ /* 0x000fd80003800000 */
[----:B------:R-:W-:Y:S05]  /*e230*/  @!P0 BRA `(.L_x_143) ;  /* 0x0000000000648947 */ /* 0x000fea0003800000 */
[----:B------:R-:W-:-:S04]  /*e240*/  LOP3.LUT R0, R0, 0x2, RZ, 0xfc, !PT ;  /* 0x0000000200007812 */ /* 0x000fc800078efcff */
[----:B------:R-:W-:-:S13]  /*e250*/  ISETP.NE.AND P1, PT, R0, 0x3, PT ;  /* 0x000000030000780c */ /* 0x000fda0003f25270 */
[----:B------:R-:W-:Y:S05]  /*e260*/  @!P1 BRA `(.L_x_144) ;  /* 0x0000000000049947 */ /* 0x000fea0003800000 */
[----:B------:R-:W-:Y:S01]  /*e270*/  BPT.TRAP 0x1 ;  /* 0x000000040000795c */ /* 0x000fe20000300000 */
.L_x_144:
[----:B------:R-:W-:Y:S02]  /*e280*/  MOV R2, 0x400 ;  /* 0x0000040000027802 */ /* 0x000fe40000000f00 */
[----:B------:R-:W-:Y:S02]  /*e290*/  MOV R3, UR36 ;  /* 0x0000002400037c02 */ /* 0x000fe40008000f00 */
[----:B------:R-:W-:Y:S02]  /*e2a0*/  SHF.L.U32 R0, R9, 0x1f, RZ ;  /* 0x0000001f09007819 */ /* 0x000fe400000006ff */
[----:B------:R-:W-:-:S04]  /*e2b0*/  LEA R3, R3, R2, 0x18 ;  /* 0x0000000203037211 */ /* 0x000fc800078ec0ff */
[----:B------:R-:W1:Y:S02]  /*e2c0*/  SYNCS.PHASECHK.TRANS64.TRYWAIT P0, [R3+URZ+0xe0], R0 ;  /* 0x0000e000030075a7 */ /* 0x000e64000800017f */
[----:B-1----:R-:W-:Y:S05]  /*e2d0*/  @!P0 BRA `(.L_x_145) ;  /* 0x0000001800448947 */ /* 0x002fea0003800000 */
.L_x_188:
[----:B------:R-:W-:Y:S05]  /*e2e0*/  @!P1 BRA `(.L_x_146) ;  /* 0x0000000000049947 */ /* 0x000fea0003800000 */
[----:B------:R-:W-:Y:S01]  /*e2f0*/  BPT.TRAP 0x1 ;  /* 0x000000040000795c */ /* 0x000fe20000300000 */
.L_x_146:
[----:B------:R-:W1:Y:S02]  /*e300*/  SYNCS.PHASECHK.TRANS64.TRYWAIT P0, [R3+URZ+0xe8], R0 ;  /* 0x0000e800030075a7 */ /* 0x000e64000800017f */
[----:B-1----:R-:W-:Y:S05]  /*e310*/  @!P0 BRA `(.L_x_147) ;  /* 0x0000001800488947 */ /* 0x002fea0003800000 */
.L_x_189:
[----:B------:R-:W-:Y:S05]  /*e320*/  @!P1 BRA `(.L_x_148) ;  /* 0x0000000000049947 */ /* 0x000fea0003800000 */
[----:B------:R-:W-:Y:S01]  /*e330*/  BPT.TRAP 0x1 ;  /* 0x000000040000795c */ /* 0x000fe20000300000 */
.L_x_148:
[----:B------:R-:W1:Y:S02]  /*e340*/  SYNCS.PHASECHK.TRANS64.TRYWAIT P0, [R3+URZ+0xf0], R0 ;  /* 0x0000f000030075a7 */ /* 0x000e64000800017f */
[----:B-1----:R-:W-:Y:S05]  /*e350*/  @!P0 BRA `(.L_x_149) ;  /* 0x00000018004c8947 */ /* 0x002fea0003800000 */
.L_x_190:
[----:B------:R-:W-:Y:S05]  /*e360*/  @!P1 BRA `(.L_x_150) ;  /* 0x0000000000049947 */ /* 0x000fea0003800000 */
[----:B------:R-:W-:Y:S01]  /*e370*/  BPT.TRAP 0x1 ;  /* 0x000000040000795c */ /* 0x000fe20000300000 */
.L_x_150:
[----:B------:R-:W-:-:S07]  /*e380*/  SHF.L.U32 R0, R9, 0x1f, RZ ;  /* 0x0000001f09007819 */ /* 0x000fce00000006ff */
.L_x_151:
[----:B------:R1:W1:Y:S02]  /*e390*/  SYNCS.PHASECHK.TRANS64.TRYWAIT P0, [R3+URZ+0xf8], R0 ;  /* 0x0000f800030075a7 */ /* 0x000264000800017f */
[----:B-1----:R-:W-:Y:S05]  /*e3a0*/  @!P0 NANOSLEEP.SYNCS 0x989680 ;  /* 0x009896800000895d */ /* 0x002fea0003900000 */
[----:B------:R-:W1:Y:S02]  /*e3b0*/  @!P0 SYNCS.PHASECHK.TRANS64 P0, [R3+URZ+0xf8], R0 ;  /* 0x0000f800030085a7 */ /* 0x000e64000800007f */
[----:B-1----:R-:W-:Y:S05]  /*e3c0*/  @!P0 BRA `(.L_x_151) ;  /* 0xfffffffc00f08947 */ /* 0x002fea000383ffff */
.L_x_143:
[----:B------:R-:W-:Y:S05]  /*e3d0*/  BSYNC B0 ;  /* 0x0000000000007941 */ /* 0x000fea0003800000 */
.L_x_142:
[----:B------:R-:W-:Y:S05]  /*e3e0*/  EXIT ;  /* 0x000000000000794d */ /* 0x000fea0003800000 */
.L_x_104:
[----:B------:R-:W-:Y:S01]  /*e3f0*/  LOP3.LUT P0, RZ, R12, 0xff, RZ, 0xc0, !PT ;  /* 0x000000ff0cff7812 */ /* 0x000fe2000780c0ff */
[----:B------:R-:W-:Y:S01]  /*e400*/  IMAD.MOV.U32 R0, RZ, RZ, 0x1 ;  /* 0x00000001ff007424 */ /* 0x000fe200078e00ff */
[----:B------:R-:W-:-:S11]  /*e410*/  MOV R12, RZ ;  /* 0x000000ff000c7202 */ /* 0x000fd60000000f00 */
[----:B------:R-:W-:Y:S05]  /*e420*/  @!P0 BRA `(.L_x_152) ;  /* 0x0000000c00188947 */ /* 0x000fea0003800000 */
[----:B------:R-:W1:Y:S01]  /*e430*/  LDC R0, c[0x0][0x28c] ;  /* 0x0000a300ff007b82 */ /* 0x000e620000000800 */
[----:B------:R-:W-:Y:S01]  /*e440*/  ULDC UR6, c[0x0][0x900] ;  /* 0x0002400000067ab9 */ /* 0x000fe20000000800 */
[----:B------:R-:W-:Y:S01]  /*e450*/  UMOV UR7, 0xffffffff ;  /* 0xffffffff00077882 */ /* 0x000fe20000000000 */
[----:B------:R-:W-:Y:S01]  /*e460*/  BSSY B0, `(.L_x_152) ;  /* 0x00000c2000007945 */ /* 0x000fe20003800000 */
[----:B------:R-:W-:Y:S01]  /*e470*/  USHF.L.U32 UR4, UR36, 0x6, URZ ;  /* 0x0000000624047899 */ /* 0x000fe2000800063f */
[----:B------:R-:W-:Y:S01]  /*e480*/  MOV R10, 0x1 ;  /* 0x00000001000a7802 */ /* 0x000fe20000000f00 */
[----:B------:R-:W-:Y:S01]  /*e490*/  USHF.L.U32 UR7, UR7, UR6, URZ ;  /* 0x0000000607077299 */ /* 0x000fe2000800063f */
[----:B------:R-:W-:Y:S01]  /*e4a0*/  LOP3.LUT R9, R19, 0x2, RZ, 0xfc, !PT ;  /* 0x0000000213097812 */ /* 0x000fe200078efcff */
[----:B------:R-:W-:Y:S01]  /*e4b0*/  ULDC UR5, c[0x0][0x8a8] ;  /* 0x00022a0000057ab9 */ /* 0x000fe20000000800 */
[----:B------:R-:W-:Y:S01]  /*e4c0*/  MOV R12, RZ ;  /* 0x000000ff000c7202 */ /* 0x000fe20000000f00 */
[----:B------:R-:W-:Y:S01]  /*e4d0*/  UMOV UR8, 0x1 ;  /* 0x0000000100087882 */ /* 0x000fe20000000000 */
[----:B------:R-:W-:-:S02]  /*e4e0*/  USHF.L.U32 UR22, UR36, 0xc, URZ ;  /* 0x0000000c24167899 */ /* 0x000fc4000800063f */
[----:B------:R-:W-:Y:S02]  /*e4f0*/  ULOP3.LUT UR4, UR4, 0x40, URZ, 0xc0, !UPT ;  /* 0x0000004004047892 */ /* 0x000fe4000f8ec03f */
[----:B------:R-:W-:Y:S02]  /*e500*/  UIADD3 UR5, UR5, -0x1, URZ ;  /* 0xffffffff05057890 */ /* 0x000fe4000fffe03f */
[----:B------:R-:W-:Y:S02]  /*e510*/  USHF.L.U32 UR18, UR8, UR6, URZ ;  /* 0x0000000608127299 */ /* 0x000fe4000800063f */
[----:B------:R-:W-:Y:S01]  /*e520*/  ULOP3.LUT UR17, URZ, UR7, URZ, 0x33, !UPT ;  /* 0x000000073f117292 */ /* 0x000fe2000f8e333f */
[----:B------:R-:W-:Y:S01]  /*e530*/  ULDC.64 UR20, c[0x0][0x198] ;  /* 0x0000660000147ab9 */ /* 0x000fe20000000a00 */
[----:B-1----:R-:W-:-:S05]  /*e540*/  VIADD R0, R0, 0x3f ;  /* 0x0000003f00007836 */ /* 0x002fca0000000000 */
[----:B------:R-:W-:-:S04]  /*e550*/  SHF.R.S32.HI R3, RZ, 0x1f, R0 ;  /* 0x0000001fff037819 */ /* 0x000fc80000011400 */
[----:B------:R-:W-:Y:S01]  /*e560*/  LEA.HI R3, R3, R0, RZ, 0x6 ;  /* 0x0000000003037211 */ /* 0x000fe200078f30ff */
[----:B------:R-:W-:-:S03]  /*e570*/  IMAD.MOV.U32 R0, RZ, RZ, 0x1 ;  /* 0x00000001ff007424 */ /* 0x000fc600078e00ff */
[----:B------:R-:W-:-:S05]  /*e580*/  SHF.R.S32.HI R3, RZ, 0x6, R3 ;  /* 0x00000006ff037819 */ /* 0x000fca0000011403 */
[----:B------:R-:W-:-:S07]  /*e590*/  VIADD R8, R3, 0x1 ;  /* 0x0000000103087836 */ /* 0x000fce0000000000 */
.L_x_163:
[----:B------:R-:W-:-:S03]  /*e5a0*/  UMOV UR6, 0xffffffff ;  /* 0xffffffff00067882 */ /* 0x000fc60000000000 */
[----:B------:R-:W-:Y:S05]  /*e5b0*/  BRA.DIV UR6, `(.L_x_153) ;  /* 0x0000001606c87947 */ /* 0x000fea000b800000 */
[----:B------:R-:W-:-:S13]  /*e5c0*/  ELECT P6, URZ, PT ;  /* 0x00000000003f782f */ /* 0x000fda00038c0000 */
.L_x_193:
[----:B------:R-:W1:Y:S01]  /*e5d0*/  LDC R4, c[0x0][0x28c] ;  /* 0x0000a300ff047b82 */ /* 0x000e620000000800 */
[----:B------:R-:W-:Y:S01]  /*e5e0*/  BSSY B1, `(.L_x_154) ;  /* 0x0000037000017945 */ /* 0x000fe20003800000 */
[----:B-1----:R-:W-:-:S13]  /*e5f0*/  ISETP.LT.OR P6, PT, R4, 0x1, !P6 ;  /* 0x000000010400780c */ /* 0x002fda00077c1670 */
[----:B------:R-:W-:Y:S05]  /*e600*/  @P6 BRA `(.L_x_155) ;  /* 0x0000000000d06947 */ /* 0x000fea0003800000 */
[----:B------:R-:W-:Y:S01]  /*e610*/  LEA R15, R7, UR4, 0x7 ;  /* 0x00000004070f7c11 */ /* 0x000fe2000f8e38ff */
[----:B------:R-:W-:Y:S01]  /*e620*/  IMAD.MOV.U32 R21, RZ, RZ, RZ ;  /* 0x000000ffff157224 */ /* 0x000fe200078e00ff */
[----:B------:R-:W-:Y:S01]  /*e630*/  SHF.L.U32 R20, R20, 0x7, RZ ;  /* 0x0000000714147819 */ /* 0x000fe200000006ff */
[----:B------:R-:W-:Y:S01]  /*e640*/  IMAD.MOV.U32 R5, RZ, RZ, R0 ;  /* 0x000000ffff057224 */ /* 0x000fe200078e0000 */
[----:B------:R-:W-:Y:S02]  /*e650*/  MOV R4, R8 ;  /* 0x0000000800047202 */ /* 0x000fe40000000f00 */
[----:B------:R-:W-:-:S07]  /*e660*/  MOV R7, R12 ;  /* 0x0000000c00077202 */ /* 0x000fce0000000f00 */
.L_x_158:
[----:B------:R-:W1:Y:S01]  /*e670*/  S2R R14, SR_CgaCtaId ;  /* 0x00000000000e7919 */ /* 0x000e620000008800 */
[----:B------:R-:W-:Y:S02]  /*e680*/  MOV R11, 0x400 ;  /* 0x00000400000b7802 */ /* 0x000fe40000000f00 */
[----:B------:R-:W-:-:S13]  /*e690*/  LOP3.LUT P1, RZ, R18, 0x7f, RZ, 0xc0, !PT ;  /* 0x0000007f12ff7812 */ /* 0x000fda000782c0ff */
[----:B------:R-:W2:Y:S01]  /*e6a0*/  @!P1 LDC R13, c[0x0][0x500] ;  /* 0x00014000ff0d9b82 */ /* 0x000ea20000000800 */
[----:B-1----:R-:W-:Y:S02]  /*e6b0*/  LEA R22, R14, R11, 0x18 ;  /* 0x0000000b0e167211 */ /* 0x002fe400078ec0ff */
[----:B------:R-:W-:-:S03]  /*e6c0*/  SHF.L.U32 R11, R5, 0x1f, RZ ;  /* 0x0000001f050b7819 */ /* 0x000fc600000006ff */
[----:B------:R-:W-:-:S04]  /*e6d0*/  IMAD R14, R7, 0x8, R22 ;  /* 0x00000008070e7824 */ /* 0x000fc800078e0216 */
[----:B------:R-:W1:Y:S02]  /*e6e0*/  SYNCS.PHASECHK.TRANS64.TRYWAIT P0, [R14+URZ+0x60], R11 ;  /* 0x0000600b0e0075a7 */ /* 0x000e64000800017f */
[----:B-12---:R-:W-:Y:S05]  /*e6f0*/  @!P0 BRA `(.L_x_156) ;  /* 0x0000001400988947 */ /* 0x006fea0003800000 */
.L_x_194:
[----:B-1----:R-:W-:Y:S01]  /*e700*/  PRMT R11, R9, 0x9910, RZ ;  /* 0x00009910090b7816 */ /* 0x002fe200000000ff */
[----:B------:R1:W-:Y:S03]  /*e710*/  @!P1 SYNCS.ARRIVE.TRANS64 RZ, [R14+URZ], R13 ;  /* 0x0000000d0eff99a7 */ /* 0x0003e6000800003f */
[----:B------:R-:W-:-:S13]  /*e720*/  ISETP.NE.AND P0, PT, R11, 0x2, PT ;  /* 0x000000020b00780c */ /* 0x000fda0003f05270 */
[----:B-1----:R-:W-:Y:S05]  /*e730*/  @P0 BRA `(.L_x_157) ;  /* 0x0000000000040947 */ /* 0x002fea0003800000 */
[----:B------:R-:W-:Y:S01]  /*e740*/  BPT.TRAP 0x1 ;  /* 0x000000040000795c */ /* 0x000fe20000300000 */
.L_x_157:
[----:B------:R-:W-:Y:S01]  /*e750*/  R2UR UR7, R7 ;  /* 0x00000000070772ca */ /* 0x000fe200000e0000 */
[----:B------:R-:W-:Y:S01]  /*e760*/  VIADD R4, R4, 0xffffffff ;  /* 0xffffffff04047836 */ /* 0x000fe20000000000 */
[----:B------:R-:W-:Y:S01]  /*e770*/  R2UR UR16, R22 ;  /* 0x00000000161072ca */ /* 0x000fe200000e0000 */
[----:B------:R-:W-:Y:S01]  /*e780*/  UIADD3 UR6, UP0, UR20, 0xf0, URZ ;  /* 0x000000f014067890 */ /* 0x000fe2000ff1e03f */
[----:B------:R-:W-:Y:S01]  /*e790*/  R2UR UR9, R14 ;  /* 0x000000000e0972ca */ /* 0x000fe200000e0000 */
[----:B------:R-:W-:Y:S01]  /*e7a0*/  UIADD3 UR24, UP1, UR20, 0x1f0, URZ ;  /* 0x000001f014187890 */ /* 0x000fe2000ff3e03f */
[----:B------:R-:W-:Y:S01]  /*e7b0*/  R2UR UR11, R20 ;  /* 0x00000000140b72ca */ /* 0x000fe200000e0000 */
[----:B------:R-:W-:Y:S01]  /*e7c0*/  UMOV UR14, 0x0 ;  /* 0x00000000000e7882 */ /* 0x000fe20000000000 */
[----:B------:R-:W-:Y:S01]  /*e7d0*/  R2UR UR10, R21 ;  /* 0x00000000150a72ca */ /* 0x000fe200000e0000 */
[----:B------:R-:W-:Y:S01]  /*e7e0*/  UIADD3.X UR25, URZ, UR21, URZ, UP1, !UPT ;  /* 0x000000153f197290 */ /* 0x000fe20008ffe43f */
[----:B------:R-:W-:Y:S01]  /*e7f0*/  R2UR UR12, R6 ;  /* 0x00000000060c72ca */ /* 0x000fe200000e0000 */
[----:B------:R-:W-:Y:S01]  /*e800*/  UMOV UR15, 0x10000000 ;  /* 0x10000000000f7882 */ /* 0x000fe20000000000 */
[----:B------:R-:W-:Y:S01]  /*e810*/  R2UR UR19, R15 ;  /* 0x000000000f1372ca */ /* 0x000fe200000e0000 */
[----:B------:R-:W-:Y:S01]  /*e820*/  USHF.L.U32 UR7, UR7, 0xd, URZ ;  /* 0x0000000d07077899 */ /* 0x000fe2000800063f */
[----:B------:R-:W-:Y:S01]  /*e830*/  ISETP.GT.AND P1, PT, R4, 0x1, PT ;  /* 0x000000010400780c */ /* 0x000fe20003f24270 */
[----:B------:R-:W-:Y:S01]  /*e840*/  UMOV UR23, 0x30000 ;  /* 0x0003000000177882 */ /* 0x000fe20000000000 */
[----:B------:R-:W-:Y:S01]  /*e850*/  IADD3 R7, R7, 0x1, RZ ;  /* 0x0000000107077810 */ /* 0x000fe20007ffe0ff */
[----:B------:R-:W-:Y:S01]  /*e860*/  ULOP3.LUT UR8, UR7, 0x1000, UR22, 0xf8, !UPT ;  /* 0x0000100007087892 */ /* 0x000fe2000f8ef816 */
[----:B------:R-:W-:Y:S01]  /*e870*/  IADD3 R21, R21, 0x40, RZ ;  /* 0x0000004015157810 */ /* 0x000fe20007ffe0ff */
[----:B------:R-:W-:Y:S01]  /*e880*/  UIADD3 UR13, UR16, 0x6300, UR7 ;  /* 0x00006300100d7890 */ /* 0x000fe2000fffe007 */
[----:B------:R-:W-:Y:S01]  /*e890*/  ISETP.NE.AND P0, PT, R7, 0xc, PT ;  /* 0x0000000c0700780c */ /* 0x000fe20003f05270 */
[----:B------:R-:W-:-:S02]  /*e8a0*/  UIADD3.X UR7, URZ, UR21, URZ, UP0, !UPT ;  /* 0x000000153f077290 */ /* 0x000fc400087fe43f */
[----:B------:R-:W-:Y:S01]  /*e8b0*/  UIADD3 UR16, UR16, 0x1e300, UR8 ;  /* 0x0001e30010107890 */ /* 0x000fe2000fffe008 */
[----:B------:R-:W-:Y:S02]  /*e8c0*/  SEL R14, RZ, 0x1, P0 ;  /* 0x00000001ff0e7807 */ /* 0x000fe40000000000 */
[----:B------:R-:W-:Y:S01]  /*e8d0*/  UMOV UR8, UR13 ;  /* 0x0000000d00087c82 */ /* 0x000fe20008000000 */
[----:B------:R-:W-:Y:S02]  /*e8e0*/  SEL R7, R7, RZ, P0 ;  /* 0x000000ff07077207 */ /* 0x000fe40000000000 */
[----:B------:R-:W-:Y:S01]  /*e8f0*/  LOP3.LUT R5, R5, R14, RZ, 0x3c, !PT ;  /* 0x0000000e05057212 */ /* 0x000fe200078e3cff */
[----:B------:R1:W-:Y:S02]  /*e900*/  UTMALDG.3D [UR8], [UR6], desc[UR14] ;  /* 0x00000e08060075b4 */ /* 0x0003e40008011000 */
[----:B-1----:R-:W-:Y:S01]  /*e910*/  UMOV UR8, UR16 ;  /* 0x0000001000087c82 */ /* 0x002fe20008000000 */
[----:B------:R-:W-:-:S02]  /*e920*/  UMOV UR11, UR19 ;  /* 0x00000013000b7c82 */ /* 0x000fc40008000000 */
[----:B------:R1:W-:Y:S02]  /*e930*/  UTMALDG.3D.MULTICAST [UR8], [UR24], UR23, desc[UR14] ;  /* 0x00000e08180073b4 */ /* 0x0003e40008011817 */
[----:B-1----:R-:W-:Y:S05]  /*e940*/  @P1 BRA `(.L_x_158) ;  /* 0xfffffffc00481947 */ /* 0x002fea000383ffff */
.L_x_155:
[----:B------:R-:W-:Y:S05]  /*e950*/  BSYNC B1 ;  /* 0x0000000000017941 */ /* 0x000fea0003800000 */
.L_x_154:
[----:B------:R-:W-:Y:S01]  /*e960*/  LOP3.LUT P1, RZ, R10, 0xff, RZ, 0xc0, !PT ;  /* 0x000000ff0aff7812 */ /* 0x000fe2000782c0ff */
[C---:B------:R-:W-:Y:S01]  /*e970*/  IMAD.IADD R12, R3.reuse, 0x1, R12 ;  /* 0x00000001030c7824 */ /* 0x040fe200078e020c */
[----:B------:R-:W-:Y:S01]  /*e980*/  ULDC.64 UR6, c[0x0][0x8f8] ;  /* 0x00023e0000067ab9 */ /* 0x000fe20000000a00 */
[C---:B------:R-:W-:Y:S01]  /*e990*/  ISETP.GE.U32.AND P2, PT, R3.reuse, 0xc, PT ;  /* 0x0000000c0300780c */ /* 0x040fe20003f46070 */
[----:B------:R-:W-:Y:S01]  /*e9a0*/  BSSY B1, `(.L_x_159) ;  /* 0x000006b000017945 */ /* 0x000fe20003800000 */
[----:B------:R-:W-:Y:S02]  /*e9b0*/  MOV R20, 0xffffffff ;  /* 0xffffffff00147802 */ /* 0x000fe40000000f00 */
[----:B------:R-:W-:Y:S02]  /*e9c0*/  ISETP.GT.U32.AND P0, PT, R12, 0xb, PT ;  /* 0x0000000b0c00780c */ /* 0x000fe40003f04070 */
[----:B------:R-:W-:Y:S02]  /*e9d0*/  PRMT R10, RZ, 0x7610, R10 ;  /* 0x00007610ff0a7816 */ /* 0x000fe4000000000a */
[----:B------:R-:W-:-:S02]  /*e9e0*/  ISETP.LT.U32.AND P0, PT, R3, 0xc, P0 ;  /* 0x0000000c0300780c */ /* 0x000fc40000701070 */
[----:B------:R-:W1:Y:S01]  /*e9f0*/  @P1 S2R R5, SR_CgaCtaId ;  /* 0x0000000000051919 */ /* 0x000e620000008800 */
[----:B------:R-:W-:-:S04]  /*ea00*/  @P1 MOV R4, 0x400 ;  /* 0x0000040000041802 */ /* 0x000fc80000000f00 */
[----:B-1----:R-:W-:Y:S01]  /*ea10*/  @P1 LEA R6, R5, R4, 0x18 ;  /* 0x0000000405061211 */ /* 0x002fe200078ec0ff */
[----:B------:R-:W-:-:S03]  /*ea20*/  IMAD.WIDE.U32 R4, R12, -0x55555555, RZ ;  /* 0xaaaaaaab0c047825 */ /* 0x000fc600078e00ff */
[----:B------:R1:W-:Y:S01]  /*ea30*/  @P1 SYNCS.ARRIVE.TRANS64.A1T0 RZ, [R6+URZ+0x108], RZ ;  /* 0x000108ff06ff19a7 */ /* 0x0003e2000810003f */
[----:B------:R-:W-:Y:S02]  /*ea40*/  IADD3 R16, P1, R16, UR38, RZ ;  /* 0x0000002610107c10 */ /* 0x000fe4000ff3e0ff */
[----:B------:R-:W-:Y:S02]  /*ea50*/  SHF.R.U32.HI R7, RZ, 0x3, R5 ;  /* 0x00000003ff077819 */ /* 0x000fe40000011605 */
[----:B------:R-:W-:Y:S02]  /*ea60*/  SEL R5, RZ, 0x1, !P0 ;  /* 0x00000001ff057807 */ /* 0x000fe40004000000 */
[----:B------:R-:W-:Y:S01]  /*ea70*/  IADD3.X R17, R17, UR37, RZ, P1, !PT ;  /* 0x0000002511117c10 */ /* 0x000fe20008ffe4ff */
[----:B------:R-:W-:Y:S01]  /*ea80*/  IMAD R12, R7, -0xc, R12 ;  /* 0xfffffff4070c7824 */ /* 0x000fe200078e020c */
[----:B------:R-:W-:Y:S02]  /*ea90*/  ISETP.GE.U32.AND P0, PT, R16, UR6, PT ;  /* 0x0000000610007c0c */ /* 0x000fe4000bf06070 */
[----:B------:R-:W-:-:S02]  /*eaa0*/  LOP3.LUT R0, R0, R5, RZ, 0x3c, !PT ;  /* 0x0000000500007212 */ /* 0x000fc400078e3cff */
[----:B------:R-:W-:Y:S02]  /*eab0*/  ISETP.GE.U32.AND.EX P0, PT, R17, UR7, PT, P0 ;  /* 0x0000000711007c0c */ /* 0x000fe4000bf06100 */
[----:B------:R-:W-:Y:S01]  /*eac0*/  @P2 LOP3.LUT R0, R0, 0x1, R7, 0x78, !PT ;  /* 0x0000000100002812 */ /* 0x000fe200078e7807 */
[----:B------:R-:W-:Y:S01]  /*ead0*/  IMAD.MOV.U32 R7, RZ, RZ, -0x1 ;  /* 0xffffffffff077424 */ /* 0x000fe200078e00ff */
[----:B-1----:R-:W-:Y:S02]  /*eae0*/  MOV R6, 0xffffffff ;  /* 0xffffffff00067802 */ /* 0x002fe40000000f00 */
[----:B------:R-:W-:-:S07]  /*eaf0*/  PRMT R4, RZ, 0x7610, R4 ;  /* 0x00007610ff047816 */ /* 0x000fce0000000004 */
[----:B------:R-:W-:Y:S05]  /*eb00*/  @P0 BRA `(.L_x_160) ;  /* 0x0000000400500947 */ /* 0x000fea0003800000 */
[----:B------:R-:W1:Y:S01]  /*eb10*/  S2R R14, SR_CTAID.X ;  /* 0x00000000000e7919 */ /* 0x000e620000002500 */
[----:B------:R-:W-:Y:S01]  /*eb20*/  ULDC.64 UR6, c[0x0][0x8d0] ;  /* 0x0002340000067ab9 */ /* 0x000fe20000000a00 */
[----:B------:R-:W2:Y:S01]  /*eb30*/  LDC R15, c[0x0][0x144] ;  /* 0x00005100ff0f7b82 */ /* 0x000ea20000000800 */
[----:B------:R-:W-:Y:S01]  /*eb40*/  ISETP.NE.U32.AND P0, PT, RZ, UR6, PT ;  /* 0x00000006ff007c0c */ /* 0x000fe2000bf05070 */
[----:B------:R-:W3:Y:S01]  /*eb50*/  S2R R11, SR_CTAID.Y ;  /* 0x00000000000b7919 */ /* 0x000ee20000002600 */
[----:B------:R-:W-:Y:S01]  /*eb60*/  ULDC UR8, c[0x0][0x150] ;  /* 0x0000540000087ab9 */ /* 0x000fe20000000800 */
[----:B------:R-:W-:Y:S01]  /*eb70*/  ULDC UR9, c[0x0][0x8d8] ;  /* 0x0002360000097ab9 */ /* 0x000fe20000000800 */
[----:B------:R-:W-:Y:S01]  /*eb80*/  ISETP.NE.AND.EX P0, PT, RZ, UR7, PT, P0 ;  /* 0x00000007ff007c0c */ /* 0x000fe2000bf05300 */
[----:B------:R-:W-:Y:S01]  /*eb90*/  IMAD.MOV.U32 R4, RZ, RZ, R16 ;  /* 0x000000ffff047224 */ /* 0x000fe200078e0010 */
[----:B-1----:R-:W-:-:S05]  /*eba0*/  I2FP.F32.U32 R5, R14 ;  /* 0x0000000e00057245 */ /* 0x002fca0000201000 */
[----:B------:R-:W-:Y:S01]  /*ebb0*/  FMUL R20, R5, UR8 ;  /* 0x0000000805147c20 */ /* 0x000fe20008400000 */
[----:B------:R-:W-:-:S05]  /*ebc0*/  MOV R5, R17 ;  /* 0x0000001100057202 */ /* 0x000fca0000000f00 */
[----:B---3--:R-:W-:Y:S05]  /*ebd0*/  @!P0 BRA `(.L_x_161) ;  /* 0x0000000000288947 */ /* 0x008fea0003800000 */
[----:B------:R-:W-:Y:S02]  /*ebe0*/  ULDC UR8, c[0x0][0x8dc] ;  /* 0x0002370000087ab9 */ /* 0x000fe40000000800 */
[----:B------:R-:W-:-:S05]  /*ebf0*/  IADD3 R5, P0, R16, UR8, RZ ;  /* 0x0000000810057c10 */ /* 0x000fca000ff1e0ff */
[----:B------:R-:W-:-:S04]  /*ec00*/  IMAD.X R13, RZ, RZ, R17, P0 ;  /* 0x000000ffff0d7224 */ /* 0x000fc800000e0611 */
[----:B------:R-:W-:-:S04]  /*ec10*/  IMAD.WIDE.U32 R6, R13, UR6, RZ ;  /* 0x000000060d067c25 */ /* 0x000fc8000f8e00ff */
[----:B------:R-:W-:-:S04]  /*ec20*/  IMAD.WIDE.U32 R6, P0, R5, UR7, R6 ;  /* 0x0000000705067c25 */ /* 0x000fc8000f800006 */
[----:B------:R-:W-:-:S04]  /*ec30*/  IMAD.WIDE.U32 R4, R5, UR6, RZ ;  /* 0x0000000605047c25 */ /* 0x000fc8000f8e00ff */
[----:B------:R-:W-:Y:S01]  /*ec40*/  IMAD.MOV.U32 R4, RZ, RZ, R7 ;  /* 0x000000ffff047224 */ /* 0x000fe200078e0007 */
[----:B------:R-:W-:Y:S02]  /*ec50*/  IADD3 RZ, P1, R5, R6, RZ ;  /* 0x0000000605ff7210 */ /* 0x000fe40007f3e0ff */
[----:B------:R-:W-:-:S03]  /*ec60*/  IADD3.X R5, RZ, RZ, RZ, P0, !PT ;  /* 0x000000ffff057210 */ /* 0x000fc600007fe4ff */
[----:B------:R-:W-:-:S08]  /*ec70*/  IMAD.WIDE.U32.X R4, R13, UR7, R4, P1 ;  /* 0x000000070d047c25 */ /* 0x000fd000088e0404 */
.L_x_161:
[--C-:B------:R-:W-:Y:S01]  /*ec80*/  SHF.R.U64 R13, R4, UR9, R5.reuse ;  /* 0x00000009040d7c19 */ /* 0x100fe20008001205 */
[----:B------:R-:W1:Y:S01]  /*ec90*/  F2I.U32.TRUNC.NTZ R20, R20 ;  /* 0x0000001400147305 */ /* 0x000e62000020f000 */
[----:B------:R-:W-:Y:S01]  /*eca0*/  SHF.R.U32.HI R4, RZ, UR9, R5 ;  /* 0x00000009ff047c19 */ /* 0x000fe20008011605 */
[----:B------:R-:W-:Y:S01]  /*ecb0*/  ULDC.64 UR6, c[0x0][0x8c8] ;  /* 0x0002320000067ab9 */ /* 0x000fe20000000a00 */
[----:B------:R-:W-:Y:S01]  /*ecc0*/  IADD3 R7, P0, RZ, -R13, RZ ;  /* 0x8000000dff077210 */ /* 0x000fe20007f1e0ff */
[----:B------:R-:W-:Y:S01]  /*ecd0*/  ULDC.64 UR8, c[0x0][0x8e8] ;  /* 0x00023a0000087ab9 */ /* 0x000fe20000000a00 */
[----:B------:R-:W3:Y:S02]  /*ece0*/  LDC R22, c[0x0][0x148] ;  /* 0x00005200ff167b82 */ /* 0x000ee40000000800 */
[----:B------:R-:W-:Y:S02]  /*ecf0*/  IADD3.X R4, RZ, ~R4, RZ, P0, !PT ;  /* 0x80000004ff047210 */ /* 0x000fe400007fe4ff */
[----:B------:R-:W-:-:S03]  /*ed00*/  ISETP.NE.U32.AND P0, PT, RZ, UR8, PT ;  /* 0x00000008ff007c0c */ /* 0x000fc6000bf05070 */
[----:B------:R-:W-:Y:S01]  /*ed10*/  IMAD R6, R4, UR6, RZ ;  /* 0x0000000604067c24 */ /* 0x000fe2000f8e02ff */
[----:B------:R-:W-:Y:S01]  /*ed20*/  ISETP.NE.AND.EX P0, PT, RZ, UR9, PT, P0 ;  /* 0x00000009ff007c0c */ /* 0x000fe2000bf05300 */
[----:B------:R-:W-:Y:S01]  /*ed30*/  IMAD.WIDE.U32 R4, R7, UR6, R16 ;  /* 0x0000000607047c25 */ /* 0x000fe2000f8e0010 */
[----:B------:R-:W-:-:S03]  /*ed40*/  ULDC UR6, c[0x0][0x8c0] ;  /* 0x0002300000067ab9 */ /* 0x000fc60000000800 */
[----:B------:R-:W-:Y:S01]  /*ed50*/  IMAD R7, R7, UR7, R6 ;  /* 0x0000000707077c24 */ /* 0x000fe2000f8e0206 */
[----:B------:R-:W-:Y:S01]  /*ed60*/  ULDC UR7, c[0x0][0x154] ;  /* 0x0000550000077ab9 */ /* 0x000fe20000000800 */
[----:B-1----:R-:W-:-:S03]  /*ed70*/  IMAD.MOV R6, RZ, RZ, -R20 ;  /* 0x000000ffff067224 */ /* 0x002fc600078e0a14 */
[----:B------:R-:W-:Y:S01]  /*ed80*/  IADD3 R5, R5, R7, RZ ;  /* 0x0000000705057210 */ /* 0x000fe20007ffe0ff */
[----:B--2---:R-:W-:Y:S01]  /*ed90*/  IMAD R14, R15, R6, R14 ;  /* 0x000000060f0e7224 */ /* 0x004fe200078e020e */
[----:B------:R-:W-:Y:S02]  /*eda0*/  I2FP.F32.U32 R6, R11 ;  /* 0x0000000b00067245 */ /* 0x000fe40000201000 */
[--C-:B------:R-:W-:Y:S02]  /*edb0*/  SHF.R.U64 R15, R4, UR6, R5.reuse ;  /* 0x00000006040f7c19 */ /* 0x100fe40008001205 */
[----:B------:R-:W-:Y:S01]  /*edc0*/  SHF.R.U32.HI R4, RZ, UR6, R5 ;  /* 0x00000006ff047c19 */ /* 0x000fe20008011605 */
[----:B------:R-:W-:Y:S01]  /*edd0*/  FMUL R6, R6, UR7 ;  /* 0x0000000706067c20 */ /* 0x000fe20008400000 */
[----:B------:R-:W-:Y:S02]  /*ede0*/  ULDC UR6, c[0x0][0x8b0] ;  /* 0x00022c0000067ab9 */ /* 0x000fe40000000800 */
[--C-:B------:R-:W-:Y:S01]  /*edf0*/  SHF.R.U64 R21, R15, UR6, R4.reuse ;  /* 0x000000060f157c19 */ /* 0x100fe20008001204 */
[----:B------:R1:W2:Y:S01]  /*ee00*/  F2I.U32.TRUNC.NTZ R24, R6 ;  /* 0x0000000600187305 */ /* 0x0002a2000020f000 */
[----:B------:R-:W-:Y:S01]  /*ee10*/  SHF.R.U32.HI R4, RZ, UR6, R4 ;  /* 0x00000006ff047c19 */ /* 0x000fe20008011604 */
[----:B------:R-:W-:-:S03]  /*ee20*/  ULDC UR6, c[0x0][0x900] ;  /* 0x0002400000067ab9 */ /* 0x000fc60000000800 */
[--C-:B------:R-:W-:Y:S02]  /*ee30*/  SHF.R.U64 R20, R21, UR6, R4.reuse ;  /* 0x0000000615147c19 */ /* 0x100fe40008001204 */
[----:B------:R-:W-:-:S03]  /*ee40*/  SHF.R.U32.HI R23, RZ, UR6, R4 ;  /* 0x00000006ff177c19 */ /* 0x000fc60008011604 */
[----:B------:R-:W-:Y:S01]  /*ee50*/  IMAD.MOV.U32 R4, RZ, RZ, R20 ;  /* 0x000000ffff047224 */ /* 0x000fe200078e0014 */
[----:B------:R-:W-:Y:S01]  /*ee60*/  MOV R5, R23 ;  /* 0x0000001700057202 */ /* 0x000fe20000000f00 */
[----:B-1----:R-:W-:Y:S06]  /*ee70*/  @!P0 BRA `(.L_x_162) ;  /* 0x0000000000288947 */ /* 0x002fec0003800000 */
        /* <DEDUP_REMOVED lines=10> */
.L_x_162:
[----:B------:R-:W-:Y:S01]  /*ef20*/  ISETP.NE.AND P0, PT, R2, 0x1, PT ;  /* 0x000000010200780c */ /* 0x000fe20003f05270 */
[----:B------:R-:W-:Y:S01]  /*ef30*/  ULDC UR6, c[0x0][0x8f0] ;  /* 0x00023c0000067ab9 */ /* 0x000fe20000000800 */
[----:B--2---:R-:W-:Y:S01]  /*ef40*/  IADD3 R24, -R24, RZ, RZ ;  /* 0x000000ff18187210 */ /* 0x004fe20007ffe1ff */
[----:B------:R-:W-:Y:S01]  /*ef50*/  ULDC UR7, c[0x0][0x8b8] ;  /* 0x00022e0000077ab9 */ /* 0x000fe20000000800 */
[----:B------:R-:W-:Y:S01]  /*ef60*/  SHF.R.U64 R4, R4, UR6, R5 ;  /* 0x0000000604047c19 */ /* 0x000fe20008001205 */
[----:B------:R-:W-:Y:S01]  /*ef70*/  ULDC UR6, c[0x0][0x8e0] ;  /* 0x0002380000067ab9 */ /* 0x000fe20000000800 */
[----:B------:R-:W-:Y:S01]  /*ef80*/  LOP3.LUT R21, R21, UR17, RZ, 0xc0, !PT ;  /* 0x0000001115157c12 */ /* 0x000fe2000f8ec0ff */
[----:B------:R-:W-:Y:S01]  /*ef90*/  IMAD.MOV.U32 R6, RZ, RZ, R13 ;  /* 0x000000ffff067224 */ /* 0x000fe200078e000d */
[----:B------:R-:W-:Y:S01]  /*efa0*/  LOP3.LUT R15, R15, UR5, RZ, 0xc0, !PT ;  /* 0x000000050f0f7c12 */ /* 0x000fe2000f8ec0ff */
[----:B------:R-:W-:Y:S02]  /*efb0*/  IMAD.MOV R5, RZ, RZ, -R4 ;  /* 0x000000ffff057224 */ /* 0x000fe400078e0a04 */
[----:B------:R-:W-:Y:S01]  /*efc0*/  IMAD R21, R4, UR18, R21 ;  /* 0x0000001204157c24 */ /* 0x000fe2000f8e0215 */
[----:B------:R-:W-:Y:S01]  /*efd0*/  MOV R4, 0x1 ;  /* 0x0000000100047802 */ /* 0x000fe20000000f00 */
[----:B---3--:R-:W-:-:S02]  /*efe0*/  @P0 IMAD R14, R22, R24, R11 ;  /* 0x00000018160e0224 */ /* 0x008fc400078e020b */
[----:B------:R-:W-:Y:S01]  /*eff0*/  IMAD R20, R5, UR6, R20 ;  /* 0x0000000605147c24 */ /* 0x000fe2000f8e0214 */
[----:B------:R-:W-:Y:S01]  /*f000*/  ULDC UR6, c[0x0][0x8a8] ;  /* 0x00022a0000067ab9 */ /* 0x000fe20000000800 */
[----:B------:R-:W-:Y:S02]  /*f010*/  IMAD R14, R21, UR7, R14 ;  /* 0x00000007150e7c24 */ /* 0x000fe4000f8e020e */
[----:B------:R-:W-:-:S05]  /*f020*/  IMAD R5, R20, UR6, R15 ;  /* 0x0000000614057c24 */ /* 0x000fca000f8e020f */
[----:B------:R-:W-:Y:S02]  /*f030*/  SEL R7, R5, R14, !P0 ;  /* 0x0000000e05077207 */ /* 0x000fe40004000000 */
[----:B------:R-:W-:-:S07]  /*f040*/  SEL R20, R14, R5, !P0 ;  /* 0x000000050e147207 */ /* 0x000fce0004000000 */
.L_x_160:
[----:B------:R-:W-:Y:S05]  /*f050*/  BSYNC B1 ;  /* 0x0000000000017941 */ /* 0x000fea0003800000 */
.L_x_159:
[----:B------:R-:W-:-:S13]  /*f060*/  LOP3.LUT P0, RZ, R4, 0xff, RZ, 0xc0, !PT ;  /* 0x000000ff04ff7812 */ /* 0x000fda000780c0ff */
[----:B------:R-:W-:Y:S05]  /*f070*/  @P0 BRA `(.L_x_163) ;  /* 0xfffffff400480947 */ /* 0x000fea000383ffff */
[----:B------:R-:W-:Y:S05]  /*f080*/  BSYNC B0 ;  /* 0x0000000000007941 */ /* 0x000fea0003800000 */
.L_x_152:
[----:B------:R-:W-:-:S03]  /*f090*/  UMOV UR6, 0xffffffff ;  /* 0xffffffff00067882 */ /* 0x000fc60000000000 */
[----:B------:R-:W-:Y:S05]  /*f0a0*/  BRA.DIV UR6, `(.L_x_164) ;  /* 0x0000000e06407947 */ /* 0x000fea000b800000 */
[----:B------:R-:W-:-:S13]  /*f0b0*/  ELECT P6, URZ, PT ;  /* 0x00000000003f782f */ /* 0x000fda00038c0000 */
.L_x_197:
[----:B------:R-:W-:Y:S04]  /*f0c0*/  BSSY B0, `(.L_x_165) ;  /* 0x0000073000007945 */ /* 0x000fe80003800000 */
[----:B------:R-:W-:Y:S05]  /*f0d0*/  @!P6 BRA `(.L_x_166) ;  /* 0x0000000400c4e947 */ /* 0x000fea0003800000 */
[----:B------:R-:W-:-:S04]  /*f0e0*/  LOP3.LUT R19, R19, 0x2, RZ, 0xfc, !PT ;  /* 0x0000000213137812 */ /* 0x000fc800078efcff */
[----:B------:R-:W-:-:S13]  /*f0f0*/  ISETP.NE.AND P0, PT, R19, 0x3, PT ;  /* 0x000000031300780c */ /* 0x000fda0003f05270 */
[----:B------:R-:W-:Y:S05]  /*f100*/  @!P0 BRA `(.L_x_167) ;  /* 0x0000000000048947 */ /* 0x000fea0003800000 */
[----:B------:R-:W-:Y:S01]  /*f110*/  BPT.TRAP 0x1 ;  /* 0x000000040000795c */ /* 0x000fe20000300000 */
.L_x_167:
[----:B------:R-:W1:Y:S01]  /*f120*/  S2R R3, SR_CgaCtaId ;  /* 0x0000000000037919 */ /* 0x000e620000008800 */
[----:B------:R-:W-:-:S04]  /*f130*/  MOV R2, 0x400 ;  /* 0x0000040000027802 */ /* 0x000fc80000000f00 */
[----:B-1----:R-:W-:Y:S02]  /*f140*/  LEA R3, R3, R2, 0x18 ;  /* 0x0000000203037211 */ /* 0x002fe400078ec0ff */
[----:B------:R-:W-:Y:S02]  /*f150*/  SHF.L.U32 R2, R0, 0x1f, RZ ;  /* 0x0000001f00027819 */ /* 0x000fe400000006ff */
[----:B------:R-:W-:-:S05]  /*f160*/  IADD3 R3, R3, 0x60, RZ ;  /* 0x0000006003037810 */ /* 0x000fca0007ffe0ff */
[C---:B------:R-:W-:Y:S01]  /*f170*/  IMAD R7, R12.reuse, 0x8, R3 ;  /* 0x000000080c077824 */ /* 0x040fe200078e0203 */
[----:B------:R-:W-:-:S03]  /*f180*/  IADD3 R12, R12, 0x1, RZ ;  /* 0x000000010c0c7810 */ /* 0x000fc60007ffe0ff */
[----:B------:R-:W1:Y:S01]  /*f190*/  SYNCS.PHASECHK.TRANS64.TRYWAIT P0, [R7+URZ], R2 ;  /* 0x00000002070075a7 */ /* 0x000e62000800017f */
[----:B------:R-:W-:-:S04]  /*f1a0*/  ISETP.NE.AND P1, PT, R12, 0xc, PT ;  /* 0x0000000c0c00780c */ /* 0x000fc80003f25270 */
[----:B------:R-:W-:Y:S02]  /*f1b0*/  SEL R5, RZ, 0x1, P1 ;  /* 0x00000001ff057807 */ /* 0x000fe40000800000 */
[----:B------:R-:W-:Y:S02]  /*f1c0*/  SEL R12, R12, RZ, P1 ;  /* 0x000000ff0c0c7207 */ /* 0x000fe40000800000 */
[----:B------:R-:W-:-:S03]  /*f1d0*/  LOP3.LUT R5, R0, R5, RZ, 0x3c, !PT ;  /* 0x0000000500057212 */ /* 0x000fc600078e3cff */
[----:B------:R-:W-:Y:S01]  /*f1e0*/  IMAD R9, R12, 0x8, R3 ;  /* 0x000000080c097824 */ /* 0x000fe200078e0203 */
[----:B------:R-:W-:Y:S01]  /*f1f0*/  SHF.L.U32 R4, R5, 0x1f, RZ ;  /* 0x0000001f05047819 */ /* 0x000fe200000006ff */
[----:B-1----:R-:W-:Y:S06]  /*f200*/  @!P0 BRA `(.L_x_168) ;  /* 0x0000000c00088947 */ /* 0x002fec0003800000 */
.L_x_198:
[----:B------:R-:W2:Y:S01]  /*f210*/  SYNCS.PHASECHK.TRANS64.TRYWAIT P0, [R9+URZ], R4 ;  /* 0x00000004090075a7 */ /* 0x000ea2000800017f */
[----:B------:R-:W-:-:S04]  /*f220*/  IADD3 R0, R12, 0x1, RZ ;  /* 0x000000010c007810 */ /* 0x000fc80007ffe0ff */
[----:B------:R-:W-:-:S04]  /*f230*/  ISETP.NE.AND P1, PT, R0, 0xc, PT ;  /* 0x0000000c0000780c */ /* 0x000fc80003f25270 */
[----:B-1----:R-:W-:Y:S02]  /*f240*/  SEL R2, RZ, 0x1, P1 ;  /* 0x00000001ff027807 */ /* 0x002fe40000800000 */
[----:B------:R-:W-:Y:S02]  /*f250*/  SEL R0, R0, RZ, P1 ;  /* 0x000000ff00007207 */ /* 0x000fe40000800000 */
[----:B------:R-:W-:-:S03]  /*f260*/  LOP3.LUT R7, R5, R2, RZ, 0x3c, !PT ;  /* 0x0000000205077212 */ /* 0x000fc600078e3cff */
[----:B------:R-:W-:Y:S01]  /*f270*/  IMAD R6, R0, 0x8, R3 ;  /* 0x0000000800067824 */ /* 0x000fe200078e0203 */
[----:B------:R-:W-:Y:S01]  /*f280*/  SHF.L.U32 R5, R7, 0x1f, RZ ;  /* 0x0000001f07057819 */ /* 0x000fe200000006ff */
[----:B--2---:R-:W-:Y:S06]  /*f290*/  @!P0 BRA `(.L_x_169) ;  /* 0x0000000800f88947 */ /* 0x004fec0003800000 */
.L_x_199:
[----:B------:R-:W2:Y:S01]  /*f2a0*/  SYNCS.PHASECHK.TRANS64.TRYWAIT P0, [R6+URZ], R5 ;  /* 0x00000005060075a7 */ /* 0x000ea2000800017f */
[----:B------:R-:W-:-:S04]  /*f2b0*/  IADD3 R0, R0, 0x1, RZ ;  /* 0x0000000100007810 */ /* 0x000fc80007ffe0ff */
[----:B------:R-:W-:-:S04]  /*f2c0*/  ISETP.NE.AND P1, PT, R0, 0xc, PT ;  /* 0x0000000c0000780c */ /* 0x000fc80003f25270 */
[----:B------:R-:W-:Y:S02]  /*f2d0*/  SEL R2, RZ, 0x1, P1 ;  /* 0x00000001ff027807 */ /* 0x000fe40000800000 */
[----:B------:R-:W-:Y:S02]  /*f2e0*/  SEL R0, R0, RZ, P1 ;  /* 0x000000ff00007207 */ /* 0x000fe40000800000 */
[----:B------:R-:W-:-:S03]  /*f2f0*/  LOP3.LUT R7, R7, R2, RZ, 0x3c, !PT ;  /* 0x0000000207077212 */ /* 0x000fc600078e3cff */
[----:B-1----:R-:W-:Y:S01]  /*f300*/  IMAD R9, R0, 0x8, R3 ;  /* 0x0000000800097824 */ /* 0x002fe200078e0203 */
[----:B------:R-:W-:Y:S01]  /*f310*/  SHF.L.U32 R4, R7, 0x1f, RZ ;  /* 0x0000001f07047819 */ /* 0x000fe200000006ff */
[----:B--2---:R-:W-:Y:S06]  /*f320*/  @!P0 BRA `(.L_x_170) ;  /* 0x0000000800e88947 */ /* 0x004fec0003800000 */
.L_x_200:
        /* <DEDUP_REMOVED lines=9> */
.L_x_201:
        /* <DEDUP_REMOVED lines=9> */
.L_x_202:
        /* <DEDUP_REMOVED lines=9> */
.L_x_203:
        /* <DEDUP_REMOVED lines=9> */
.L_x_204:
        /* <DEDUP_REMOVED lines=9> */
.L_x_205:
        /* <DEDUP_REMOVED lines=9> */
.L_x_206:
        /* <DEDUP_REMOVED lines=9> */
.L_x_207:
[----:B------:R-:W2:Y:S01]  /*f720*/  SYNCS.PHASECHK.TRANS64.TRYWAIT P0, [R6+URZ], R5 ;  /* 0x00000005060075a7 */ /* 0x000ea2000800017f */
[----:B------:R-:W-:-:S04]  /*f730*/  IADD3 R0, R0, 0x1, RZ ;  /* 0x0000000100007810 */ /* 0x000fc80007ffe0ff */
[----:B------:R-:W-:-:S04]  /*f740*/  ISETP.NE.AND P1, PT, R0, 0xc, PT ;  /* 0x0000000c0000780c */ /* 0x000fc80003f25270 */
[----:B------:R-:W-:Y:S02]  /*f750*/  SEL R2, RZ, 0x1, P1 ;  /* 0x00000001ff027807 */ /* 0x000fe40000800000 */
[----:B------:R-:W-:Y:S02]  /*f760*/  SEL R0, R0, RZ, P1 ;  /* 0x000000ff00007207 */ /* 0x000fe40000800000 */
[----:B------:R-:W-:Y:S01]  /*f770*/  LOP3.LUT R2, R7, R2, RZ, 0x3c, !PT ;  /* 0x0000000207027212 */ /* 0x000fe200078e3cff */
[----:B--2---:R-:W-:Y:S06]  /*f780*/  @!P0 BRA `(.L_x_178) ;  /* 0x0000000800708947 */ /* 0x004fec0003800000 */
.L_x_208:
[----:B------:R-:W-:Y:S01]  /*f790*/  IMAD R3, R0, 0x8, R3 ;  /* 0x0000000800037824 */ /* 0x000fe200078e0203 */
[----:B------:R-:W-:-:S07]  /*f7a0*/  SHF.L.U32 R0, R2, 0x1f, RZ ;  /* 0x0000001f02007819 */ /* 0x000fce00000006ff */
.L_x_179:
[----:B---3--:R3:W4:Y:S02]  /*f7b0*/  SYNCS.PHASECHK.TRANS64.TRYWAIT P0, [R3+URZ], R0 ;  /* 0x00000000030075a7 */ /* 0x008724000800017f */
[----:B----4-:R-:W-:Y:S05]  /*f7c0*/  @!P0 NANOSLEEP.SYNCS 0x989680 ;  /* 0x009896800000895d */ /* 0x010fea0003900000 */
[----:B------:R-:W4:Y:S02]  /*f7d0*/  @!P0 SYNCS.PHASECHK.TRANS64 P0, [R3+URZ], R0 ;  /* 0x00000000030085a7 */ /* 0x000f24000800007f */
[----:B----4-:R-:W-:Y:S05]  /*f7e0*/  @!P0 BRA `(.L_x_179) ;  /* 0xfffffffc00f08947 */ /* 0x010fea000383ffff */
.L_x_166:
[----:B------:R-:W-:Y:S05]  /*f7f0*/  BSYNC B0 ;  /* 0x0000000000007941 */ /* 0x000fea0003800000 */
.L_x_165:
[----:B------:R-:W-:Y:S05]  /*f800*/  EXIT ;  /* 0x000000000000794d */ /* 0x000fea0003800000 */
.L_x_25:
[----:B--2---:R-:W-:-:S04]  /*f810*/  MOV R5, UR5 ;  /* 0x0000000500057c02 */ /* 0x004fc80008000f00 */
[----:B------:R2:W3:Y:S03]  /*f820*/  SYNCS.PHASECHK.TRANS64.TRYWAIT P0, [R5+URZ], R0 ;  /* 0x00000000050075a7 */ /* 0x0004e6000800017f */
[----:B---3--:R-:W-:Y:S05]  /*f830*/  @!P0 NANOSLEEP.SYNCS 0x989680 ;  /* 0x009896800000895d */ /* 0x008fea0003900000 */
[----:B------:R-:W3:Y:S02]  /*f840*/  @!P0 SYNCS.PHASECHK.TRANS64 P0, [R5+URZ], R0 ;  /* 0x00000000050085a7 */ /* 0x000ee4000800007f */
[----:B---3--:R-:W-:Y:S05]  /*f850*/  @!P0 BRA `(.L_x_25) ;  /* 0xfffffffc00ec8947 */ /* 0x008fea000383ffff */
[----:B------:R-:W-:Y:S05]  /*f860*/  BRA `(.L_x_24) ;  /* 0xffffff2400587947 */ /* 0x000fea000383ffff */
.L_x_31:
[----:B--2---:R-:W-:-:S04]  /*f870*/  IMAD.U32 R6, RZ, RZ, UR8 ;  /* 0x00000008ff067e24 */ /* 0x004fc8000f8e00ff */
[----:B------:R2:W3:Y:S03]  /*f880*/  SYNCS.PHASECHK.TRANS64.TRYWAIT P0, [R6+URZ], R5 ;  /* 0x00000005060075a7 */ /* 0x0004e6000800017f */
[----:B---3--:R-:W-:Y:S05]  /*f890*/  @!P0 NANOSLEEP.SYNCS 0x989680 ;  /* 0x009896800000895d */ /* 0x008fea0003900000 */
[----:B------:R-:W3:Y:S02]  /*f8a0*/  @!P0 SYNCS.PHASECHK.TRANS64 P0, [R6+URZ], R5 ;  /* 0x00000005060085a7 */ /* 0x000ee4000800007f */
[----:B---3--:R-:W-:Y:S05]  /*f8b0*/  @!P0 BRA `(.L_x_31) ;  /* 0xfffffffc00ec8947 */ /* 0x008fea000383ffff */
[----:B------:R-:W-:Y:S05]  /*f8c0*/  BRA `(.L_x_30) ;  /* 0xffffff2c00987947 */ /* 0x000fea000383ffff */
.L_x_57:
[----:B-1----:R1:W2:Y:S02]  /*f8d0*/  SYNCS.PHASECHK.TRANS64.TRYWAIT P0, [R13+URZ+0xc0], R4 ;  /* 0x0000c0040d0075a7 */ /* 0x0022a4000800017f */
[----:B--2---:R-:W-:Y:S05]  /*f8e0*/  @!P0 NANOSLEEP.SYNCS 0x989680 ;  /* 0x009896800000895d */ /* 0x004fea0003900000 */
[----:B------:R-:W2:Y:S02]  /*f8f0*/  @!P0 SYNCS.PHASECHK.TRANS64 P0, [R13+URZ+0xc0], R4 ;  /* 0x0000c0040d0085a7 */ /* 0x000ea4000800007f */
[----:B--2---:R-:W-:Y:S05]  /*f900*/  @!P0 BRA `(.L_x_57) ;  /* 0xfffffffc00f08947 */ /* 0x004fea000383ffff */
[----:B------:R-:W-:Y:S05]  /*f910*/  BRA `(.L_x_180) ;  /* 0xffffff4000bc7947 */ /* 0x000fea000383ffff */
.L_x_68:
[----:B-1----:R1:W2:Y:S02]  /*f920*/  SYNCS.PHASECHK.TRANS64.TRYWAIT P0, [R26+URZ+0xc0], R15 ;  /* 0x0000c00f1a0075a7 */ /* 0x0022a4000800017f */
[----:B--2---:R-:W-:Y:S05]  /*f930*/  @!P0 NANOSLEEP.SYNCS 0x989680 ;  /* 0x009896800000895d */ /* 0x004fea0003900000 */
[----:B------:R-:W2:Y:S02]  /*f940*/  @!P0 SYNCS.PHASECHK.TRANS64 P0, [R26+URZ+0xc0], R15 ;  /* 0x0000c00f1a0085a7 */ /* 0x000ea4000800007f */
[----:B--2---:R-:W-:Y:S05]  /*f950*/  @!P0 BRA `(.L_x_68) ;  /* 0xfffffffc00f08947 */ /* 0x004fea000383ffff */
[----:B------:R-:W-:Y:S05]  /*f960*/  BRA `(.L_x_181) ;  /* 0xffffff6400ac7947 */ /* 0x000fea000383ffff */
.L_x_79:
[----:B-1----:R1:W2:Y:S02]  /*f970*/  SYNCS.PHASECHK.TRANS64.TRYWAIT P0, [R25+URZ+0xc0], R20 ;  /* 0x0000c014190075a7 */ /* 0x0022a4000800017f */
[----:B--2---:R-:W-:Y:S05]  /*f980*/  @!P0 NANOSLEEP.SYNCS 0x989680 ;  /* 0x009896800000895d */ /* 0x004fea0003900000 */
[----:B------:R-:W2:Y:S02]  /*f990*/  @!P0 SYNCS.PHASECHK.TRANS64 P0, [R25+URZ+0xc0], R20 ;  /* 0x0000c014190085a7 */ /* 0x000ea4000800007f */
[----:B--2---:R-:W-:Y:S05]  /*f9a0*/  @!P0 BRA `(.L_x_79) ;  /* 0xfffffffc00f08947 */ /* 0x004fea000383ffff */
[----:B------:R-:W-:Y:S05]  /*f9b0*/  BRA `(.L_x_182) ;  /* 0xffffff88000c7947 */ /* 0x000fea000383ffff */
.L_x_90:
[----:B-1----:R1:W2:Y:S02]  /*f9c0*/  SYNCS.PHASECHK.TRANS64.TRYWAIT P0, [R20+URZ+0xc0], R15 ;  /* 0x0000c00f140075a7 */ /* 0x0022a4000800017f */
[----:B--2---:R-:W-:Y:S05]  /*f9d0*/  @!P0 NANOSLEEP.SYNCS 0x989680 ;  /* 0x009896800000895d */ /* 0x004fea0003900000 */
[----:B------:R-:W2:Y:S02]  /*f9e0*/  @!P0 SYNCS.PHASECHK.TRANS64 P0, [R20+URZ+0xc0], R15 ;  /* 0x0000c00f140085a7 */ /* 0x000ea4000800007f */
[----:B--2---:R-:W-:Y:S05]  /*f9f0*/  @!P0 BRA `(.L_x_90) ;  /* 0xfffffffc00f08947 */ /* 0x004fea000383ffff */
[----:B------:R-:W-:Y:S05]  /*fa00*/  BRA `(.L_x_183) ;  /* 0xffffffa8006c7947 */ /* 0x000fea000383ffff */
.L_x_106:
[----:B-1----:R-:W-:-:S04]  /*fa10*/  MOV R4, UR4 ;  /* 0x0000000400047c02 */ /* 0x002fc80008000f00 */
[----:B------:R1:W2:Y:S03]  /*fa20*/  SYNCS.PHASECHK.TRANS64.TRYWAIT P0, [R4+URZ+0x108], R3 ;  /* 0x00010803040075a7 */ /* 0x0002a6000800017f */
[----:B--2---:R-:W-:Y:S05]  /*fa30*/  @!P0 NANOSLEEP.SYNCS 0x989680 ;  /* 0x009896800000895d */ /* 0x004fea0003900000 */
[----:B------:R-:W2:Y:S02]  /*fa40*/  @!P0 SYNCS.PHASECHK.TRANS64 P0, [R4+URZ+0x108], R3 ;  /* 0x00010803040085a7 */ /* 0x000ea4000800007f */
[----:B--2---:R-:W-:Y:S05]  /*fa50*/  @!P0 BRA `(.L_x_106) ;  /* 0xfffffffc00ec8947 */ /* 0x004fea000383ffff */
[----:B------:R-:W-:Y:S05]  /*fa60*/  BRA `(.L_x_105) ;  /* 0xffffffd400d47947 */ /* 0x000fea000383ffff */
.L_x_115:
[----:B-1----:R-:W-:-:S04]  /*fa70*/  IMAD.U32 R5, RZ, RZ, UR5 ;  /* 0x00000005ff057e24 */ /* 0x002fc8000f8e00ff */
[----:B------:R1:W2:Y:S03]  /*fa80*/  SYNCS.PHASECHK.TRANS64.TRYWAIT P1, [R5+URZ+0xe0], R4 ;  /* 0x0000e004050075a7 */ /* 0x0002a6000802017f */
[----:B--2---:R-:W-:Y:S05]  /*fa90*/  @!P1 NANOSLEEP.SYNCS 0x989680 ;  /* 0x009896800000995d */ /* 0x004fea0003900000 */
[----:B------:R-:W2:Y:S02]  /*faa0*/  @!P1 SYNCS.PHASECHK.TRANS64 P1, [R5+URZ+0xe0], R4 ;  /* 0x0000e004050095a7 */ /* 0x000ea4000802007f */
[----:B--2---:R-:W-:Y:S05]  /*fab0*/  @!P1 BRA `(.L_x_115) ;  /* 0xfffffffc00ec9947 */ /* 0x004fea000383ffff */
[----:B------:R-:W-:Y:S05]  /*fac0*/  BRA `(.L_x_184) ;  /* 0xffffffd800c07947 */ /* 0x000fea000383ffff */
.L_x_121:
[----:B-12---:R-:W-:-:S04]  /*fad0*/  MOV R5, UR5 ;  /* 0x0000000500057c02 */ /* 0x006fc80008000f00 */
[----:B------:R1:W2:Y:S03]  /*fae0*/  SYNCS.PHASECHK.TRANS64.TRYWAIT P1, [R5+URZ+0xe8], R4 ;  /* 0x0000e804050075a7 */ /* 0x0002a6000802017f */
[----:B--2---:R-:W-:Y:S05]  /*faf0*/  @!P1 NANOSLEEP.SYNCS 0x989680 ;  /* 0x009896800000995d */ /* 0x004fea0003900000 */
[----:B------:R-:W2:Y:S02]  /*fb00*/  @!P1 SYNCS.PHASECHK.TRANS64 P1, [R5+URZ+0xe8], R4 ;  /* 0x0000e804050095a7 */ /* 0x000ea4000802007f */
[----:B--2---:R-:W-:Y:S05]  /*fb10*/  @!P1 BRA `(.L_x_121) ;  /* 0xfffffffc00ec9947 */ /* 0x004fea000383ffff */
[----:B------:R-:W-:Y:S05]  /*fb20*/  BRA `(.L_x_185) ;  /* 0xffffffdc00087947 */ /* 0x000fea000383ffff */
.L_x_127:
[----:B-123--:R-:W-:-:S04]  /*fb30*/  IMAD.U32 R5, RZ, RZ, UR5 ;  /* 0x00000005ff057e24 */ /* 0x00efc8000f8e00ff */
[----:B------:R1:W2:Y:S03]  /*fb40*/  SYNCS.PHASECHK.TRANS64.TRYWAIT P1, [R5+URZ+0xf0], R4 ;  /* 0x0000f004050075a7 */ /* 0x0002a6000802017f */
[----:B--2---:R-:W-:Y:S05]  /*fb50*/  @!P1 NANOSLEEP.SYNCS 0x989680 ;  /* 0x009896800000995d */ /* 0x004fea0003900000 */
[----:B------:R-:W2:Y:S02]  /*fb60*/  @!P1 SYNCS.PHASECHK.TRANS64 P1, [R5+URZ+0xf0], R4 ;  /* 0x0000f004050095a7 */ /* 0x000ea4000802007f */
[----:B--2---:R-:W-:Y:S05]  /*fb70*/  @!P1 BRA `(.L_x_127) ;  /* 0xfffffffc00ec9947 */ /* 0x004fea000383ffff */
[----:B------:R-:W-:Y:S05]  /*fb80*/  BRA `(.L_x_186) ;  /* 0xffffffdc00587947 */ /* 0x000fea000383ffff */
.L_x_133:
[----:B-1234-:R-:W-:-:S04]  /*fb90*/  MOV R5, UR5 ;  /* 0x0000000500057c02 */ /* 0x01efc80008000f00 */
[----:B------:R1:W2:Y:S03]  /*fba0*/  SYNCS.PHASECHK.TRANS64.TRYWAIT P1, [R5+URZ+0xf8], R4 ;  /* 0x0000f804050075a7 */ /* 0x0002a6000802017f */
[----:B--2---:R-:W-:Y:S05]  /*fbb0*/  @!P1 NANOSLEEP.SYNCS 0x989680 ;  /* 0x009896800000995d */ /* 0x004fea0003900000 */
[----:B------:R-:W2:Y:S02]  /*fbc0*/  @!P1 SYNCS.PHASECHK.TRANS64 P1, [R5+URZ+0xf8], R4 ;  /* 0x0000f804050095a7 */ /* 0x000ea4000802007f */
[----:B--2---:R-:W-:Y:S05]  /*fbd0*/  @!P1 BRA `(.L_x_133) ;  /* 0xfffffffc00ec9947 */ /* 0x004fea000383ffff */
[----:B------:R-:W-:Y:S05]  /*fbe0*/  BRA `(.L_x_187) ;  /* 0xffffffdc00a87947 */ /* 0x000fea000383ffff */
.L_x_145:
[----:B------:R1:W1:Y:S02]  /*fbf0*/  SYNCS.PHASECHK.TRANS64.TRYWAIT P0, [R3+URZ+0xe0], R0 ;  /* 0x0000e000030075a7 */ /* 0x000264000800017f */
[----:B-1----:R-:W-:Y:S05]  /*fc00*/  @!P0 NANOSLEEP.SYNCS 0x989680 ;  /* 0x009896800000895d */ /* 0x002fea0003900000 */
[----:B------:R-:W1:Y:S02]  /*fc10*/  @!P0 SYNCS.PHASECHK.TRANS64 P0, [R3+URZ+0xe0], R0 ;  /* 0x0000e000030085a7 */ /* 0x000e64000800007f */
[----:B-1----:R-:W-:Y:S05]  /*fc20*/  @!P0 BRA `(.L_x_145) ;  /* 0xfffffffc00f08947 */ /* 0x002fea000383ffff */
[----:B------:R-:W-:Y:S05]  /*fc30*/  BRA `(.L_x_188) ;  /* 0xffffffe400a87947 */ /* 0x000fea000383ffff */
.L_x_147:
[----:B------:R1:W1:Y:S02]  /*fc40*/  SYNCS.PHASECHK.TRANS64.TRYWAIT P0, [R3+URZ+0xe8], R0 ;  /* 0x0000e800030075a7 */ /* 0x000264000800017f */
[----:B-1----:R-:W-:Y:S05]  /*fc50*/  @!P0 NANOSLEEP.SYNCS 0x989680 ;  /* 0x009896800000895d */ /* 0x002fea0003900000 */
[----:B------:R-:W1:Y:S02]  /*fc60*/  @!P0 SYNCS.PHASECHK.TRANS64 P0, [R3+URZ+0xe8], R0 ;  /* 0x0000e800030085a7 */ /* 0x000e64000800007f */
[----:B-1----:R-:W-:Y:S05]  /*fc70*/  @!P0 BRA `(.L_x_147) ;  /* 0xfffffffc00f08947 */ /* 0x002fea000383ffff */
[----:B------:R-:W-:Y:S05]  /*fc80*/  BRA `(.L_x_189) ;  /* 0xffffffe400a47947 */ /* 0x000fea000383ffff */
.L_x_149:
[----:B------:R1:W1:Y:S02]  /*fc90*/  SYNCS.PHASECHK.TRANS64.TRYWAIT P0, [R3+URZ+0xf0], R0 ;  /* 0x0000f000030075a7 */ /* 0x000264000800017f */
[----:B-1----:R-:W-:Y:S05]  /*fca0*/  @!P0 NANOSLEEP.SYNCS 0x989680 ;  /* 0x009896800000895d */ /* 0x002fea0003900000 */
[----:B------:R-:W1:Y:S02]  /*fcb0*/  @!P0 SYNCS.PHASECHK.TRANS64 P0, [R3+URZ+0xf0], R0 ;  /* 0x0000f000030085a7 */ /* 0x000e64000800007f */
[----:B-1----:R-:W-:Y:S05]  /*fcc0*/  @!P0 BRA `(.L_x_149) ;  /* 0xfffffffc00f08947 */ /* 0x002fea000383ffff */
[----:B------:R-:W-:Y:S05]  /*fcd0*/  BRA `(.L_x_190) ;  /* 0xffffffe400a07947 */ /* 0x000fea000383ffff */
.L_x_153:
[----:B------:R-:W-:Y:S01]  /*fce0*/  BSSY B1, `(.L_x_191) ;  /* 0x0000006000017945 */ /* 0x000fe20003800000 */
[----:B------:R-:W-:-:S07]  /*fcf0*/  IMAD.MOV.U32 R15, RZ, RZ, -0x1 ;  /* 0xffffffffff0f7424 */ /* 0x000fce00078e00ff */
[----:B------:R-:W-:Y:S05]  /*fd00*/  WARPSYNC.COLLECTIVE R15, `(.L_x_192) ;  /* 0x000000000f0c7348 */ /* 0x000fea0003c00000 */
[----:B------:R-:W-:Y:S02]  /*fd10*/  ELECT P6, UR62, PT ;  /* 0x00000000003e782f */ /* 0x000fe400038c0000 */
[----:B------:R-:W-:Y:S01]  /*fd20*/  MOV R14, UR62 ;  /* 0x0000003e000e7c02 */ /* 0x000fe20008000f00 */
[----:B------:R-:W-:Y:S10]  /*fd30*/  ENDCOLLECTIVE ;  /* 0x000000000000791b */ /* 0x000ff40003800000 */
.L_x_192:
[----:B------:R-:W-:Y:S05]  /*fd40*/  BSYNC B1 ;  /* 0x0000000000017941 */ /* 0x000fea0003800000 */
.L_x_191:
[----:B------:R-:W-:Y:S05]  /*fd50*/  BRA `(.L_x_193) ;  /* 0xffffffe8001c7947 */ /* 0x000fea000383ffff */
.L_x_156:
[----:B-1----:R1:W2:Y:S02]  /*fd60*/  SYNCS.PHASECHK.TRANS64.TRYWAIT P0, [R14+URZ+0x60], R11 ;  /* 0x0000600b0e0075a7 */ /* 0x0022a4000800017f */
[----:B--2---:R-:W-:Y:S05]  /*fd70*/  @!P0 NANOSLEEP.SYNCS 0x989680 ;  /* 0x009896800000895d */ /* 0x004fea0003900000 */
[----:B------:R-:W2:Y:S02]  /*fd80*/  @!P0 SYNCS.PHASECHK.TRANS64 P0, [R14+URZ+0x60], R11 ;  /* 0x0000600b0e0085a7 */ /* 0x000ea4000800007f */
[----:B--2---:R-:W-:Y:S05]  /*fd90*/  @!P0 BRA `(.L_x_156) ;  /* 0xfffffffc00f08947 */ /* 0x004fea000383ffff */
[----:B------:R-:W-:Y:S05]  /*fda0*/  BRA `(.L_x_194) ;  /* 0xffffffe800547947 */ /* 0x000fea000383ffff */
.L_x_164:
[----:B------:R-:W-:Y:S01]  /*fdb0*/  BSSY B0, `(.L_x_195) ;  /* 0x0000006000007945 */ /* 0x000fe20003800000 */
[----:B------:R-:W-:-:S07]  /*fdc0*/  MOV R15, 0xffffffff ;  /* 0xffffffff000f7802 */ /* 0x000fce0000000f00 */
[----:B------:R-:W-:Y:S05]  /*fdd0*/  WARPSYNC.COLLECTIVE R15, `(.L_x_196) ;  /* 0x000000000f0c7348 */ /* 0x000fea0003c00000 */
[----:B------:R-:W-:Y:S02]  /*fde0*/  ELECT P6, UR62, PT ;  /* 0x00000000003e782f */ /* 0x000fe400038c0000 */
[----:B------:R-:W-:Y:S01]  /*fdf0*/  MOV R14, UR62 ;  /* 0x0000003e000e7c02 */ /* 0x000fe20008000f00 */
[----:B------:R-:W-:Y:S10]  /*fe00*/  ENDCOLLECTIVE ;  /* 0x000000000000791b */ /* 0x000ff40003800000 */
.L_x_196:
[----:B------:R-:W-:Y:S05]  /*fe10*/  BSYNC B0 ;  /* 0x0000000000007941 */ /* 0x000fea0003800000 */
.L_x_195:
[----:B------:R-:W-:Y:S05]  /*fe20*/  BRA `(.L_x_197) ;  /* 0xfffffff000a47947 */ /* 0x000fea000383ffff */
.L_x_168:
[----:B-1----:R1:W2:Y:S02]  /*fe30*/  SYNCS.PHASECHK.TRANS64.TRYWAIT P0, [R7+URZ], R2 ;  /* 0x00000002070075a7 */ /* 0x0022a4000800017f */
[----:B--2---:R-:W-:Y:S05]  /*fe40*/  @!P0 NANOSLEEP.SYNCS 0x989680 ;  /* 0x009896800000895d */ /* 0x004fea0003900000 */
[----:B------:R-:W2:Y:S02]  /*fe50*/  @!P0 SYNCS.PHASECHK.TRANS64 P0, [R7+URZ], R2 ;  /* 0x00000002070085a7 */ /* 0x000ea4000800007f */
[----:B--2---:R-:W-:Y:S05]  /*fe60*/  @!P0 BRA `(.L_x_168) ;  /* 0xfffffffc00f08947 */ /* 0x004fea000383ffff */
[----:B------:R-:W-:Y:S05]  /*fe70*/  BRA `(.L_x_198) ;  /* 0xfffffff000e47947 */ /* 0x000fea000383ffff */
.L_x_169:
[----:B-1----:R1:W2:Y:S02]  /*fe80*/  SYNCS.PHASECHK.TRANS64.TRYWAIT P0, [R9+URZ], R4 ;  /* 0x00000004090075a7 */ /* 0x0022a4000800017f */
[----:B--2---:R-:W-:Y:S05]  /*fe90*/  @!P0 NANOSLEEP.SYNCS 0x989680 ;  /* 0x009896800000895d */ /* 0x004fea0003900000 */
[----:B------:R-:W2:Y:S02]  /*fea0*/  @!P0 SYNCS.PHASECHK.TRANS64 P0, [R9+URZ], R4 ;  /* 0x00000004090085a7 */ /* 0x000ea4000800007f */
[----:B--2---:R-:W-:Y:S05]  /*feb0*/  @!P0 BRA `(.L_x_169) ;  /* 0xfffffffc00f08947 */ /* 0x004fea000383ffff */
[----:B------:R-:W-:Y:S05]  /*fec0*/  BRA `(.L_x_199) ;  /* 0xfffffff000f47947 */ /* 0x000fea000383ffff */
.L_x_170:
[----:B-1----:R1:W2:Y:S02]  /*fed0*/  SYNCS.PHASECHK.TRANS64.TRYWAIT P0, [R6+URZ], R5 ;  /* 0x00000005060075a7 */ /* 0x0022a4000800017f */
[----:B--2---:R-:W-:Y:S05]  /*fee0*/  @!P0 NANOSLEEP.SYNCS 0x989680 ;  /* 0x009896800000895d */ /* 0x004fea0003900000 */
[----:B------:R-:W2:Y:S02]  /*fef0*/  @!P0 SYNCS.PHASECHK.TRANS64 P0, [R6+URZ], R5 ;  /* 0x00000005060085a7 */ /* 0x000ea4000800007f */
[----:B--2---:R-:W-:Y:S05]  /*ff00*/  @!P0 BRA `(.L_x_170) ;  /* 0xfffffffc00f08947 */ /* 0x004fea000383ffff */
[----:B------:R-:W-:Y:S05]  /*ff10*/  BRA `(.L_x_200) ;  /* 0xfffffff400047947 */ /* 0x000fea000383ffff */
.L_x_171:
[----:B-1----:R1:W2:Y:S02]  /*ff20*/  SYNCS.PHASECHK.TRANS64.TRYWAIT P0, [R9+URZ], R4 ;  /* 0x00000004090075a7 */ /* 0x0022a4000800017f */
[----:B--2---:R-:W-:Y:S05]  /*ff30*/  @!P0 NANOSLEEP.SYNCS 0x989680 ;  /* 0x009896800000895d */ /* 0x004fea0003900000 */
[----:B------:R-:W2:Y:S02]  /*ff40*/  @!P0 SYNCS.PHASECHK.TRANS64 P0, [R9+URZ], R4 ;  /* 0x00000004090085a7 */ /* 0x000ea4000800007f */
[----:B--2---:R-:W-:Y:S05]  /*ff50*/  @!P0 BRA `(.L_x_171) ;  /* 0xfffffffc00f08947 */ /* 0x004fea000383ffff */
[----:B------:R-:W-:Y:S05]  /*ff60*/  BRA `(.L_x_201) ;  /* 0xfffffff400147947 */ /* 0x000fea000383ffff */
.L_x_172:
[----:B-1----:R1:W2:Y:S02]  /*ff70*/  SYNCS.PHASECHK.TRANS64.TRYWAIT P0, [R6+URZ], R5 ;  /* 0x00000005060075a7 */ /* 0x0022a4000800017f */
[----:B--2---:R-:W-:Y:S05]  /*ff80*/  @!P0 NANOSLEEP.SYNCS 0x989680 ;  /* 0x009896800000895d */ /* 0x004fea0003900000 */
[----:B------:R-:W2:Y:S02]  /*ff90*/  @!P0 SYNCS.PHASECHK.TRANS64 P0, [R6+URZ], R5 ;  /* 0x00000005060085a7 */ /* 0x000ea4000800007f */
[----:B--2---:R-:W-:Y:S05]  /*ffa0*/  @!P0 BRA `(.L_x_172) ;  /* 0xfffffffc00f08947 */ /* 0x004fea000383ffff */
[----:B------:R-:W-:Y:S05]  /*ffb0*/  BRA `(.L_x_202) ;  /* 0xfffffff400247947 */ /* 0x000fea000383ffff */
.L_x_173:
[----:B-1----:R1:W2:Y:S02]  /*ffc0*/  SYNCS.PHASECHK.TRANS64.TRYWAIT P0, [R9+URZ], R4 ;  /* 0x00000004090075a7 */ /* 0x0022a4000800017f */
[----:B--2---:R-:W-:Y:S05]  /*ffd0*/  @!P0 NANOSLEEP.SYNCS 0x989680 ;  /* 0x009896800000895d */ /* 0x004fea0003900000 */
[----:B------:R-:W2:Y:S02]  /*ffe0*/  @!P0 SYNCS.PHASECHK.TRANS64 P0, [R9+URZ], R4 ;  /* 0x00000004090085a7 */ /* 0x000ea4000800007f */
[----:B--2---:R-:W-:Y:S05]  /*fff0*/  @!P0 BRA `(.L_x_173) ;  /* 0xfffffffc00f08947 */ /* 0x004fea000383ffff */
[----:B------:R-:W-:Y:S05]  /*10000*/  BRA `(.L_x_203) ;  /* 0xfffffff400347947 */ /* 0x000fea000383ffff */
.L_x_174:
[----:B-1----:R1:W2:Y:S02]  /*10010*/  SYNCS.PHASECHK.TRANS64.TRYWAIT P0, [R6+URZ], R5 ;  /* 0x00000005060075a7 */ /* 0x0022a4000800017f */
[----:B--2---:R-:W-:Y:S05]  /*10020*/  @!P0 NANOSLEEP.SYNCS 0x989680 ;  /* 0x009896800000895d */ /* 0x004fea0003900000 */
[----:B------:R-:W2:Y:S02]  /*10030*/  @!P0 SYNCS.PHASECHK.TRANS64 P0, [R6+URZ], R5 ;  /* 0x00000005060085a7 */ /* 0x000ea4000800007f */
[----:B--2---:R-:W-:Y:S05]  /*10040*/  @!P0 BRA `(.L_x_174) ;  /* 0xfffffffc00f08947 */ /* 0x004fea000383ffff */
[----:B------:R-:W-:Y:S05]  /*10050*/  BRA `(.L_x_204) ;  /* 0xfffffff400447947 */ /* 0x000fea000383ffff */
.L_x_175:
[----:B-1----:R1:W2:Y:S02]  /*10060*/  SYNCS.PHASECHK.TRANS64.TRYWAIT P0, [R9+URZ], R4 ;  /* 0x00000004090075a7 */ /* 0x0022a4000800017f */
[----:B--2---:R-:W-:Y:S05]  /*10070*/  @!P0 NANOSLEEP.SYNCS 0x989680 ;  /* 0x009896800000895d */ /* 0x004fea0003900000 */
[----:B------:R-:W2:Y:S02]  /*10080*/  @!P0 SYNCS.PHASECHK.TRANS64 P0, [R9+URZ], R4 ;  /* 0x00000004090085a7 */ /* 0x000ea4000800007f */
[----:B--2---:R-:W-:Y:S05]  /*10090*/  @!P0 BRA `(.L_x_175) ;  /* 0xfffffffc00f08947 */ /* 0x004fea000383ffff */
[----:B------:R-:W-:Y:S05]  /*100a0*/  BRA `(.L_x_205) ;  /* 0xfffffff400547947 */ /* 0x000fea000383ffff */
.L_x_176:
[----:B-1----:R1:W2:Y:S02]  /*100b0*/  SYNCS.PHASECHK.TRANS64.TRYWAIT P0, [R6+URZ], R5 ;  /* 0x00000005060075a7 */ /* 0x0022a4000800017f */
[----:B--2---:R-:W-:Y:S05]  /*100c0*/  @!P0 NANOSLEEP.SYNCS 0x989680 ;  /* 0x009896800000895d */ /* 0x004fea0003900000 */
[----:B------:R-:W2:Y:S02]  /*100d0*/  @!P0 SYNCS.PHASECHK.TRANS64 P0, [R6+URZ], R5 ;  /* 0x00000005060085a7 */ /* 0x000ea4000800007f */
[----:B--2---:R-:W-:Y:S05]  /*100e0*/  @!P0 BRA `(.L_x_176) ;  /* 0xfffffffc00f08947 */ /* 0x004fea000383ffff */
[----:B------:R-:W-:Y:S05]  /*100f0*/  BRA `(.L_x_206) ;  /* 0xfffffff400647947 */ /* 0x000fea000383ffff */
.L_x_177:
[----:B-1----:R1:W2:Y:S02]  /*10100*/  SYNCS.PHASECHK.TRANS64.TRYWAIT P0, [R9+URZ], R4 ;  /* 0x00000004090075a7 */ /* 0x0022a4000800017f */
[----:B--2---:R-:W-:Y:S05]  /*10110*/  @!P0 NANOSLEEP.SYNCS 0x989680 ;  /* 0x009896800000895d */ /* 0x004fea0003900000 */
[----:B------:R-:W2:Y:S02]  /*10120*/  @!P0 SYNCS.PHASECHK.TRANS64 P0, [R9+URZ], R4 ;  /* 0x00000004090085a7 */ /* 0x000ea4000800007f */
[----:B--2---:R-:W-:Y:S05]  /*10130*/  @!P0 BRA `(.L_x_177) ;  /* 0xfffffffc00f08947 */ /* 0x004fea000383ffff */
[----:B------:R-:W-:Y:S05]  /*10140*/  BRA `(.L_x_207) ;  /* 0xfffffff400747947 */ /* 0x000fea000383ffff */
.L_x_178:
[----:B--2---:R2:W3:Y:S02]  /*10150*/  SYNCS.PHASECHK.TRANS64.TRYWAIT P0, [R6+URZ], R5 ;  /* 0x00000005060075a7 */ /* 0x0044e4000800017f */
[----:B---3--:R-:W-:Y:S05]  /*10160*/  @!P0 NANOSLEEP.SYNCS 0x989680 ;  /* 0x009896800000895d */ /* 0x008fea0003900000 */
[----:B------:R-:W3:Y:S02]  /*10170*/  @!P0 SYNCS.PHASECHK.TRANS64 P0, [R6+URZ], R5 ;  /* 0x00000005060085a7 */ /* 0x000ee4000800007f */
[----:B---3--:R-:W-:Y:S05]  /*10180*/  @!P0 BRA `(.L_x_178) ;  /* 0xfffffffc00f08947 */ /* 0x008fea000383ffff */
[----:B------:R-:W-:Y:S05]  /*10190*/  BRA `(.L_x_208) ;  /* 0xfffffff4007c7947 */ /* 0x000fea000383ffff */
.L_x_209:
[----:B------:R-:W-:-:S00]  /*101a0*/  BRA `(.L_x_209) ;  /* 0xfffffffc00fc7947 */ /* 0x000fc0000383ffff */
[----:B------:R-:W-:-:S00]  /*101b0*/  NOP ;  /* 0x0000000000007918 */ /* 0x000fc00000000000 */
        /* <DEDUP_REMOVED lines=12> */
.L_x_210:


//--------------------- .nv.global.init           --------------------------
	.section	.nv.global.init,"aw",@progbits
.nv.global.init:
	.type		$str$24,@object
	.size		$str$24,($str$25 - $str$24)
$str$24:
        /*0000*/ 	.byte	0x28, 0x61, 0x64, 0x64, 0x72, 0x65, 0x73, 0x73, 0x20, 0x26, 0x20, 0x6d, 0x61, 0x73, 0x6b, 0x29
        /*0010*/ 	.byte	0x20, 0x3d, 0x3d, 0x20, 0x30, 0x00
	.type		$str$25,@object
	.size		$str$25,(__unnamed_1 - $str$25)
$str$25:
        /*0016*/ 	.byte	0x2f, 0x74, 0x6d, 0x70, 0x2f, 0x63, 0x75, 0x74, 0x6c, 0x61, 0x73, 0x73, 0x5f, 0x73, 0x77, 0x65
        /*0026*/ 	.byte	0x65, 0x70, 0x5f, 0x73, 0x72, 0x63, 0x2f, 0x69, 0x6e, 0x63, 0x6c, 0x75, 0x64, 0x65, 0x2f, 0x63
        /*0036*/ 	.byte	0x75, 0x74, 0x65, 0x2f, 0x70, 0x6f, 0x69, 0x6e, 0x74, 0x65, 0x72, 0x5f, 0x66, 0x6c, 0x61, 0x67
        /*0046*/ 	.byte	0x67, 0x65, 0x64, 0x2e, 0x68, 0x70, 0x70, 0x00
	.type		__unnamed_1,@object
	.size		__unnamed_1,(__unnamed_2 - __unnamed_1)
__unnamed_1:
        /*004e*/ 	.byte	0x61, 0x75, 0x74, 0x6f, 0x20, 0x63, 0x75, 0x74, 0x65, 0x3a, 0x3a, 0x61, 0x73, 0x5f, 0x70, 0x6f
        /* <DEDUP_REMOVED lines=27> */
        /*020e*/ 	.byte	0x3a, 0x43, 0x3c, 0x34, 0x30, 0x39, 0x36, 0x3e, 0x3e, 0x3e, 0x3e, 0x3e, 0x5d, 0x00
	.type		__unnamed_2,@object
	.size		__unnamed_2,(.L_1 - __unnamed_2)
__unnamed_2:
        /* <DEDUP_REMOVED lines=29> */
.L_1:


//--------------------- .nv.shared._ZN7cutlass13device_kernelINS_4gemm6kernel13GemmUniversalIN4cute5tupleIJiiiiEEENS1_10collective13CollectiveMmaINS1_37MainloopSm90TmaGmmaWarpSpecializedFP8ILi12ENS5_IJNS4_1CILi2EEENSA_ILi1EEESC_EEENS1_35KernelTmaWarpSpecializedCooperativeEEENS5_IJNSA_ILi128EEESG_NSA_ILi64EEEEEENS_12float_e4m3_tENS5_IJlSC_lEEESJ_SK_NS4_8TiledMMAINS4_8MMA_AtomIJNS4_4SM904GMMA31MMA_64x128x32_F32E4M3E4M3_SS_TNILNSO_7ScaleInE1ELSQ_1EEEEEENS4_6LayoutISD_NS5_IJSC_NSA_ILi0EEESU_EEEEENS5_IJNS4_10UnderscoreESX_SX_EEEEENS4_13SM90_TMA_LOADENS4_14ComposedLayoutINS4_7SwizzleILi2ELi4ELi3EEENS4_18smem_ptr_flag_bitsILi8EEENST_INS5_IJNSA_ILi8EEESH_EEENS5_IJSH_SC_EEEEEEEvNS4_8identityENS4_23SM90_TMA_LOAD_MULTICASTES1A_vS1B_EENS_8epilogue10collective18CollectiveEpilogueINS1E_22Sm90TmaWarpSpecializedILi4ELi2ELi16ELb0ELb0EEEJSI_NS5_IJSG_NSA_ILi32EEEEEESJ_SK_SJ_SK_NS1E_6fusion15FusionCallbacksIS1I_NS1L_13LinCombEltActINS1E_6thread4GELUESJ_fSJ_fLNS_15FloatRoundStyleE2EEESI_S1K_JEEES10_NS11_INS12_ILi1ELi4ELi3EEES15_NST_INS5_IJS16_S1J_EEENS5_IJS1J_SC_EEEEEEENS4_39AutoVectorizingCopyWithAssumedAlignmentILi128EEENS4_14SM90_TMA_STOREES1X_S1Z_NS4_9Copy_AtomIJNS4_17SM90_U32x4_STSM_NENS_6half_tEEEEvEEEvvEEEEvNT_6ParamsE --------------------------
	.section	.nv.shared._ZN7cutlass13device_kernelINS_4gemm6kernel13GemmUniversalIN4cute5tupleIJiiiiEEENS1_10collective13CollectiveMmaINS1_37MainloopSm90TmaGmmaWarpSpecializedFP8ILi12ENS5_IJNS4_1CILi2EEENSA_ILi1EEESC_EEENS1_35KernelTmaWarpSpecializedCooperativeEEENS5_IJNSA_ILi128EEESG_NSA_ILi64EEEEEENS_12float_e4m3_tENS5_IJlSC_lEEESJ_SK_NS4_8TiledMMAINS4_8MMA_AtomIJNS4_4SM904GMMA31MMA_64x128x32_F32E4M3E4M3_SS_TNILNSO_7ScaleInE1ELSQ_1EEEEEENS4_6LayoutISD_NS5_IJSC_NSA_ILi0EEESU_EEEEENS5_IJNS4_10UnderscoreESX_SX_EEEEENS4_13SM90_TMA_LOADENS4_14ComposedLayoutINS4_7SwizzleILi2ELi4ELi3EEENS4_18smem_ptr_flag_bitsILi8EEENST_INS5_IJNSA_ILi8EEESH_EEENS5_IJSH_SC_EEEEEEEvNS4_8identityENS4_23SM90_TMA_LOAD_MULTICASTES1A_vS1B_EENS_8epilogue10collective18CollectiveEpilogueINS1E_22Sm90TmaWarpSpecializedILi4ELi2ELi16ELb0ELb0EEEJSI_NS5_IJSG_NSA_ILi32EEEEEESJ_SK_SJ_SK_NS1E_6fusion15FusionCallbacksIS1I_NS1L_13LinCombEltActINS1E_6thread4GELUESJ_fSJ_fLNS_15FloatRoundStyleE2EEESI_S1K_JEEES10_NS11_INS12_ILi1ELi4ELi3EEES15_NST_INS5_IJS16_S1J_EEENS5_IJS1J_SC_EEEEEEENS4_39AutoVectorizingCopyWithAssumedAlignmentILi128EEENS4_14SM90_TMA_STOREES1X_S1Z_NS4_9Copy_AtomIJNS4_17SM90_U32x4_STSM_NENS_6half_tEEEEvEEEvvEEEEvNT_6ParamsE,"aw",@nobits
	.sectionflags	@""
	.align	16
	.zero		1024


//--------------------- .nv.shared.reserved.0     --------------------------
	.section	.nv.shared.reserved.0,"aw",@nobits
	.weak		__nv_reservedSMEM_offset_0_alias
	.size		__nv_reservedSMEM_offset_0_alias, 0, 0
	.other		__nv_reservedSMEM_offset_0_alias,@"STO_CUDA_RESERVED_SHARED STV_DEFAULT"
__nv_reservedSMEM_offset_0_alias:
	.zero		0


//--------------------- .nv.global                --------------------------
	.section	.nv.global,"aw",@nobits
.nv.global:
	.type		_ZN39_INTERNAL_a3ef167d_4_k_cu_c7432bad_27934cute1_E,@object
	.size		_ZN39_INTERNAL_a3ef167d_4_k_cu_c7432bad_27934cute1_E,(_ZN39_INTERNAL_a3ef167d_4_k_cu_c7432bad_27934cuda3std3__45__cpo6cbeginE - _ZN39_INTERNAL_a3ef167d_4_k_cu_c7432bad_27934cute1_E)
_ZN39_INTERNAL_a3ef167d_4_k_cu_c7432bad_27934cute1_E:
	.zero		1
	.type		_ZN39_INTERNAL_a3ef167d_4_k_cu_c7432bad_27934cuda3std3__45__cpo6cbeginE,@object
	.size		_ZN39_INTERNAL_a3ef167d_4_k_cu_c7432bad_27934cuda3std3__45__cpo6cbeginE,(_ZN39_INTERNAL_a3ef167d_4_k_cu_c7432bad_27934cuda3std3__48in_placeE - _ZN39_INTERNAL_a3ef167d_4_k_cu_c7432bad_27934cuda3std3__45__cpo6cbeginE)
_ZN39_INTERNAL_a3ef167d_4_k_cu_c7432bad_27934cuda3std3__45__cpo6cbeginE:
	.zero		1
	.type		_ZN39_INTERNAL_a3ef167d_4_k_cu_c7432bad_27934cuda3std3__48in_placeE,@object
	.size		_ZN39_INTERNAL_a3ef167d_4_k_cu_c7432bad_27934cuda3std3__48in_placeE,(_ZN39_INTERNAL_a3ef167d_4_k_cu_c7432bad_27934cuda3std6ranges3__45__cpo9iter_moveE - _ZN39_INTERNAL_a3ef167d_4_k_cu_c7432bad_27934cuda3std3__48in_placeE)
_ZN39_INTERNAL_a3ef167d_4_k_cu_c7432bad_27934cuda3std3__48in_placeE:
	.zero		1
	.type		_ZN39_INTERNAL_a3ef167d_4_k_cu_c7432bad_27934cuda3std6ranges3__45__cpo9iter_moveE,@object
	.size		_ZN39_INTERNAL_a3ef167d_4_k_cu_c7432bad_27934cuda3std6ranges3__45__cpo9iter_moveE,(_ZN39_INTERNAL_a3ef167d_4_k_cu_c7432bad_27934cuda3std3__45__cpo5beginE - _ZN39_INTERNAL_a3ef167d_4_k_cu_c7432bad_27934cuda3std6ranges3__45__cpo9iter_moveE)
_ZN39_INTERNAL_a3ef167d_4_k_cu_c7432bad_27934cuda3std6ranges3__45__cpo9iter_moveE:
	.zero		1
	.type		_ZN39_INTERNAL_a3ef167d_4_k_cu_c7432bad_27934cuda3std3__45__cpo5beginE,@object
	.size		_ZN39_INTERNAL_a3ef167d_4_k_cu_c7432bad_27934cuda3std3__45__cpo5beginE,(_ZN39_INTERNAL_a3ef167d_4_k_cu_c7432bad_27934cuda3std3__441_GLOBAL__N__a3ef167d_4_k_cu_c7432bad_27936ignoreE - _ZN39_INTERNAL_a3ef167d_4_k_cu_c7432bad_27934cuda3std3__45__cpo5beginE)
_ZN39_INTERNAL_a3ef167d_4_k_cu_c7432bad_27934cuda3std3__45__cpo5beginE:
	.zero		1
	.type		_ZN39_INTERNAL_a3ef167d_4_k_cu_c7432bad_27934cuda3std3__441_GLOBAL__N__a3ef167d_4_k_cu_c7432bad_27936ignoreE,@object
	.size		_ZN39_INTERNAL_a3ef167d_4_k_cu_c7432bad_27934cuda3std3__441_GLOBAL__N__a3ef167d_4_k_cu_c7432bad_27936ignoreE,(_ZN39_INTERNAL_a3ef167d_4_k_cu_c7432bad_27934cute7productE - _ZN39_INTERNAL_a3ef167d_4_k_cu_c7432bad_27934cuda3std3__441_GLOBAL__N__a3ef167d_4_k_cu_c7432bad_27936ignoreE)
_ZN39_INTERNAL_a3ef167d_4_k_cu_c7432bad_27934cuda3std3__441_GLOBAL__N__a3ef167d_4_k_cu_c7432bad_27936ignoreE:
	.zero		1
	.type		_ZN39_INTERNAL_a3ef167d_4_k_cu_c7432bad_27934cute7productE,@object
	.size		_ZN39_INTERNAL_a3ef167d_4_k_cu_c7432bad_27934cute7productE,(_ZN39_INTERNAL_a3ef167d_4_k_cu_c7432bad_27934cuda3std3__45__cpo3endE - _ZN39_INTERNAL_a3ef167d_4_k_cu_c7432bad_27934cute7productE)
_ZN39_INTERNAL_a3ef167d_4_k_cu_c7432bad_27934cute7productE:
	.zero		1
	.type		_ZN39_INTERNAL_a3ef167d_4_k_cu_c7432bad_27934cuda3std3__45__cpo3endE,@object
	.size		_ZN39_INTERNAL_a3ef167d_4_k_cu_c7432bad_27934cuda3std3__45__cpo3endE,(_ZN39_INTERNAL_a3ef167d_4_k_cu_c7432bad_27934cuda3std3__419piecewise_constructE - _ZN39_INTERNAL_a3ef167d_4_k_cu_c7432bad_27934cuda3std3__45__cpo3endE)
_ZN39_INTERNAL_a3ef167d_4_k_cu_c7432bad_27934cuda3std3__45__cpo3endE:
	.zero		1
	.type		_ZN39_INTERNAL_a3ef167d_4_k_cu_c7432bad_27934cuda3std3__419piecewise_constructE,@object
	.size		_ZN39_INTERNAL_a3ef167d_4_k_cu_c7432bad_27934cuda3std3__419piecewise_constructE,(_ZN39_INTERNAL_a3ef167d_4_k_cu_c7432bad_27934cuda3std3__45__cpo4cendE - _ZN39_INTERNAL_a3ef167d_4_k_cu_c7432bad_27934cuda3std3__419piecewise_constructE)
_ZN39_INTERNAL_a3ef167d_4_k_cu_c7432bad_27934cuda3std3__419piecewise_constructE:
	.zero		1
	.type		_ZN39_INTERNAL_a3ef167d_4_k_cu_c7432bad_27934cuda3std3__45__cpo4cendE,@object
	.size		_ZN39_INTERNAL_a3ef167d_4_k_cu_c7432bad_27934cuda3std3__45__cpo4cendE,(_ZN39_INTERNAL_a3ef167d_4_k_cu_c7432bad_27934cuda3std6ranges3__45__cpo4swapE - _ZN39_INTERNAL_a3ef167d_4_k_cu_c7432bad_27934cuda3std3__45__cpo4cendE)
_ZN39_INTERNAL_a3ef167d_4_k_cu_c7432bad_27934cuda3std3__45__cpo4cendE:
	.zero		1
	.type		_ZN39_INTERNAL_a3ef167d_4_k_cu_c7432bad_27934cuda3std6ranges3__45__cpo4swapE,@object
	.size		_ZN39_INTERNAL_a3ef167d_4_k_cu_c7432bad_27934cuda3std6ranges3__45__cpo4swapE,(.L_9 - _ZN39_INTERNAL_a3ef167d_4_k_cu_c7432bad_27934cuda3std6ranges3__45__cpo4swapE)
_ZN39_INTERNAL_a3ef167d_4_k_cu_c7432bad_27934cuda3std6ranges3__45__cpo4swapE:
	.zero		1
.L_9:


//--------------------- .nv.constant0._ZN7cutlass13device_kernelINS_4gemm6kernel13GemmUniversalIN4cute5tupleIJiiiiEEENS1_10collective13CollectiveMmaINS1_37MainloopSm90TmaGmmaWarpSpecializedFP8ILi12ENS5_IJNS4_1CILi2EEENSA_ILi1EEESC_EEENS1_35KernelTmaWarpSpecializedCooperativeEEENS5_IJNSA_ILi128EEESG_NSA_ILi64EEEEEENS_12float_e4m3_tENS5_IJlSC_lEEESJ_SK_NS4_8TiledMMAINS4_8MMA_AtomIJNS4_4SM904GMMA31MMA_64x128x32_F32E4M3E4M3_SS_TNILNSO_7ScaleInE1ELSQ_1EEEEEENS4_6LayoutISD_NS5_IJSC_NSA_ILi0EEESU_EEEEENS5_IJNS4_10UnderscoreESX_SX_EEEEENS4_13SM90_TMA_LOADENS4_14ComposedLayoutINS4_7SwizzleILi2ELi4ELi3EEENS4_18smem_ptr_flag_bitsILi8EEENST_INS5_IJNSA_ILi8EEESH_EEENS5_IJSH_SC_EEEEEEEvNS4_8identityENS4_23SM90_TMA_LOAD_MULTICASTES1A_vS1B_EENS_8epilogue10collective18CollectiveEpilogueINS1E_22Sm90TmaWarpSpecializedILi4ELi2ELi16ELb0ELb0EEEJSI_NS5_IJSG_NSA_ILi32EEEEEESJ_SK_SJ_SK_NS1E_6fusion15FusionCallbacksIS1I_NS1L_13LinCombEltActINS1E_6thread4GELUESJ_fSJ_fLNS_15FloatRoundStyleE2EEESI_S1K_JEEES10_NS11_INS12_ILi1ELi4ELi3EEES15_NST_INS5_IJS16_S1J_EEENS5_IJS1J_SC_EEEEEEENS4_39AutoVectorizingCopyWithAssumedAlignmentILi128EEENS4_14SM90_TMA_STOREES1X_S1Z_NS4_9Copy_AtomIJNS4_17SM90_U32x4_STSM_NENS_6half_tEEEEvEEEvvEEEEvNT_6ParamsE --------------------------
	.section	.nv.constant0._ZN7cutlass13device_kernelINS_4gemm6kernel13GemmUniversalIN4cute5tupleIJiiiiEEENS1_10collective13CollectiveMmaINS1_37MainloopSm90TmaGmmaWarpSpecializedFP8ILi12ENS5_IJNS4_1CILi2EEENSA_ILi1EEESC_EEENS1_35KernelTmaWarpSpecializedCooperativeEEENS5_IJNSA_ILi128EEESG_NSA_ILi64EEEEEENS_12float_e4m3_tENS5_IJlSC_lEEESJ_SK_NS4_8TiledMMAINS4_8MMA_AtomIJNS4_4SM904GMMA31MMA_64x128x32_F32E4M3E4M3_SS_TNILNSO_7ScaleInE1ELSQ_1EEEEEENS4_6LayoutISD_NS5_IJSC_NSA_ILi0EEESU_EEEEENS5_IJNS4_10UnderscoreESX_SX_EEEEENS4_13SM90_TMA_LOADENS4_14ComposedLayoutINS4_7SwizzleILi2ELi4ELi3EEENS4_18smem_ptr_flag_bitsILi8EEENST_INS5_IJNSA_ILi8EEESH_EEENS5_IJSH_SC_EEEEEEEvNS4_8identityENS4_23SM90_TMA_LOAD_MULTICASTES1A_vS1B_EENS_8epilogue10collective18CollectiveEpilogueINS1E_22Sm90TmaWarpSpecializedILi4ELi2ELi16ELb0ELb0EEEJSI_NS5_IJSG_NSA_ILi32EEEEEESJ_SK_SJ_SK_NS1E_6fusion15FusionCallbacksIS1I_NS1L_13LinCombEltActINS1E_6thread4GELUESJ_fSJ_fLNS_15FloatRoundStyleE2EEESI_S1K_JEEES10_NS11_INS12_ILi1ELi4ELi3EEES15_NST_INS5_IJS16_S1J_EEENS5_IJS1J_SC_EEEEEEENS4_39AutoVectorizingCopyWithAssumedAlignmentILi128EEENS4_14SM90_TMA_STOREES1X_S1Z_NS4_9Copy_AtomIJNS4_17SM90_U32x4_STSM_NENS_6half_tEEEEvEEEvvEEEEvNT_6ParamsE,"a",@progbits
	.sectionflags	@""
	.align	4
.nv.constant0._ZN7cutlass13device_kernelINS_4gemm6kernel13GemmUniversalIN4cute5tupleIJiiiiEEENS1_10collective13CollectiveMmaINS1_37MainloopSm90TmaGmmaWarpSpecializedFP8ILi12ENS5_IJNS4_1CILi2EEENSA_ILi1EEESC_EEENS1_35KernelTmaWarpSpecializedCooperativeEEENS5_IJNSA_ILi128EEESG_NSA_ILi64EEEEEENS_12float_e4m3_tENS5_IJlSC_lEEESJ_SK_NS4_8TiledMMAINS4_8MMA_AtomIJNS4_4SM904GMMA31MMA_64x128x32_F32E4M3E4M3_SS_TNILNSO_7ScaleInE1ELSQ_1EEEEEENS4_6LayoutISD_NS5_IJSC_NSA_ILi0EEESU_EEEEENS5_IJNS4_10UnderscoreESX_SX_EEEEENS4_13SM90_TMA_LOADENS4_14ComposedLayoutINS4_7SwizzleILi2ELi4ELi3EEENS4_18smem_ptr_flag_bitsILi8EEENST_INS5_IJNSA_ILi8EEESH_EEENS5_IJSH_SC_EEEEEEEvNS4_8identityENS4_23SM90_TMA_LOAD_MULTICASTES1A_vS1B_EENS_8epilogue10collective18CollectiveEpilogueINS1E_22Sm90TmaWarpSpecializedILi4ELi2ELi16ELb0ELb0EEEJSI_NS5_IJSG_NSA_ILi32EEEEEESJ_SK_SJ_SK_NS1E_6fusion15FusionCallbacksIS1I_NS1L_13LinCombEltActINS1E_6thread4GELUESJ_fSJ_fLNS_15FloatRoundStyleE2EEESI_S1K_JEEES10_NS11_INS12_ILi1ELi4ELi3EEES15_NST_INS5_IJS16_S1J_EEENS5_IJS1J_SC_EEEEEEENS4_39AutoVectorizingCopyWithAssumedAlignmentILi128EEENS4_14SM90_TMA_STOREES1X_S1Z_NS4_9Copy_AtomIJNS4_17SM90_U32x4_STSM_NENS_6half_tEEEEvEEEvvEEEEvNT_6ParamsE:
	.zero		2432


//--------------------- SYMBOLS --------------------------

	.type		.nv.reservedSmem.offset0,@object
	.size		.nv.reservedSmem.offset0,0x4
	.type		__assertfail,@function
